//
// Generated by NVIDIA NVVM Compiler
//
// Compiler Build ID: CL-36424714
// Cuda compilation tools, release 13.0, V13.0.88
// Based on NVVM 20.0.0
//

.version 9.0
.target sm_100
.address_size 64

	// .globl	_Z19bitonic_sort_kernelI13__nv_bfloat16Lb1EEvPT_Pjii
// _ZZ11topk_kernelIfEvPKT_PS0_PjiiiE10warp_maxes has been demoted
// _ZZ11topk_kernelIfEvPKT_PS0_PjiiiE12warp_indices has been demoted
// _ZZ11topk_kernelI13__nv_bfloat16EvPKT_PS1_PjiiiE10warp_maxes has been demoted
// _ZZ11topk_kernelI13__nv_bfloat16EvPKT_PS1_PjiiiE12warp_indices has been demoted
// _ZZ11topk_kernelI6__halfEvPKT_PS1_PjiiiE10warp_maxes has been demoted
// _ZZ11topk_kernelI6__halfEvPKT_PS1_PjiiiE12warp_indices has been demoted
// _ZZ19topk_softmax_kernelIfEvPKT_PS0_PjiiiE10warp_maxes has been demoted
// _ZZ19topk_softmax_kernelIfEvPKT_PS0_PjiiiE12warp_indices has been demoted
// _ZZ19topk_softmax_kernelI13__nv_bfloat16EvPKT_PS1_PjiiiE10warp_maxes has been demoted
// _ZZ19topk_softmax_kernelI13__nv_bfloat16EvPKT_PS1_PjiiiE12warp_indices has been demoted
// _ZZ19topk_softmax_kernelI6__halfEvPKT_PS1_PjiiiE10warp_maxes has been demoted
// _ZZ19topk_softmax_kernelI6__halfEvPKT_PS1_PjiiiE12warp_indices has been demoted
.extern .shared .align 16 .b8 smem[];

.visible .entry _Z19bitonic_sort_kernelI13__nv_bfloat16Lb1EEvPT_Pjii(
	.param .u64 .ptr .align 1 _Z19bitonic_sort_kernelI13__nv_bfloat16Lb1EEvPT_Pjii_param_0,
	.param .u64 .ptr .align 1 _Z19bitonic_sort_kernelI13__nv_bfloat16Lb1EEvPT_Pjii_param_1,
	.param .u32 _Z19bitonic_sort_kernelI13__nv_bfloat16Lb1EEvPT_Pjii_param_2,
	.param .u32 _Z19bitonic_sort_kernelI13__nv_bfloat16Lb1EEvPT_Pjii_param_3
)
{
	.reg .pred 	%p<5>;
	.reg .b16 	%rs<11>;
	.reg .b32 	%r<13>;
	.reg .b64 	%rd<21>;

	ld.param.u64 	%rd7, [_Z19bitonic_sort_kernelI13__nv_bfloat16Lb1EEvPT_Pjii_param_0];
	ld.param.u64 	%rd8, [_Z19bitonic_sort_kernelI13__nv_bfloat16Lb1EEvPT_Pjii_param_1];
	ld.param.u32 	%r4, [_Z19bitonic_sort_kernelI13__nv_bfloat16Lb1EEvPT_Pjii_param_2];
	ld.param.u32 	%r3, [_Z19bitonic_sort_kernelI13__nv_bfloat16Lb1EEvPT_Pjii_param_3];
	cvta.to.global.u64 	%rd1, %rd8;
	cvta.to.global.u64 	%rd2, %rd7;
	mov.u32 	%r5, %tid.x;
	mov.u32 	%r6, %ntid.x;
	mov.u32 	%r7, %ctaid.x;
	mad.lo.s32 	%r1, %r6, %r7, %r5;
	xor.b32  	%r2, %r4, %r1;
	setp.le.u32 	%p1, %r2, %r1;
	@%p1 bra 	$L__BB0_6;
	and.b32  	%r8, %r3, %r1;
	setp.ne.s32 	%p2, %r8, 0;
	@%p2 bra 	$L__BB0_4;
	mul.wide.u32 	%rd15, %r1, 2;
	add.s64 	%rd3, %rd2, %rd15;
	mul.wide.u32 	%rd16, %r2, 2;
	add.s64 	%rd4, %rd2, %rd16;
	ld.global.u16 	%rs1, [%rd3];
	ld.global.u16 	%rs2, [%rd4];
	// begin inline asm
	{ .reg .pred __$temp3;
  setp.gt.bf16  __$temp3, %rs1, %rs2;
  selp.u16 %rs8, 1, 0, __$temp3;}
	// end inline asm
	setp.eq.s16 	%p4, %rs8, 0;
	@%p4 bra 	$L__BB0_6;
	st.global.u16 	[%rd3], %rs2;
	st.global.u16 	[%rd4], %rs1;
	mul.wide.u32 	%rd17, %r1, 4;
	add.s64 	%rd18, %rd1, %rd17;
	mul.wide.u32 	%rd19, %r2, 4;
	add.s64 	%rd20, %rd1, %rd19;
	ld.global.u32 	%r11, [%rd18];
	ld.global.u32 	%r12, [%rd20];
	st.global.u32 	[%rd18], %r12;
	st.global.u32 	[%rd20], %r11;
	bra.uni 	$L__BB0_6;
$L__BB0_4:
	mul.wide.u32 	%rd9, %r1, 2;
	add.s64 	%rd5, %rd2, %rd9;
	mul.wide.u32 	%rd10, %r2, 2;
	add.s64 	%rd6, %rd2, %rd10;
	ld.global.u16 	%rs3, [%rd5];
	ld.global.u16 	%rs4, [%rd6];
	// begin inline asm
	{ .reg .pred __$temp3;
  setp.lt.bf16  __$temp3, %rs3, %rs4;
  selp.u16 %rs5, 1, 0, __$temp3;}
	// end inline asm
	setp.eq.s16 	%p3, %rs5, 0;
	@%p3 bra 	$L__BB0_6;
	st.global.u16 	[%rd5], %rs4;
	st.global.u16 	[%rd6], %rs3;
	mul.wide.u32 	%rd11, %r1, 4;
	add.s64 	%rd12, %rd1, %rd11;
	mul.wide.u32 	%rd13, %r2, 4;
	add.s64 	%rd14, %rd1, %rd13;
	ld.global.u32 	%r9, [%rd12];
	ld.global.u32 	%r10, [%rd14];
	st.global.u32 	[%rd12], %r10;
	st.global.u32 	[%rd14], %r9;
$L__BB0_6:
	bar.sync 	0;
	ret;

}
	// .globl	_Z19bitonic_sort_kernelI13__nv_bfloat16Lb0EEvPT_Pjii
.visible .entry _Z19bitonic_sort_kernelI13__nv_bfloat16Lb0EEvPT_Pjii(
	.param .u64 .ptr .align 1 _Z19bitonic_sort_kernelI13__nv_bfloat16Lb0EEvPT_Pjii_param_0,
	.param .u64 .ptr .align 1 _Z19bitonic_sort_kernelI13__nv_bfloat16Lb0EEvPT_Pjii_param_1,
	.param .u32 _Z19bitonic_sort_kernelI13__nv_bfloat16Lb0EEvPT_Pjii_param_2,
	.param .u32 _Z19bitonic_sort_kernelI13__nv_bfloat16Lb0EEvPT_Pjii_param_3
)
{
	.reg .pred 	%p<5>;
	.reg .b16 	%rs<11>;
	.reg .b32 	%r<13>;
	.reg .b64 	%rd<21>;

	ld.param.u64 	%rd7, [_Z19bitonic_sort_kernelI13__nv_bfloat16Lb0EEvPT_Pjii_param_0];
	ld.param.u64 	%rd8, [_Z19bitonic_sort_kernelI13__nv_bfloat16Lb0EEvPT_Pjii_param_1];
	ld.param.u32 	%r4, [_Z19bitonic_sort_kernelI13__nv_bfloat16Lb0EEvPT_Pjii_param_2];
	ld.param.u32 	%r3, [_Z19bitonic_sort_kernelI13__nv_bfloat16Lb0EEvPT_Pjii_param_3];
	cvta.to.global.u64 	%rd1, %rd8;
	cvta.to.global.u64 	%rd2, %rd7;
	mov.u32 	%r5, %tid.x;
	mov.u32 	%r6, %ntid.x;
	mov.u32 	%r7, %ctaid.x;
	mad.lo.s32 	%r1, %r6, %r7, %r5;
	xor.b32  	%r2, %r4, %r1;
	setp.le.u32 	%p1, %r2, %r1;
	@%p1 bra 	$L__BB1_6;
	and.b32  	%r8, %r3, %r1;
	setp.eq.s32 	%p2, %r8, 0;
	@%p2 bra 	$L__BB1_4;
	mul.wide.u32 	%rd9, %r1, 2;
	add.s64 	%rd3, %rd2, %rd9;
	mul.wide.u32 	%rd10, %r2, 2;
	add.s64 	%rd4, %rd2, %rd10;
	ld.global.u16 	%rs1, [%rd3];
	ld.global.u16 	%rs2, [%rd4];
	// begin inline asm
	{ .reg .pred __$temp3;
  setp.gt.bf16  __$temp3, %rs1, %rs2;
  selp.u16 %rs5, 1, 0, __$temp3;}
	// end inline asm
	setp.eq.s16 	%p3, %rs5, 0;
	@%p3 bra 	$L__BB1_6;
	st.global.u16 	[%rd3], %rs2;
	st.global.u16 	[%rd4], %rs1;
	mul.wide.u32 	%rd11, %r1, 4;
	add.s64 	%rd12, %rd1, %rd11;
	mul.wide.u32 	%rd13, %r2, 4;
	add.s64 	%rd14, %rd1, %rd13;
	ld.global.u32 	%r9, [%rd12];
	ld.global.u32 	%r10, [%rd14];
	st.global.u32 	[%rd12], %r10;
	st.global.u32 	[%rd14], %r9;
	bra.uni 	$L__BB1_6;
$L__BB1_4:
	mul.wide.u32 	%rd15, %r1, 2;
	add.s64 	%rd5, %rd2, %rd15;
	mul.wide.u32 	%rd16, %r2, 2;
	add.s64 	%rd6, %rd2, %rd16;
	ld.global.u16 	%rs3, [%rd5];
	ld.global.u16 	%rs4, [%rd6];
	// begin inline asm
	{ .reg .pred __$temp3;
  setp.lt.bf16  __$temp3, %rs3, %rs4;
  selp.u16 %rs8, 1, 0, __$temp3;}
	// end inline asm
	setp.eq.s16 	%p4, %rs8, 0;
	@%p4 bra 	$L__BB1_6;
	st.global.u16 	[%rd5], %rs4;
	st.global.u16 	[%rd6], %rs3;
	mul.wide.u32 	%rd17, %r1, 4;
	add.s64 	%rd18, %rd1, %rd17;
	mul.wide.u32 	%rd19, %r2, 4;
	add.s64 	%rd20, %rd1, %rd19;
	ld.global.u32 	%r11, [%rd18];
	ld.global.u32 	%r12, [%rd20];
	st.global.u32 	[%rd18], %r12;
	st.global.u32 	[%rd20], %r11;
$L__BB1_6:
	bar.sync 	0;
	ret;

}
	// .globl	_Z19bitonic_sort_kernelI6__halfLb1EEvPT_Pjii
.visible .entry _Z19bitonic_sort_kernelI6__halfLb1EEvPT_Pjii(
	.param .u64 .ptr .align 1 _Z19bitonic_sort_kernelI6__halfLb1EEvPT_Pjii_param_0,
	.param .u64 .ptr .align 1 _Z19bitonic_sort_kernelI6__halfLb1EEvPT_Pjii_param_1,
	.param .u32 _Z19bitonic_sort_kernelI6__halfLb1EEvPT_Pjii_param_2,
	.param .u32 _Z19bitonic_sort_kernelI6__halfLb1EEvPT_Pjii_param_3
)
{
	.reg .pred 	%p<5>;
	.reg .b16 	%rs<11>;
	.reg .b32 	%r<13>;
	.reg .b64 	%rd<21>;

	ld.param.u64 	%rd7, [_Z19bitonic_sort_kernelI6__halfLb1EEvPT_Pjii_param_0];
	ld.param.u64 	%rd8, [_Z19bitonic_sort_kernelI6__halfLb1EEvPT_Pjii_param_1];
	ld.param.u32 	%r4, [_Z19bitonic_sort_kernelI6__halfLb1EEvPT_Pjii_param_2];
	ld.param.u32 	%r3, [_Z19bitonic_sort_kernelI6__halfLb1EEvPT_Pjii_param_3];
	cvta.to.global.u64 	%rd1, %rd8;
	cvta.to.global.u64 	%rd2, %rd7;
	mov.u32 	%r5, %tid.x;
	mov.u32 	%r6, %ntid.x;
	mov.u32 	%r7, %ctaid.x;
	mad.lo.s32 	%r1, %r6, %r7, %r5;
	xor.b32  	%r2, %r4, %r1;
	setp.le.u32 	%p1, %r2, %r1;
	@%p1 bra 	$L__BB2_6;
	and.b32  	%r8, %r3, %r1;
	setp.ne.s32 	%p2, %r8, 0;
	@%p2 bra 	$L__BB2_4;
	mul.wide.u32 	%rd15, %r1, 2;
	add.s64 	%rd3, %rd2, %rd15;
	mul.wide.u32 	%rd16, %r2, 2;
	add.s64 	%rd4, %rd2, %rd16;
	ld.global.u16 	%rs1, [%rd3];
	ld.global.u16 	%rs2, [%rd4];
	// begin inline asm
	{ .reg .pred __$temp3;
  setp.gt.f16  __$temp3, %rs1, %rs2;
  selp.u16 %rs8, 1, 0, __$temp3;}
	// end inline asm
	setp.eq.s16 	%p4, %rs8, 0;
	@%p4 bra 	$L__BB2_6;
	st.global.u16 	[%rd3], %rs2;
	st.global.u16 	[%rd4], %rs1;
	mul.wide.u32 	%rd17, %r1, 4;
	add.s64 	%rd18, %rd1, %rd17;
	mul.wide.u32 	%rd19, %r2, 4;
	add.s64 	%rd20, %rd1, %rd19;
	ld.global.u32 	%r11, [%rd18];
	ld.global.u32 	%r12, [%rd20];
	st.global.u32 	[%rd18], %r12;
	st.global.u32 	[%rd20], %r11;
	bra.uni 	$L__BB2_6;
$L__BB2_4:
	mul.wide.u32 	%rd9, %r1, 2;
	add.s64 	%rd5, %rd2, %rd9;
	mul.wide.u32 	%rd10, %r2, 2;
	add.s64 	%rd6, %rd2, %rd10;
	ld.global.u16 	%rs3, [%rd5];
	ld.global.u16 	%rs4, [%rd6];
	// begin inline asm
	{ .reg .pred __$temp3;
  setp.lt.f16  __$temp3, %rs3, %rs4;
  selp.u16 %rs5, 1, 0, __$temp3;}
	// end inline asm
	setp.eq.s16 	%p3, %rs5, 0;
	@%p3 bra 	$L__BB2_6;
	st.global.u16 	[%rd5], %rs4;
	st.global.u16 	[%rd6], %rs3;
	mul.wide.u32 	%rd11, %r1, 4;
	add.s64 	%rd12, %rd1, %rd11;
	mul.wide.u32 	%rd13, %r2, 4;
	add.s64 	%rd14, %rd1, %rd13;
	ld.global.u32 	%r9, [%rd12];
	ld.global.u32 	%r10, [%rd14];
	st.global.u32 	[%rd12], %r10;
	st.global.u32 	[%rd14], %r9;
$L__BB2_6:
	bar.sync 	0;
	ret;

}
	// .globl	_Z19bitonic_sort_kernelI6__halfLb0EEvPT_Pjii
.visible .entry _Z19bitonic_sort_kernelI6__halfLb0EEvPT_Pjii(
	.param .u64 .ptr .align 1 _Z19bitonic_sort_kernelI6__halfLb0EEvPT_Pjii_param_0,
	.param .u64 .ptr .align 1 _Z19bitonic_sort_kernelI6__halfLb0EEvPT_Pjii_param_1,
	.param .u32 _Z19bitonic_sort_kernelI6__halfLb0EEvPT_Pjii_param_2,
	.param .u32 _Z19bitonic_sort_kernelI6__halfLb0EEvPT_Pjii_param_3
)
{
	.reg .pred 	%p<5>;
	.reg .b16 	%rs<11>;
	.reg .b32 	%r<13>;
	.reg .b64 	%rd<21>;

	ld.param.u64 	%rd7, [_Z19bitonic_sort_kernelI6__halfLb0EEvPT_Pjii_param_0];
	ld.param.u64 	%rd8, [_Z19bitonic_sort_kernelI6__halfLb0EEvPT_Pjii_param_1];
	ld.param.u32 	%r4, [_Z19bitonic_sort_kernelI6__halfLb0EEvPT_Pjii_param_2];
	ld.param.u32 	%r3, [_Z19bitonic_sort_kernelI6__halfLb0EEvPT_Pjii_param_3];
	cvta.to.global.u64 	%rd1, %rd8;
	cvta.to.global.u64 	%rd2, %rd7;
	mov.u32 	%r5, %tid.x;
	mov.u32 	%r6, %ntid.x;
	mov.u32 	%r7, %ctaid.x;
	mad.lo.s32 	%r1, %r6, %r7, %r5;
	xor.b32  	%r2, %r4, %r1;
	setp.le.u32 	%p1, %r2, %r1;
	@%p1 bra 	$L__BB3_6;
	and.b32  	%r8, %r3, %r1;
	setp.eq.s32 	%p2, %r8, 0;
	@%p2 bra 	$L__BB3_4;
	mul.wide.u32 	%rd9, %r1, 2;
	add.s64 	%rd3, %rd2, %rd9;
	mul.wide.u32 	%rd10, %r2, 2;
	add.s64 	%rd4, %rd2, %rd10;
	ld.global.u16 	%rs1, [%rd3];
	ld.global.u16 	%rs2, [%rd4];
	// begin inline asm
	{ .reg .pred __$temp3;
  setp.gt.f16  __$temp3, %rs1, %rs2;
  selp.u16 %rs5, 1, 0, __$temp3;}
	// end inline asm
	setp.eq.s16 	%p3, %rs5, 0;
	@%p3 bra 	$L__BB3_6;
	st.global.u16 	[%rd3], %rs2;
	st.global.u16 	[%rd4], %rs1;
	mul.wide.u32 	%rd11, %r1, 4;
	add.s64 	%rd12, %rd1, %rd11;
	mul.wide.u32 	%rd13, %r2, 4;
	add.s64 	%rd14, %rd1, %rd13;
	ld.global.u32 	%r9, [%rd12];
	ld.global.u32 	%r10, [%rd14];
	st.global.u32 	[%rd12], %r10;
	st.global.u32 	[%rd14], %r9;
	bra.uni 	$L__BB3_6;
$L__BB3_4:
	mul.wide.u32 	%rd15, %r1, 2;
	add.s64 	%rd5, %rd2, %rd15;
	mul.wide.u32 	%rd16, %r2, 2;
	add.s64 	%rd6, %rd2, %rd16;
	ld.global.u16 	%rs3, [%rd5];
	ld.global.u16 	%rs4, [%rd6];
	// begin inline asm
	{ .reg .pred __$temp3;
  setp.lt.f16  __$temp3, %rs3, %rs4;
  selp.u16 %rs8, 1, 0, __$temp3;}
	// end inline asm
	setp.eq.s16 	%p4, %rs8, 0;
	@%p4 bra 	$L__BB3_6;
	st.global.u16 	[%rd5], %rs4;
	st.global.u16 	[%rd6], %rs3;
	mul.wide.u32 	%rd17, %r1, 4;
	add.s64 	%rd18, %rd1, %rd17;
	mul.wide.u32 	%rd19, %r2, 4;
	add.s64 	%rd20, %rd1, %rd19;
	ld.global.u32 	%r11, [%rd18];
	ld.global.u32 	%r12, [%rd20];
	st.global.u32 	[%rd18], %r12;
	st.global.u32 	[%rd20], %r11;
$L__BB3_6:
	bar.sync 	0;
	ret;

}
	// .globl	_Z19bitonic_sort_kernelIfLb1EEvPT_Pjii
.visible .entry _Z19bitonic_sort_kernelIfLb1EEvPT_Pjii(
	.param .u64 .ptr .align 1 _Z19bitonic_sort_kernelIfLb1EEvPT_Pjii_param_0,
	.param .u64 .ptr .align 1 _Z19bitonic_sort_kernelIfLb1EEvPT_Pjii_param_1,
	.param .u32 _Z19bitonic_sort_kernelIfLb1EEvPT_Pjii_param_2,
	.param .u32 _Z19bitonic_sort_kernelIfLb1EEvPT_Pjii_param_3
)
{
	.reg .pred 	%p<5>;
	.reg .b32 	%r<13>;
	.reg .b32 	%f<5>;
	.reg .b64 	%rd<21>;

	ld.param.u64 	%rd7, [_Z19bitonic_sort_kernelIfLb1EEvPT_Pjii_param_0];
	ld.param.u64 	%rd8, [_Z19bitonic_sort_kernelIfLb1EEvPT_Pjii_param_1];
	ld.param.u32 	%r4, [_Z19bitonic_sort_kernelIfLb1EEvPT_Pjii_param_2];
	ld.param.u32 	%r3, [_Z19bitonic_sort_kernelIfLb1EEvPT_Pjii_param_3];
	cvta.to.global.u64 	%rd1, %rd8;
	cvta.to.global.u64 	%rd2, %rd7;
	mov.u32 	%r5, %tid.x;
	mov.u32 	%r6, %ntid.x;
	mov.u32 	%r7, %ctaid.x;
	mad.lo.s32 	%r1, %r6, %r7, %r5;
	xor.b32  	%r2, %r4, %r1;
	setp.le.u32 	%p1, %r2, %r1;
	@%p1 bra 	$L__BB4_6;
	and.b32  	%r8, %r3, %r1;
	setp.ne.s32 	%p2, %r8, 0;
	@%p2 bra 	$L__BB4_4;
	mul.wide.u32 	%rd15, %r1, 4;
	add.s64 	%rd3, %rd2, %rd15;
	ld.global.f32 	%f1, [%rd3];
	mul.wide.u32 	%rd16, %r2, 4;
	add.s64 	%rd4, %rd2, %rd16;
	ld.global.f32 	%f2, [%rd4];
	setp.leu.f32 	%p4, %f1, %f2;
	@%p4 bra 	$L__BB4_6;
	st.global.f32 	[%rd3], %f2;
	st.global.f32 	[%rd4], %f1;
	add.s64 	%rd18, %rd1, %rd15;
	add.s64 	%rd20, %rd1, %rd16;
	ld.global.u32 	%r11, [%rd18];
	ld.global.u32 	%r12, [%rd20];
	st.global.u32 	[%rd18], %r12;
	st.global.u32 	[%rd20], %r11;
	bra.uni 	$L__BB4_6;
$L__BB4_4:
	mul.wide.u32 	%rd9, %r1, 4;
	add.s64 	%rd5, %rd2, %rd9;
	ld.global.f32 	%f3, [%rd5];
	mul.wide.u32 	%rd10, %r2, 4;
	add.s64 	%rd6, %rd2, %rd10;
	ld.global.f32 	%f4, [%rd6];
	setp.geu.f32 	%p3, %f3, %f4;
	@%p3 bra 	$L__BB4_6;
	st.global.f32 	[%rd5], %f4;
	st.global.f32 	[%rd6], %f3;
	add.s64 	%rd12, %rd1, %rd9;
	add.s64 	%rd14, %rd1, %rd10;
	ld.global.u32 	%r9, [%rd12];
	ld.global.u32 	%r10, [%rd14];
	st.global.u32 	[%rd12], %r10;
	st.global.u32 	[%rd14], %r9;
$L__BB4_6:
	bar.sync 	0;
	ret;

}
	// .globl	_Z19bitonic_sort_kernelIdLb1EEvPT_Pjii
.visible .entry _Z19bitonic_sort_kernelIdLb1EEvPT_Pjii(
	.param .u64 .ptr .align 1 _Z19bitonic_sort_kernelIdLb1EEvPT_Pjii_param_0,
	.param .u64 .ptr .align 1 _Z19bitonic_sort_kernelIdLb1EEvPT_Pjii_param_1,
	.param .u32 _Z19bitonic_sort_kernelIdLb1EEvPT_Pjii_param_2,
	.param .u32 _Z19bitonic_sort_kernelIdLb1EEvPT_Pjii_param_3
)
{
	.reg .pred 	%p<5>;
	.reg .b32 	%r<13>;
	.reg .b64 	%rd<21>;
	.reg .b64 	%fd<5>;

	ld.param.u64 	%rd7, [_Z19bitonic_sort_kernelIdLb1EEvPT_Pjii_param_0];
	ld.param.u64 	%rd8, [_Z19bitonic_sort_kernelIdLb1EEvPT_Pjii_param_1];
	ld.param.u32 	%r4, [_Z19bitonic_sort_kernelIdLb1EEvPT_Pjii_param_2];
	ld.param.u32 	%r3, [_Z19bitonic_sort_kernelIdLb1EEvPT_Pjii_param_3];
	cvta.to.global.u64 	%rd1, %rd8;
	cvta.to.global.u64 	%rd2, %rd7;
	mov.u32 	%r5, %tid.x;
	mov.u32 	%r6, %ntid.x;
	mov.u32 	%r7, %ctaid.x;
	mad.lo.s32 	%r1, %r6, %r7, %r5;
	xor.b32  	%r2, %r4, %r1;
	setp.le.u32 	%p1, %r2, %r1;
	@%p1 bra 	$L__BB5_6;
	and.b32  	%r8, %r3, %r1;
	setp.ne.s32 	%p2, %r8, 0;
	@%p2 bra 	$L__BB5_4;
	mul.wide.u32 	%rd15, %r1, 8;
	add.s64 	%rd3, %rd2, %rd15;
	ld.global.f64 	%fd1, [%rd3];
	mul.wide.u32 	%rd16, %r2, 8;
	add.s64 	%rd4, %rd2, %rd16;
	ld.global.f64 	%fd2, [%rd4];
	setp.leu.f64 	%p4, %fd1, %fd2;
	@%p4 bra 	$L__BB5_6;
	st.global.f64 	[%rd3], %fd2;
	st.global.f64 	[%rd4], %fd1;
	mul.wide.u32 	%rd17, %r1, 4;
	add.s64 	%rd18, %rd1, %rd17;
	mul.wide.u32 	%rd19, %r2, 4;
	add.s64 	%rd20, %rd1, %rd19;
	ld.global.u32 	%r11, [%rd18];
	ld.global.u32 	%r12, [%rd20];
	st.global.u32 	[%rd18], %r12;
	st.global.u32 	[%rd20], %r11;
	bra.uni 	$L__BB5_6;
$L__BB5_4:
	mul.wide.u32 	%rd9, %r1, 8;
	add.s64 	%rd5, %rd2, %rd9;
	ld.global.f64 	%fd3, [%rd5];
	mul.wide.u32 	%rd10, %r2, 8;
	add.s64 	%rd6, %rd2, %rd10;
	ld.global.f64 	%fd4, [%rd6];
	setp.geu.f64 	%p3, %fd3, %fd4;
	@%p3 bra 	$L__BB5_6;
	st.global.f64 	[%rd5], %fd4;
	st.global.f64 	[%rd6], %fd3;
	mul.wide.u32 	%rd11, %r1, 4;
	add.s64 	%rd12, %rd1, %rd11;
	mul.wide.u32 	%rd13, %r2, 4;
	add.s64 	%rd14, %rd1, %rd13;
	ld.global.u32 	%r9, [%rd12];
	ld.global.u32 	%r10, [%rd14];
	st.global.u32 	[%rd12], %r10;
	st.global.u32 	[%rd14], %r9;
$L__BB5_6:
	bar.sync 	0;
	ret;

}
	// .globl	_Z19bitonic_sort_kernelIhLb1EEvPT_Pjii
.visible .entry _Z19bitonic_sort_kernelIhLb1EEvPT_Pjii(
	.param .u64 .ptr .align 1 _Z19bitonic_sort_kernelIhLb1EEvPT_Pjii_param_0,
	.param .u64 .ptr .align 1 _Z19bitonic_sort_kernelIhLb1EEvPT_Pjii_param_1,
	.param .u32 _Z19bitonic_sort_kernelIhLb1EEvPT_Pjii_param_2,
	.param .u32 _Z19bitonic_sort_kernelIhLb1EEvPT_Pjii_param_3
)
{
	.reg .pred 	%p<5>;
	.reg .b16 	%rs<5>;
	.reg .b32 	%r<13>;
	.reg .b64 	%rd<21>;

	ld.param.u64 	%rd7, [_Z19bitonic_sort_kernelIhLb1EEvPT_Pjii_param_0];
	ld.param.u64 	%rd8, [_Z19bitonic_sort_kernelIhLb1EEvPT_Pjii_param_1];
	ld.param.u32 	%r4, [_Z19bitonic_sort_kernelIhLb1EEvPT_Pjii_param_2];
	ld.param.u32 	%r3, [_Z19bitonic_sort_kernelIhLb1EEvPT_Pjii_param_3];
	cvta.to.global.u64 	%rd1, %rd8;
	cvta.to.global.u64 	%rd2, %rd7;
	mov.u32 	%r5, %tid.x;
	mov.u32 	%r6, %ntid.x;
	mov.u32 	%r7, %ctaid.x;
	mad.lo.s32 	%r1, %r6, %r7, %r5;
	xor.b32  	%r2, %r4, %r1;
	setp.le.u32 	%p1, %r2, %r1;
	@%p1 bra 	$L__BB6_6;
	and.b32  	%r8, %r3, %r1;
	setp.ne.s32 	%p2, %r8, 0;
	@%p2 bra 	$L__BB6_4;
	cvt.u64.u32 	%rd15, %r1;
	add.s64 	%rd3, %rd2, %rd15;
	ld.global.u8 	%rs1, [%rd3];
	cvt.u64.u32 	%rd16, %r2;
	add.s64 	%rd4, %rd2, %rd16;
	ld.global.u8 	%rs2, [%rd4];
	setp.le.u16 	%p4, %rs1, %rs2;
	@%p4 bra 	$L__BB6_6;
	st.global.u8 	[%rd3], %rs2;
	st.global.u8 	[%rd4], %rs1;
	mul.wide.u32 	%rd17, %r1, 4;
	add.s64 	%rd18, %rd1, %rd17;
	mul.wide.u32 	%rd19, %r2, 4;
	add.s64 	%rd20, %rd1, %rd19;
	ld.global.u32 	%r11, [%rd18];
	ld.global.u32 	%r12, [%rd20];
	st.global.u32 	[%rd18], %r12;
	st.global.u32 	[%rd20], %r11;
	bra.uni 	$L__BB6_6;
$L__BB6_4:
	cvt.u64.u32 	%rd9, %r1;
	add.s64 	%rd5, %rd2, %rd9;
	ld.global.u8 	%rs3, [%rd5];
	cvt.u64.u32 	%rd10, %r2;
	add.s64 	%rd6, %rd2, %rd10;
	ld.global.u8 	%rs4, [%rd6];
	setp.ge.u16 	%p3, %rs3, %rs4;
	@%p3 bra 	$L__BB6_6;
	st.global.u8 	[%rd5], %rs4;
	st.global.u8 	[%rd6], %rs3;
	mul.wide.u32 	%rd11, %r1, 4;
	add.s64 	%rd12, %rd1, %rd11;
	mul.wide.u32 	%rd13, %r2, 4;
	add.s64 	%rd14, %rd1, %rd13;
	ld.global.u32 	%r9, [%rd12];
	ld.global.u32 	%r10, [%rd14];
	st.global.u32 	[%rd12], %r10;
	st.global.u32 	[%rd14], %r9;
$L__BB6_6:
	bar.sync 	0;
	ret;

}
	// .globl	_Z19bitonic_sort_kernelIjLb1EEvPT_Pjii
.visible .entry _Z19bitonic_sort_kernelIjLb1EEvPT_Pjii(
	.param .u64 .ptr .align 1 _Z19bitonic_sort_kernelIjLb1EEvPT_Pjii_param_0,
	.param .u64 .ptr .align 1 _Z19bitonic_sort_kernelIjLb1EEvPT_Pjii_param_1,
	.param .u32 _Z19bitonic_sort_kernelIjLb1EEvPT_Pjii_param_2,
	.param .u32 _Z19bitonic_sort_kernelIjLb1EEvPT_Pjii_param_3
)
{
	.reg .pred 	%p<5>;
	.reg .b32 	%r<17>;
	.reg .b64 	%rd<21>;

	ld.param.u64 	%rd7, [_Z19bitonic_sort_kernelIjLb1EEvPT_Pjii_param_0];
	ld.param.u64 	%rd8, [_Z19bitonic_sort_kernelIjLb1EEvPT_Pjii_param_1];
	ld.param.u32 	%r8, [_Z19bitonic_sort_kernelIjLb1EEvPT_Pjii_param_2];
	ld.param.u32 	%r7, [_Z19bitonic_sort_kernelIjLb1EEvPT_Pjii_param_3];
	cvta.to.global.u64 	%rd1, %rd8;
	cvta.to.global.u64 	%rd2, %rd7;
	mov.u32 	%r9, %tid.x;
	mov.u32 	%r10, %ntid.x;
	mov.u32 	%r11, %ctaid.x;
	mad.lo.s32 	%r1, %r10, %r11, %r9;
	xor.b32  	%r2, %r8, %r1;
	setp.le.u32 	%p1, %r2, %r1;
	@%p1 bra 	$L__BB7_6;
	and.b32  	%r12, %r7, %r1;
	setp.ne.s32 	%p2, %r12, 0;
	@%p2 bra 	$L__BB7_4;
	mul.wide.u32 	%rd15, %r1, 4;
	add.s64 	%rd3, %rd2, %rd15;
	ld.global.u32 	%r3, [%rd3];
	mul.wide.u32 	%rd16, %r2, 4;
	add.s64 	%rd4, %rd2, %rd16;
	ld.global.u32 	%r4, [%rd4];
	setp.le.u32 	%p4, %r3, %r4;
	@%p4 bra 	$L__BB7_6;
	st.global.u32 	[%rd3], %r4;
	st.global.u32 	[%rd4], %r3;
	add.s64 	%rd18, %rd1, %rd15;
	add.s64 	%rd20, %rd1, %rd16;
	ld.global.u32 	%r15, [%rd18];
	ld.global.u32 	%r16, [%rd20];
	st.global.u32 	[%rd18], %r16;
	st.global.u32 	[%rd20], %r15;
	bra.uni 	$L__BB7_6;
$L__BB7_4:
	mul.wide.u32 	%rd9, %r1, 4;
	add.s64 	%rd5, %rd2, %rd9;
	ld.global.u32 	%r5, [%rd5];
	mul.wide.u32 	%rd10, %r2, 4;
	add.s64 	%rd6, %rd2, %rd10;
	ld.global.u32 	%r6, [%rd6];
	setp.ge.u32 	%p3, %r5, %r6;
	@%p3 bra 	$L__BB7_6;
	st.global.u32 	[%rd5], %r6;
	st.global.u32 	[%rd6], %r5;
	add.s64 	%rd12, %rd1, %rd9;
	add.s64 	%rd14, %rd1, %rd10;
	ld.global.u32 	%r13, [%rd12];
	ld.global.u32 	%r14, [%rd14];
	st.global.u32 	[%rd12], %r14;
	st.global.u32 	[%rd14], %r13;
$L__BB7_6:
	bar.sync 	0;
	ret;

}
	// .globl	_Z19bitonic_sort_kernelIlLb1EEvPT_Pjii
.visible .entry _Z19bitonic_sort_kernelIlLb1EEvPT_Pjii(
	.param .u64 .ptr .align 1 _Z19bitonic_sort_kernelIlLb1EEvPT_Pjii_param_0,
	.param .u64 .ptr .align 1 _Z19bitonic_sort_kernelIlLb1EEvPT_Pjii_param_1,
	.param .u32 _Z19bitonic_sort_kernelIlLb1EEvPT_Pjii_param_2,
	.param .u32 _Z19bitonic_sort_kernelIlLb1EEvPT_Pjii_param_3
)
{
	.reg .pred 	%p<5>;
	.reg .b32 	%r<13>;
	.reg .b64 	%rd<25>;

	ld.param.u64 	%rd11, [_Z19bitonic_sort_kernelIlLb1EEvPT_Pjii_param_0];
	ld.param.u64 	%rd12, [_Z19bitonic_sort_kernelIlLb1EEvPT_Pjii_param_1];
	ld.param.u32 	%r4, [_Z19bitonic_sort_kernelIlLb1EEvPT_Pjii_param_2];
	ld.param.u32 	%r3, [_Z19bitonic_sort_kernelIlLb1EEvPT_Pjii_param_3];
	cvta.to.global.u64 	%rd1, %rd12;
	cvta.to.global.u64 	%rd2, %rd11;
	mov.u32 	%r5, %tid.x;
	mov.u32 	%r6, %ntid.x;
	mov.u32 	%r7, %ctaid.x;
	mad.lo.s32 	%r1, %r6, %r7, %r5;
	xor.b32  	%r2, %r4, %r1;
	setp.le.u32 	%p1, %r2, %r1;
	@%p1 bra 	$L__BB8_6;
	and.b32  	%r8, %r3, %r1;
	setp.ne.s32 	%p2, %r8, 0;
	@%p2 bra 	$L__BB8_4;
	mul.wide.u32 	%rd19, %r1, 8;
	add.s64 	%rd3, %rd2, %rd19;
	ld.global.u64 	%rd4, [%rd3];
	mul.wide.u32 	%rd20, %r2, 8;
	add.s64 	%rd5, %rd2, %rd20;
	ld.global.u64 	%rd6, [%rd5];
	setp.le.s64 	%p4, %rd4, %rd6;
	@%p4 bra 	$L__BB8_6;
	st.global.u64 	[%rd3], %rd6;
	st.global.u64 	[%rd5], %rd4;
	mul.wide.u32 	%rd21, %r1, 4;
	add.s64 	%rd22, %rd1, %rd21;
	mul.wide.u32 	%rd23, %r2, 4;
	add.s64 	%rd24, %rd1, %rd23;
	ld.global.u32 	%r11, [%rd22];
	ld.global.u32 	%r12, [%rd24];
	st.global.u32 	[%rd22], %r12;
	st.global.u32 	[%rd24], %r11;
	bra.uni 	$L__BB8_6;
$L__BB8_4:
	mul.wide.u32 	%rd13, %r1, 8;
	add.s64 	%rd7, %rd2, %rd13;
	ld.global.u64 	%rd8, [%rd7];
	mul.wide.u32 	%rd14, %r2, 8;
	add.s64 	%rd9, %rd2, %rd14;
	ld.global.u64 	%rd10, [%rd9];
	setp.ge.s64 	%p3, %rd8, %rd10;
	@%p3 bra 	$L__BB8_6;
	st.global.u64 	[%rd7], %rd10;
	st.global.u64 	[%rd9], %rd8;
	mul.wide.u32 	%rd15, %r1, 4;
	add.s64 	%rd16, %rd1, %rd15;
	mul.wide.u32 	%rd17, %r2, 4;
	add.s64 	%rd18, %rd1, %rd17;
	ld.global.u32 	%r9, [%rd16];
	ld.global.u32 	%r10, [%rd18];
	st.global.u32 	[%rd16], %r10;
	st.global.u32 	[%rd18], %r9;
$L__BB8_6:
	bar.sync 	0;
	ret;

}
	// .globl	_Z19bitonic_sort_kernelIfLb0EEvPT_Pjii
.visible .entry _Z19bitonic_sort_kernelIfLb0EEvPT_Pjii(
	.param .u64 .ptr .align 1 _Z19bitonic_sort_kernelIfLb0EEvPT_Pjii_param_0,
	.param .u64 .ptr .align 1 _Z19bitonic_sort_kernelIfLb0EEvPT_Pjii_param_1,
	.param .u32 _Z19bitonic_sort_kernelIfLb0EEvPT_Pjii_param_2,
	.param .u32 _Z19bitonic_sort_kernelIfLb0EEvPT_Pjii_param_3
)
{
	.reg .pred 	%p<5>;
	.reg .b32 	%r<13>;
	.reg .b32 	%f<5>;
	.reg .b64 	%rd<21>;

	ld.param.u64 	%rd7, [_Z19bitonic_sort_kernelIfLb0EEvPT_Pjii_param_0];
	ld.param.u64 	%rd8, [_Z19bitonic_sort_kernelIfLb0EEvPT_Pjii_param_1];
	ld.param.u32 	%r4, [_Z19bitonic_sort_kernelIfLb0EEvPT_Pjii_param_2];
	ld.param.u32 	%r3, [_Z19bitonic_sort_kernelIfLb0EEvPT_Pjii_param_3];
	cvta.to.global.u64 	%rd1, %rd8;
	cvta.to.global.u64 	%rd2, %rd7;
	mov.u32 	%r5, %tid.x;
	mov.u32 	%r6, %ntid.x;
	mov.u32 	%r7, %ctaid.x;
	mad.lo.s32 	%r1, %r6, %r7, %r5;
	xor.b32  	%r2, %r4, %r1;
	setp.le.u32 	%p1, %r2, %r1;
	@%p1 bra 	$L__BB9_6;
	and.b32  	%r8, %r3, %r1;
	setp.eq.s32 	%p2, %r8, 0;
	@%p2 bra 	$L__BB9_4;
	mul.wide.u32 	%rd9, %r1, 4;
	add.s64 	%rd3, %rd2, %rd9;
	ld.global.f32 	%f1, [%rd3];
	mul.wide.u32 	%rd10, %r2, 4;
	add.s64 	%rd4, %rd2, %rd10;
	ld.global.f32 	%f2, [%rd4];
	setp.leu.f32 	%p3, %f1, %f2;
	@%p3 bra 	$L__BB9_6;
	st.global.f32 	[%rd3], %f2;
	st.global.f32 	[%rd4], %f1;
	add.s64 	%rd12, %rd1, %rd9;
	add.s64 	%rd14, %rd1, %rd10;
	ld.global.u32 	%r9, [%rd12];
	ld.global.u32 	%r10, [%rd14];
	st.global.u32 	[%rd12], %r10;
	st.global.u32 	[%rd14], %r9;
	bra.uni 	$L__BB9_6;
$L__BB9_4:
	mul.wide.u32 	%rd15, %r1, 4;
	add.s64 	%rd5, %rd2, %rd15;
	ld.global.f32 	%f3, [%rd5];
	mul.wide.u32 	%rd16, %r2, 4;
	add.s64 	%rd6, %rd2, %rd16;
	ld.global.f32 	%f4, [%rd6];
	setp.geu.f32 	%p4, %f3, %f4;
	@%p4 bra 	$L__BB9_6;
	st.global.f32 	[%rd5], %f4;
	st.global.f32 	[%rd6], %f3;
	add.s64 	%rd18, %rd1, %rd15;
	add.s64 	%rd20, %rd1, %rd16;
	ld.global.u32 	%r11, [%rd18];
	ld.global.u32 	%r12, [%rd20];
	st.global.u32 	[%rd18], %r12;
	st.global.u32 	[%rd20], %r11;
$L__BB9_6:
	bar.sync 	0;
	ret;

}
	// .globl	_Z19bitonic_sort_kernelIdLb0EEvPT_Pjii
.visible .entry _Z19bitonic_sort_kernelIdLb0EEvPT_Pjii(
	.param .u64 .ptr .align 1 _Z19bitonic_sort_kernelIdLb0EEvPT_Pjii_param_0,
	.param .u64 .ptr .align 1 _Z19bitonic_sort_kernelIdLb0EEvPT_Pjii_param_1,
	.param .u32 _Z19bitonic_sort_kernelIdLb0EEvPT_Pjii_param_2,
	.param .u32 _Z19bitonic_sort_kernelIdLb0EEvPT_Pjii_param_3
)
{
	.reg .pred 	%p<5>;
	.reg .b32 	%r<13>;
	.reg .b64 	%rd<21>;
	.reg .b64 	%fd<5>;

	ld.param.u64 	%rd7, [_Z19bitonic_sort_kernelIdLb0EEvPT_Pjii_param_0];
	ld.param.u64 	%rd8, [_Z19bitonic_sort_kernelIdLb0EEvPT_Pjii_param_1];
	ld.param.u32 	%r4, [_Z19bitonic_sort_kernelIdLb0EEvPT_Pjii_param_2];
	ld.param.u32 	%r3, [_Z19bitonic_sort_kernelIdLb0EEvPT_Pjii_param_3];
	cvta.to.global.u64 	%rd1, %rd8;
	cvta.to.global.u64 	%rd2, %rd7;
	mov.u32 	%r5, %tid.x;
	mov.u32 	%r6, %ntid.x;
	mov.u32 	%r7, %ctaid.x;
	mad.lo.s32 	%r1, %r6, %r7, %r5;
	xor.b32  	%r2, %r4, %r1;
	setp.le.u32 	%p1, %r2, %r1;
	@%p1 bra 	$L__BB10_6;
	and.b32  	%r8, %r3, %r1;
	setp.eq.s32 	%p2, %r8, 0;
	@%p2 bra 	$L__BB10_4;
	mul.wide.u32 	%rd9, %r1, 8;
	add.s64 	%rd3, %rd2, %rd9;
	ld.global.f64 	%fd1, [%rd3];
	mul.wide.u32 	%rd10, %r2, 8;
	add.s64 	%rd4, %rd2, %rd10;
	ld.global.f64 	%fd2, [%rd4];
	setp.leu.f64 	%p3, %fd1, %fd2;
	@%p3 bra 	$L__BB10_6;
	st.global.f64 	[%rd3], %fd2;
	st.global.f64 	[%rd4], %fd1;
	mul.wide.u32 	%rd11, %r1, 4;
	add.s64 	%rd12, %rd1, %rd11;
	mul.wide.u32 	%rd13, %r2, 4;
	add.s64 	%rd14, %rd1, %rd13;
	ld.global.u32 	%r9, [%rd12];
	ld.global.u32 	%r10, [%rd14];
	st.global.u32 	[%rd12], %r10;
	st.global.u32 	[%rd14], %r9;
	bra.uni 	$L__BB10_6;
$L__BB10_4:
	mul.wide.u32 	%rd15, %r1, 8;
	add.s64 	%rd5, %rd2, %rd15;
	ld.global.f64 	%fd3, [%rd5];
	mul.wide.u32 	%rd16, %r2, 8;
	add.s64 	%rd6, %rd2, %rd16;
	ld.global.f64 	%fd4, [%rd6];
	setp.geu.f64 	%p4, %fd3, %fd4;
	@%p4 bra 	$L__BB10_6;
	st.global.f64 	[%rd5], %fd4;
	st.global.f64 	[%rd6], %fd3;
	mul.wide.u32 	%rd17, %r1, 4;
	add.s64 	%rd18, %rd1, %rd17;
	mul.wide.u32 	%rd19, %r2, 4;
	add.s64 	%rd20, %rd1, %rd19;
	ld.global.u32 	%r11, [%rd18];
	ld.global.u32 	%r12, [%rd20];
	st.global.u32 	[%rd18], %r12;
	st.global.u32 	[%rd20], %r11;
$L__BB10_6:
	bar.sync 	0;
	ret;

}
	// .globl	_Z19bitonic_sort_kernelIhLb0EEvPT_Pjii
.visible .entry _Z19bitonic_sort_kernelIhLb0EEvPT_Pjii(
	.param .u64 .ptr .align 1 _Z19bitonic_sort_kernelIhLb0EEvPT_Pjii_param_0,
	.param .u64 .ptr .align 1 _Z19bitonic_sort_kernelIhLb0EEvPT_Pjii_param_1,
	.param .u32 _Z19bitonic_sort_kernelIhLb0EEvPT_Pjii_param_2,
	.param .u32 _Z19bitonic_sort_kernelIhLb0EEvPT_Pjii_param_3
)
{
	.reg .pred 	%p<5>;
	.reg .b16 	%rs<5>;
	.reg .b32 	%r<13>;
	.reg .b64 	%rd<21>;

	ld.param.u64 	%rd7, [_Z19bitonic_sort_kernelIhLb0EEvPT_Pjii_param_0];
	ld.param.u64 	%rd8, [_Z19bitonic_sort_kernelIhLb0EEvPT_Pjii_param_1];
	ld.param.u32 	%r4, [_Z19bitonic_sort_kernelIhLb0EEvPT_Pjii_param_2];
	ld.param.u32 	%r3, [_Z19bitonic_sort_kernelIhLb0EEvPT_Pjii_param_3];
	cvta.to.global.u64 	%rd1, %rd8;
	cvta.to.global.u64 	%rd2, %rd7;
	mov.u32 	%r5, %tid.x;
	mov.u32 	%r6, %ntid.x;
	mov.u32 	%r7, %ctaid.x;
	mad.lo.s32 	%r1, %r6, %r7, %r5;
	xor.b32  	%r2, %r4, %r1;
	setp.le.u32 	%p1, %r2, %r1;
	@%p1 bra 	$L__BB11_6;
	and.b32  	%r8, %r3, %r1;
	setp.eq.s32 	%p2, %r8, 0;
	@%p2 bra 	$L__BB11_4;
	cvt.u64.u32 	%rd9, %r1;
	add.s64 	%rd3, %rd2, %rd9;
	ld.global.u8 	%rs1, [%rd3];
	cvt.u64.u32 	%rd10, %r2;
	add.s64 	%rd4, %rd2, %rd10;
	ld.global.u8 	%rs2, [%rd4];
	setp.le.u16 	%p3, %rs1, %rs2;
	@%p3 bra 	$L__BB11_6;
	st.global.u8 	[%rd3], %rs2;
	st.global.u8 	[%rd4], %rs1;
	mul.wide.u32 	%rd11, %r1, 4;
	add.s64 	%rd12, %rd1, %rd11;
	mul.wide.u32 	%rd13, %r2, 4;
	add.s64 	%rd14, %rd1, %rd13;
	ld.global.u32 	%r9, [%rd12];
	ld.global.u32 	%r10, [%rd14];
	st.global.u32 	[%rd12], %r10;
	st.global.u32 	[%rd14], %r9;
	bra.uni 	$L__BB11_6;
$L__BB11_4:
	cvt.u64.u32 	%rd15, %r1;
	add.s64 	%rd5, %rd2, %rd15;
	ld.global.u8 	%rs3, [%rd5];
	cvt.u64.u32 	%rd16, %r2;
	add.s64 	%rd6, %rd2, %rd16;
	ld.global.u8 	%rs4, [%rd6];
	setp.ge.u16 	%p4, %rs3, %rs4;
	@%p4 bra 	$L__BB11_6;
	st.global.u8 	[%rd5], %rs4;
	st.global.u8 	[%rd6], %rs3;
	mul.wide.u32 	%rd17, %r1, 4;
	add.s64 	%rd18, %rd1, %rd17;
	mul.wide.u32 	%rd19, %r2, 4;
	add.s64 	%rd20, %rd1, %rd19;
	ld.global.u32 	%r11, [%rd18];
	ld.global.u32 	%r12, [%rd20];
	st.global.u32 	[%rd18], %r12;
	st.global.u32 	[%rd20], %r11;
$L__BB11_6:
	bar.sync 	0;
	ret;

}
	// .globl	_Z19bitonic_sort_kernelIjLb0EEvPT_Pjii
.visible .entry _Z19bitonic_sort_kernelIjLb0EEvPT_Pjii(
	.param .u64 .ptr .align 1 _Z19bitonic_sort_kernelIjLb0EEvPT_Pjii_param_0,
	.param .u64 .ptr .align 1 _Z19bitonic_sort_kernelIjLb0EEvPT_Pjii_param_1,
	.param .u32 _Z19bitonic_sort_kernelIjLb0EEvPT_Pjii_param_2,
	.param .u32 _Z19bitonic_sort_kernelIjLb0EEvPT_Pjii_param_3
)
{
	.reg .pred 	%p<5>;
	.reg .b32 	%r<17>;
	.reg .b64 	%rd<21>;

	ld.param.u64 	%rd7, [_Z19bitonic_sort_kernelIjLb0EEvPT_Pjii_param_0];
	ld.param.u64 	%rd8, [_Z19bitonic_sort_kernelIjLb0EEvPT_Pjii_param_1];
	ld.param.u32 	%r8, [_Z19bitonic_sort_kernelIjLb0EEvPT_Pjii_param_2];
	ld.param.u32 	%r7, [_Z19bitonic_sort_kernelIjLb0EEvPT_Pjii_param_3];
	cvta.to.global.u64 	%rd1, %rd8;
	cvta.to.global.u64 	%rd2, %rd7;
	mov.u32 	%r9, %tid.x;
	mov.u32 	%r10, %ntid.x;
	mov.u32 	%r11, %ctaid.x;
	mad.lo.s32 	%r1, %r10, %r11, %r9;
	xor.b32  	%r2, %r8, %r1;
	setp.le.u32 	%p1, %r2, %r1;
	@%p1 bra 	$L__BB12_6;
	and.b32  	%r12, %r7, %r1;
	setp.eq.s32 	%p2, %r12, 0;
	@%p2 bra 	$L__BB12_4;
	mul.wide.u32 	%rd9, %r1, 4;
	add.s64 	%rd3, %rd2, %rd9;
	ld.global.u32 	%r3, [%rd3];
	mul.wide.u32 	%rd10, %r2, 4;
	add.s64 	%rd4, %rd2, %rd10;
	ld.global.u32 	%r4, [%rd4];
	setp.le.u32 	%p3, %r3, %r4;
	@%p3 bra 	$L__BB12_6;
	st.global.u32 	[%rd3], %r4;
	st.global.u32 	[%rd4], %r3;
	add.s64 	%rd12, %rd1, %rd9;
	add.s64 	%rd14, %rd1, %rd10;
	ld.global.u32 	%r13, [%rd12];
	ld.global.u32 	%r14, [%rd14];
	st.global.u32 	[%rd12], %r14;
	st.global.u32 	[%rd14], %r13;
	bra.uni 	$L__BB12_6;
$L__BB12_4:
	mul.wide.u32 	%rd15, %r1, 4;
	add.s64 	%rd5, %rd2, %rd15;
	ld.global.u32 	%r5, [%rd5];
	mul.wide.u32 	%rd16, %r2, 4;
	add.s64 	%rd6, %rd2, %rd16;
	ld.global.u32 	%r6, [%rd6];
	setp.ge.u32 	%p4, %r5, %r6;
	@%p4 bra 	$L__BB12_6;
	st.global.u32 	[%rd5], %r6;
	st.global.u32 	[%rd6], %r5;
	add.s64 	%rd18, %rd1, %rd15;
	add.s64 	%rd20, %rd1, %rd16;
	ld.global.u32 	%r15, [%rd18];
	ld.global.u32 	%r16, [%rd20];
	st.global.u32 	[%rd18], %r16;
	st.global.u32 	[%rd20], %r15;
$L__BB12_6:
	bar.sync 	0;
	ret;

}
	// .globl	_Z19bitonic_sort_kernelIlLb0EEvPT_Pjii
.visible .entry _Z19bitonic_sort_kernelIlLb0EEvPT_Pjii(
	.param .u64 .ptr .align 1 _Z19bitonic_sort_kernelIlLb0EEvPT_Pjii_param_0,
	.param .u64 .ptr .align 1 _Z19bitonic_sort_kernelIlLb0EEvPT_Pjii_param_1,
	.param .u32 _Z19bitonic_sort_kernelIlLb0EEvPT_Pjii_param_2,
	.param .u32 _Z19bitonic_sort_kernelIlLb0EEvPT_Pjii_param_3
)
{
	.reg .pred 	%p<5>;
	.reg .b32 	%r<13>;
	.reg .b64 	%rd<25>;

	ld.param.u64 	%rd11, [_Z19bitonic_sort_kernelIlLb0EEvPT_Pjii_param_0];
	ld.param.u64 	%rd12, [_Z19bitonic_sort_kernelIlLb0EEvPT_Pjii_param_1];
	ld.param.u32 	%r4, [_Z19bitonic_sort_kernelIlLb0EEvPT_Pjii_param_2];
	ld.param.u32 	%r3, [_Z19bitonic_sort_kernelIlLb0EEvPT_Pjii_param_3];
	cvta.to.global.u64 	%rd1, %rd12;
	cvta.to.global.u64 	%rd2, %rd11;
	mov.u32 	%r5, %tid.x;
	mov.u32 	%r6, %ntid.x;
	mov.u32 	%r7, %ctaid.x;
	mad.lo.s32 	%r1, %r6, %r7, %r5;
	xor.b32  	%r2, %r4, %r1;
	setp.le.u32 	%p1, %r2, %r1;
	@%p1 bra 	$L__BB13_6;
	and.b32  	%r8, %r3, %r1;
	setp.eq.s32 	%p2, %r8, 0;
	@%p2 bra 	$L__BB13_4;
	mul.wide.u32 	%rd13, %r1, 8;
	add.s64 	%rd3, %rd2, %rd13;
	ld.global.u64 	%rd4, [%rd3];
	mul.wide.u32 	%rd14, %r2, 8;
	add.s64 	%rd5, %rd2, %rd14;
	ld.global.u64 	%rd6, [%rd5];
	setp.le.s64 	%p3, %rd4, %rd6;
	@%p3 bra 	$L__BB13_6;
	st.global.u64 	[%rd3], %rd6;
	st.global.u64 	[%rd5], %rd4;
	mul.wide.u32 	%rd15, %r1, 4;
	add.s64 	%rd16, %rd1, %rd15;
	mul.wide.u32 	%rd17, %r2, 4;
	add.s64 	%rd18, %rd1, %rd17;
	ld.global.u32 	%r9, [%rd16];
	ld.global.u32 	%r10, [%rd18];
	st.global.u32 	[%rd16], %r10;
	st.global.u32 	[%rd18], %r9;
	bra.uni 	$L__BB13_6;
$L__BB13_4:
	mul.wide.u32 	%rd19, %r1, 8;
	add.s64 	%rd7, %rd2, %rd19;
	ld.global.u64 	%rd8, [%rd7];
	mul.wide.u32 	%rd20, %r2, 8;
	add.s64 	%rd9, %rd2, %rd20;
	ld.global.u64 	%rd10, [%rd9];
	setp.ge.s64 	%p4, %rd8, %rd10;
	@%p4 bra 	$L__BB13_6;
	st.global.u64 	[%rd7], %rd10;
	st.global.u64 	[%rd9], %rd8;
	mul.wide.u32 	%rd21, %r1, 4;
	add.s64 	%rd22, %rd1, %rd21;
	mul.wide.u32 	%rd23, %r2, 4;
	add.s64 	%rd24, %rd1, %rd23;
	ld.global.u32 	%r11, [%rd22];
	ld.global.u32 	%r12, [%rd24];
	st.global.u32 	[%rd22], %r12;
	st.global.u32 	[%rd24], %r11;
$L__BB13_6:
	bar.sync 	0;
	ret;

}
	// .globl	_Z11topk_kernelIfEvPKT_PS0_Pjiii
.visible .entry _Z11topk_kernelIfEvPKT_PS0_Pjiii(
	.param .u64 .ptr .align 1 _Z11topk_kernelIfEvPKT_PS0_Pjiii_param_0,
	.param .u64 .ptr .align 1 _Z11topk_kernelIfEvPKT_PS0_Pjiii_param_1,
	.param .u64 .ptr .align 1 _Z11topk_kernelIfEvPKT_PS0_Pjiii_param_2,
	.param .u32 _Z11topk_kernelIfEvPKT_PS0_Pjiii_param_3,
	.param .u32 _Z11topk_kernelIfEvPKT_PS0_Pjiii_param_4,
	.param .u32 _Z11topk_kernelIfEvPKT_PS0_Pjiii_param_5
)
{
	.reg .pred 	%p<65>;
	.reg .b16 	%rs<11>;
	.reg .b32 	%r<211>;
	.reg .b32 	%f<61>;
	.reg .b64 	%rd<34>;
	// demoted variable
	.shared .align 4 .b8 _ZZ11topk_kernelIfEvPKT_PS0_PjiiiE10warp_maxes[128];
	// demoted variable
	.shared .align 4 .b8 _ZZ11topk_kernelIfEvPKT_PS0_PjiiiE12warp_indices[128];
	ld.param.u64 	%rd8, [_Z11topk_kernelIfEvPKT_PS0_Pjiii_param_0];
	ld.param.u64 	%rd6, [_Z11topk_kernelIfEvPKT_PS0_Pjiii_param_1];
	ld.param.u64 	%rd7, [_Z11topk_kernelIfEvPKT_PS0_Pjiii_param_2];
	ld.param.u32 	%r71, [_Z11topk_kernelIfEvPKT_PS0_Pjiii_param_3];
	ld.param.u32 	%r69, [_Z11topk_kernelIfEvPKT_PS0_Pjiii_param_4];
	ld.param.u32 	%r70, [_Z11topk_kernelIfEvPKT_PS0_Pjiii_param_5];
	cvta.to.global.u64 	%rd1, %rd8;
	mov.u32 	%r1, %ctaid.x;
	setp.ge.s32 	%p1, %r1, %r71;
	@%p1 bra 	$L__BB14_46;
	mul.lo.s32 	%r72, %r69, %r1;
	cvt.s64.s32 	%rd2, %r72;
	mul.lo.s32 	%r2, %r70, %r1;
	mov.u32 	%r3, %tid.x;
	mov.u32 	%r4, %ntid.x;
	shl.b32 	%r73, %r69, 2;
	mov.u32 	%r74, smem;
	add.s32 	%r5, %r74, %r73;
	setp.ge.s32 	%p2, %r3, %r69;
	@%p2 bra 	$L__BB14_8;
	add.s32 	%r75, %r3, %r4;
	max.u32 	%r76, %r69, %r75;
	setp.lt.u32 	%p3, %r75, %r69;
	selp.u32 	%r77, 1, 0, %p3;
	add.s32 	%r78, %r75, %r77;
	sub.s32 	%r79, %r76, %r78;
	div.u32 	%r80, %r79, %r4;
	add.s32 	%r6, %r80, %r77;
	and.b32  	%r81, %r6, 3;
	setp.eq.s32 	%p4, %r81, 3;
	mov.u32 	%r190, %r3;
	@%p4 bra 	$L__BB14_5;
	add.s32 	%r83, %r6, 1;
	and.b32  	%r7, %r83, 3;
	mov.b32 	%r189, 0;
	mov.u32 	%r190, %r3;
$L__BB14_4:
	.pragma "nounroll";
	cvt.u64.u32 	%rd9, %r190;
	add.s64 	%rd10, %rd9, %rd2;
	shl.b64 	%rd11, %rd10, 2;
	add.s64 	%rd12, %rd1, %rd11;
	ld.global.nc.f32 	%f22, [%rd12];
	shl.b32 	%r84, %r190, 2;
	add.s32 	%r86, %r74, %r84;
	st.shared.f32 	[%r86], %f22;
	add.s32 	%r87, %r5, %r190;
	mov.b16 	%rs1, 0;
	st.shared.u8 	[%r87], %rs1;
	add.s32 	%r190, %r190, %r4;
	add.s32 	%r189, %r189, 1;
	setp.ne.s32 	%p5, %r189, %r7;
	@%p5 bra 	$L__BB14_4;
$L__BB14_5:
	setp.lt.u32 	%p6, %r6, 3;
	@%p6 bra 	$L__BB14_8;
	shl.b32 	%r93, %r4, 2;
$L__BB14_7:
	cvt.u64.u32 	%rd13, %r190;
	add.s64 	%rd14, %rd13, %rd2;
	shl.b64 	%rd15, %rd14, 2;
	add.s64 	%rd16, %rd1, %rd15;
	ld.global.nc.f32 	%f23, [%rd16];
	shl.b32 	%r88, %r190, 2;
	add.s32 	%r90, %r74, %r88;
	st.shared.f32 	[%r90], %f23;
	add.s32 	%r91, %r5, %r190;
	mov.b16 	%rs2, 0;
	st.shared.u8 	[%r91], %rs2;
	add.s32 	%r92, %r190, %r4;
	cvt.u64.u32 	%rd17, %r92;
	add.s64 	%rd18, %rd17, %rd2;
	shl.b64 	%rd19, %rd18, 2;
	add.s64 	%rd20, %rd1, %rd19;
	ld.global.nc.f32 	%f24, [%rd20];
	add.s32 	%r94, %r90, %r93;
	st.shared.f32 	[%r94], %f24;
	add.s32 	%r95, %r91, %r4;
	st.shared.u8 	[%r95], %rs2;
	add.s32 	%r96, %r92, %r4;
	cvt.u64.u32 	%rd21, %r96;
	add.s64 	%rd22, %rd21, %rd2;
	shl.b64 	%rd23, %rd22, 2;
	add.s64 	%rd24, %rd1, %rd23;
	ld.global.nc.f32 	%f25, [%rd24];
	add.s32 	%r97, %r94, %r93;
	st.shared.f32 	[%r97], %f25;
	add.s32 	%r98, %r95, %r4;
	st.shared.u8 	[%r98], %rs2;
	add.s32 	%r99, %r96, %r4;
	cvt.u64.u32 	%rd25, %r99;
	add.s64 	%rd26, %rd25, %rd2;
	shl.b64 	%rd27, %rd26, 2;
	add.s64 	%rd28, %rd1, %rd27;
	ld.global.nc.f32 	%f26, [%rd28];
	add.s32 	%r100, %r97, %r93;
	st.shared.f32 	[%r100], %f26;
	add.s32 	%r101, %r98, %r4;
	st.shared.u8 	[%r101], %rs2;
	add.s32 	%r190, %r99, %r4;
	setp.lt.s32 	%p7, %r190, %r69;
	@%p7 bra 	$L__BB14_7;
$L__BB14_8:
	bar.sync 	0;
	setp.lt.s32 	%p8, %r70, 1;
	@%p8 bra 	$L__BB14_46;
	add.s32 	%r103, %r4, 31;
	shr.u32 	%r15, %r103, 5;
	shr.u32 	%r104, %r3, 3;
	mov.u32 	%r105, _ZZ11topk_kernelIfEvPKT_PS0_PjiiiE10warp_maxes;
	add.s32 	%r16, %r105, %r104;
	mov.u32 	%r106, _ZZ11topk_kernelIfEvPKT_PS0_PjiiiE12warp_indices;
	add.s32 	%r17, %r106, %r104;
	shl.b32 	%r107, %r3, 2;
	add.s32 	%r18, %r105, %r107;
	add.s32 	%r19, %r106, %r107;
	add.s32 	%r20, %r3, %r4;
	max.s32 	%r108, %r69, %r20;
	setp.lt.s32 	%p9, %r20, %r69;
	selp.u32 	%r109, 1, 0, %p9;
	add.s32 	%r110, %r20, %r109;
	sub.s32 	%r111, %r108, %r110;
	div.u32 	%r112, %r111, %r4;
	add.s32 	%r21, %r112, %r109;
	add.s32 	%r113, %r21, 1;
	and.b32  	%r22, %r113, 3;
	shl.b32 	%r114, %r4, 3;
	add.s32 	%r23, %r74, %r114;
	shl.b32 	%r24, %r4, 4;
	shl.b32 	%r116, %r4, 1;
	add.s32 	%r25, %r3, %r116;
	shl.b32 	%r26, %r4, 2;
	mad.lo.s32 	%r27, %r4, 12, %r74;
	add.s32 	%r28, %r74, %r26;
	add.s32 	%r118, %r4, %r73;
	add.s32 	%r29, %r74, %r118;
	add.s32 	%r119, %r73, %r116;
	add.s32 	%r30, %r74, %r119;
	mad.lo.s32 	%r120, %r4, 3, %r73;
	add.s32 	%r31, %r74, %r120;
	and.b32  	%r121, %r113, -4;
	neg.s32 	%r32, %r121;
	cvta.to.global.u64 	%rd3, %rd6;
	cvta.to.global.u64 	%rd4, %rd7;
	cvt.s64.s32 	%rd5, %r2;
	mov.b32 	%r192, 0;
$L__BB14_10:
	setp.ge.s32 	%p10, %r3, %r69;
	mov.b32 	%r206, -1;
	mov.f32 	%f56, 0fFF800000;
	@%p10 bra 	$L__BB14_38;
	setp.lt.u32 	%p11, %r21, 3;
	mov.f32 	%f56, 0fFF800000;
	mov.b32 	%r206, -1;
	mov.u32 	%r203, %r3;
	@%p11 bra 	$L__BB14_26;
	mad.lo.s32 	%r200, %r4, 3, %r3;
	shl.b32 	%r202, %r3, 2;
	mov.f32 	%f56, 0fFF800000;
	mov.b32 	%r206, -1;
	mov.u32 	%r198, %r32;
	mov.u32 	%r199, %r20;
	mov.u32 	%r201, %r25;
	mov.u32 	%r203, %r3;
$L__BB14_13:
	add.s32 	%r126, %r5, %r203;
	ld.shared.u8 	%rs3, [%r126];
	setp.ne.s16 	%p12, %rs3, 0;
	@%p12 bra 	$L__BB14_16;
	mov.u32 	%r127, smem;
	add.s32 	%r128, %r127, %r202;
	ld.shared.f32 	%f9, [%r128];
	setp.leu.f32 	%p13, %f9, %f56;
	@%p13 bra 	$L__BB14_16;
	mov.f32 	%f56, %f9;
	mov.u32 	%r206, %r203;
$L__BB14_16:
	add.s32 	%r129, %r29, %r203;
	ld.shared.u8 	%rs4, [%r129];
	setp.ne.s16 	%p14, %rs4, 0;
	@%p14 bra 	$L__BB14_19;
	add.s32 	%r130, %r28, %r202;
	ld.shared.f32 	%f11, [%r130];
	setp.leu.f32 	%p15, %f11, %f56;
	@%p15 bra 	$L__BB14_19;
	mov.f32 	%f56, %f11;
	mov.u32 	%r206, %r199;
$L__BB14_19:
	add.s32 	%r131, %r30, %r203;
	ld.shared.u8 	%rs5, [%r131];
	setp.ne.s16 	%p16, %rs5, 0;
	@%p16 bra 	$L__BB14_22;
	add.s32 	%r132, %r23, %r202;
	ld.shared.f32 	%f13, [%r132];
	setp.leu.f32 	%p17, %f13, %f56;
	@%p17 bra 	$L__BB14_22;
	mov.f32 	%f56, %f13;
	mov.u32 	%r206, %r201;
$L__BB14_22:
	add.s32 	%r133, %r203, %r4;
	add.s32 	%r55, %r133, %r4;
	add.s32 	%r134, %r31, %r203;
	ld.shared.u8 	%rs6, [%r134];
	setp.ne.s16 	%p18, %rs6, 0;
	@%p18 bra 	$L__BB14_25;
	add.s32 	%r135, %r27, %r202;
	ld.shared.f32 	%f15, [%r135];
	setp.leu.f32 	%p19, %f15, %f56;
	@%p19 bra 	$L__BB14_25;
	mov.f32 	%f56, %f15;
	mov.u32 	%r206, %r200;
$L__BB14_25:
	add.s32 	%r136, %r55, %r4;
	add.s32 	%r203, %r136, %r4;
	add.s32 	%r202, %r202, %r24;
	add.s32 	%r201, %r201, %r26;
	add.s32 	%r200, %r200, %r26;
	add.s32 	%r199, %r199, %r26;
	add.s32 	%r198, %r198, 4;
	setp.eq.s32 	%p20, %r198, 0;
	@%p20 bra 	$L__BB14_26;
	bra.uni 	$L__BB14_13;
$L__BB14_26:
	setp.eq.s32 	%p21, %r22, 0;
	@%p21 bra 	$L__BB14_38;
	add.s32 	%r39, %r5, %r203;
	ld.shared.u8 	%rs7, [%r39];
	setp.ne.s16 	%p22, %rs7, 0;
	@%p22 bra 	$L__BB14_30;
	shl.b32 	%r137, %r203, 2;
	mov.u32 	%r138, smem;
	add.s32 	%r139, %r138, %r137;
	ld.shared.f32 	%f3, [%r139];
	setp.leu.f32 	%p23, %f3, %f56;
	@%p23 bra 	$L__BB14_30;
	mov.f32 	%f56, %f3;
	mov.u32 	%r206, %r203;
$L__BB14_30:
	setp.eq.s32 	%p24, %r22, 1;
	add.s32 	%r41, %r203, %r4;
	@%p24 bra 	$L__BB14_38;
	add.s32 	%r42, %r39, %r4;
	ld.shared.u8 	%rs8, [%r42];
	setp.ne.s16 	%p25, %rs8, 0;
	@%p25 bra 	$L__BB14_34;
	shl.b32 	%r140, %r41, 2;
	mov.u32 	%r141, smem;
	add.s32 	%r142, %r141, %r140;
	ld.shared.f32 	%f5, [%r142];
	setp.leu.f32 	%p26, %f5, %f56;
	@%p26 bra 	$L__BB14_34;
	mov.f32 	%f56, %f5;
	mov.u32 	%r206, %r41;
$L__BB14_34:
	setp.eq.s32 	%p27, %r22, 2;
	add.s32 	%r44, %r41, %r4;
	@%p27 bra 	$L__BB14_38;
	add.s32 	%r143, %r42, %r4;
	ld.shared.u8 	%rs9, [%r143];
	setp.ne.s16 	%p28, %rs9, 0;
	@%p28 bra 	$L__BB14_38;
	shl.b32 	%r144, %r44, 2;
	mov.u32 	%r145, smem;
	add.s32 	%r146, %r145, %r144;
	ld.shared.f32 	%f7, [%r146];
	setp.leu.f32 	%p29, %f7, %f56;
	@%p29 bra 	$L__BB14_38;
	mov.f32 	%f56, %f7;
	mov.u32 	%r206, %r44;
$L__BB14_38:
	and.b32  	%r147, %r3, 31;
	setp.ne.s32 	%p30, %r147, 0;
	mov.b32 	%r148, %f56;
	shfl.sync.down.b32	%r149|%p31, %r148, 16, 31, -1;
	mov.b32 	%f31, %r149;
	shfl.sync.down.b32	%r150|%p32, %r206, 16, 31, -1;
	setp.lt.f32 	%p33, %f56, %f31;
	selp.b32 	%r151, %r150, %r206, %p33;
	selp.f32 	%f32, %f31, %f56, %p33;
	mov.b32 	%r152, %f32;
	shfl.sync.down.b32	%r153|%p34, %r152, 8, 31, -1;
	mov.b32 	%f33, %r153;
	shfl.sync.down.b32	%r154|%p35, %r151, 8, 31, -1;
	setp.lt.f32 	%p36, %f32, %f33;
	selp.b32 	%r155, %r154, %r151, %p36;
	selp.f32 	%f34, %f33, %f32, %p36;
	mov.b32 	%r156, %f34;
	shfl.sync.down.b32	%r157|%p37, %r156, 4, 31, -1;
	mov.b32 	%f35, %r157;
	shfl.sync.down.b32	%r158|%p38, %r155, 4, 31, -1;
	setp.lt.f32 	%p39, %f34, %f35;
	selp.b32 	%r159, %r158, %r155, %p39;
	selp.f32 	%f36, %f35, %f34, %p39;
	mov.b32 	%r160, %f36;
	shfl.sync.down.b32	%r161|%p40, %r160, 2, 31, -1;
	mov.b32 	%f37, %r161;
	shfl.sync.down.b32	%r162|%p41, %r159, 2, 31, -1;
	setp.lt.f32 	%p42, %f36, %f37;
	selp.b32 	%r163, %r162, %r159, %p42;
	selp.f32 	%f38, %f37, %f36, %p42;
	mov.b32 	%r164, %f38;
	shfl.sync.down.b32	%r165|%p43, %r164, 1, 31, -1;
	mov.b32 	%f39, %r165;
	shfl.sync.down.b32	%r166|%p44, %r163, 1, 31, -1;
	setp.lt.f32 	%p45, %f38, %f39;
	selp.b32 	%r64, %r166, %r163, %p45;
	selp.f32 	%f18, %f39, %f38, %p45;
	@%p30 bra 	$L__BB14_40;
	st.shared.f32 	[%r16], %f18;
	st.shared.u32 	[%r17], %r64;
$L__BB14_40:
	setp.gt.u32 	%p46, %r3, 31;
	bar.sync 	0;
	@%p46 bra 	$L__BB14_45;
	setp.ge.u32 	%p47, %r3, %r15;
	mov.b32 	%r210, -1;
	mov.f32 	%f60, 0fFF800000;
	@%p47 bra 	$L__BB14_43;
	ld.shared.f32 	%f60, [%r18];
	ld.shared.u32 	%r210, [%r19];
$L__BB14_43:
	setp.ne.s32 	%p48, %r3, 0;
	mov.b32 	%r168, %f60;
	shfl.sync.down.b32	%r169|%p49, %r168, 16, 31, -1;
	mov.b32 	%f41, %r169;
	shfl.sync.down.b32	%r170|%p50, %r210, 16, 31, -1;
	setp.lt.f32 	%p51, %f60, %f41;
	selp.b32 	%r171, %r170, %r210, %p51;
	selp.f32 	%f42, %f41, %f60, %p51;
	mov.b32 	%r172, %f42;
	shfl.sync.down.b32	%r173|%p52, %r172, 8, 31, -1;
	mov.b32 	%f43, %r173;
	shfl.sync.down.b32	%r174|%p53, %r171, 8, 31, -1;
	setp.lt.f32 	%p54, %f42, %f43;
	selp.b32 	%r175, %r174, %r171, %p54;
	selp.f32 	%f44, %f43, %f42, %p54;
	mov.b32 	%r176, %f44;
	shfl.sync.down.b32	%r177|%p55, %r176, 4, 31, -1;
	mov.b32 	%f45, %r177;
	shfl.sync.down.b32	%r178|%p56, %r175, 4, 31, -1;
	setp.lt.f32 	%p57, %f44, %f45;
	selp.b32 	%r179, %r178, %r175, %p57;
	selp.f32 	%f46, %f45, %f44, %p57;
	mov.b32 	%r180, %f46;
	shfl.sync.down.b32	%r181|%p58, %r180, 2, 31, -1;
	mov.b32 	%f47, %r181;
	shfl.sync.down.b32	%r182|%p59, %r179, 2, 31, -1;
	setp.lt.f32 	%p60, %f46, %f47;
	selp.b32 	%r183, %r182, %r179, %p60;
	selp.f32 	%f48, %f47, %f46, %p60;
	mov.b32 	%r184, %f48;
	shfl.sync.down.b32	%r185|%p61, %r184, 1, 31, -1;
	mov.b32 	%f49, %r185;
	shfl.sync.down.b32	%r186|%p62, %r183, 1, 31, -1;
	setp.lt.f32 	%p63, %f48, %f49;
	selp.b32 	%r67, %r186, %r183, %p63;
	selp.f32 	%f21, %f49, %f48, %p63;
	@%p48 bra 	$L__BB14_45;
	cvt.u64.u32 	%rd29, %r192;
	add.s64 	%rd30, %rd29, %rd5;
	shl.b64 	%rd31, %rd30, 2;
	add.s64 	%rd32, %rd3, %rd31;
	st.global.f32 	[%rd32], %f21;
	add.s64 	%rd33, %rd4, %rd31;
	st.global.u32 	[%rd33], %r67;
	add.s32 	%r187, %r5, %r67;
	mov.b16 	%rs10, 1;
	st.shared.u8 	[%r187], %rs10;
$L__BB14_45:
	bar.sync 	0;
	add.s32 	%r192, %r192, 1;
	setp.ne.s32 	%p64, %r192, %r70;
	@%p64 bra 	$L__BB14_10;
$L__BB14_46:
	ret;

}
	// .globl	_Z11topk_kernelI13__nv_bfloat16EvPKT_PS1_Pjiii
.visible .entry _Z11topk_kernelI13__nv_bfloat16EvPKT_PS1_Pjiii(
	.param .u64 .ptr .align 1 _Z11topk_kernelI13__nv_bfloat16EvPKT_PS1_Pjiii_param_0,
	.param .u64 .ptr .align 1 _Z11topk_kernelI13__nv_bfloat16EvPKT_PS1_Pjiii_param_1,
	.param .u64 .ptr .align 1 _Z11topk_kernelI13__nv_bfloat16EvPKT_PS1_Pjiii_param_2,
	.param .u32 _Z11topk_kernelI13__nv_bfloat16EvPKT_PS1_Pjiii_param_3,
	.param .u32 _Z11topk_kernelI13__nv_bfloat16EvPKT_PS1_Pjiii_param_4,
	.param .u32 _Z11topk_kernelI13__nv_bfloat16EvPKT_PS1_Pjiii_param_5
)
{
	.reg .pred 	%p<55>;
	.reg .b16 	%rs<125>;
	.reg .b32 	%r<269>;
	.reg .b32 	%f<16>;
	.reg .b64 	%rd<35>;
	// demoted variable
	.shared .align 2 .b8 _ZZ11topk_kernelI13__nv_bfloat16EvPKT_PS1_PjiiiE10warp_maxes[64];
	// demoted variable
	.shared .align 4 .b8 _ZZ11topk_kernelI13__nv_bfloat16EvPKT_PS1_PjiiiE12warp_indices[128];
	ld.param.u64 	%rd8, [_Z11topk_kernelI13__nv_bfloat16EvPKT_PS1_Pjiii_param_0];
	ld.param.u64 	%rd6, [_Z11topk_kernelI13__nv_bfloat16EvPKT_PS1_Pjiii_param_1];
	ld.param.u64 	%rd7, [_Z11topk_kernelI13__nv_bfloat16EvPKT_PS1_Pjiii_param_2];
	ld.param.u32 	%r70, [_Z11topk_kernelI13__nv_bfloat16EvPKT_PS1_Pjiii_param_3];
	ld.param.u32 	%r68, [_Z11topk_kernelI13__nv_bfloat16EvPKT_PS1_Pjiii_param_4];
	ld.param.u32 	%r69, [_Z11topk_kernelI13__nv_bfloat16EvPKT_PS1_Pjiii_param_5];
	cvta.to.global.u64 	%rd1, %rd8;
	mov.u32 	%r1, %ctaid.x;
	setp.ge.s32 	%p1, %r1, %r70;
	@%p1 bra 	$L__BB15_46;
	mul.lo.s32 	%r71, %r68, %r1;
	cvt.s64.s32 	%rd2, %r71;
	mul.lo.s32 	%r2, %r69, %r1;
	mov.u32 	%r3, %tid.x;
	mov.u32 	%r4, %ntid.x;
	shl.b32 	%r72, %r68, 1;
	mov.u32 	%r73, smem;
	add.s32 	%r5, %r73, %r72;
	setp.ge.s32 	%p2, %r3, %r68;
	@%p2 bra 	$L__BB15_8;
	add.s32 	%r74, %r3, %r4;
	max.u32 	%r75, %r68, %r74;
	setp.lt.u32 	%p3, %r74, %r68;
	selp.u32 	%r76, 1, 0, %p3;
	add.s32 	%r77, %r74, %r76;
	sub.s32 	%r78, %r75, %r77;
	div.u32 	%r79, %r78, %r4;
	add.s32 	%r6, %r79, %r76;
	and.b32  	%r80, %r6, 3;
	setp.eq.s32 	%p4, %r80, 3;
	mov.u32 	%r247, %r3;
	@%p4 bra 	$L__BB15_5;
	add.s32 	%r82, %r6, 1;
	and.b32  	%r7, %r82, 3;
	mov.b32 	%r246, 0;
	mov.u32 	%r247, %r3;
$L__BB15_4:
	.pragma "nounroll";
	shl.b32 	%r83, %r247, 1;
	add.s32 	%r85, %r73, %r83;
	cvt.u64.u32 	%rd9, %r247;
	add.s64 	%rd10, %rd9, %rd2;
	shl.b64 	%rd11, %rd10, 1;
	add.s64 	%rd12, %rd1, %rd11;
	ld.global.nc.u16 	%rs23, [%rd12];
	st.shared.u16 	[%r85], %rs23;
	add.s32 	%r86, %r5, %r247;
	mov.b16 	%rs24, 0;
	st.shared.u8 	[%r86], %rs24;
	add.s32 	%r247, %r247, %r4;
	add.s32 	%r246, %r246, 1;
	setp.ne.s32 	%p5, %r246, %r7;
	@%p5 bra 	$L__BB15_4;
$L__BB15_5:
	setp.lt.u32 	%p6, %r6, 3;
	@%p6 bra 	$L__BB15_8;
	shl.b32 	%r92, %r4, 1;
$L__BB15_7:
	shl.b32 	%r87, %r247, 1;
	add.s32 	%r89, %r73, %r87;
	cvt.u64.u32 	%rd13, %r247;
	add.s64 	%rd14, %rd13, %rd2;
	shl.b64 	%rd15, %rd14, 1;
	add.s64 	%rd16, %rd1, %rd15;
	ld.global.nc.u16 	%rs25, [%rd16];
	st.shared.u16 	[%r89], %rs25;
	add.s32 	%r90, %r5, %r247;
	mov.b16 	%rs26, 0;
	st.shared.u8 	[%r90], %rs26;
	add.s32 	%r91, %r247, %r4;
	add.s32 	%r93, %r89, %r92;
	cvt.u64.u32 	%rd17, %r91;
	add.s64 	%rd18, %rd17, %rd2;
	shl.b64 	%rd19, %rd18, 1;
	add.s64 	%rd20, %rd1, %rd19;
	ld.global.nc.u16 	%rs27, [%rd20];
	st.shared.u16 	[%r93], %rs27;
	add.s32 	%r94, %r90, %r4;
	st.shared.u8 	[%r94], %rs26;
	add.s32 	%r95, %r91, %r4;
	add.s32 	%r96, %r93, %r92;
	cvt.u64.u32 	%rd21, %r95;
	add.s64 	%rd22, %rd21, %rd2;
	shl.b64 	%rd23, %rd22, 1;
	add.s64 	%rd24, %rd1, %rd23;
	ld.global.nc.u16 	%rs28, [%rd24];
	st.shared.u16 	[%r96], %rs28;
	add.s32 	%r97, %r94, %r4;
	st.shared.u8 	[%r97], %rs26;
	add.s32 	%r98, %r95, %r4;
	add.s32 	%r99, %r96, %r92;
	cvt.u64.u32 	%rd25, %r98;
	add.s64 	%rd26, %rd25, %rd2;
	shl.b64 	%rd27, %rd26, 1;
	add.s64 	%rd28, %rd1, %rd27;
	ld.global.nc.u16 	%rs29, [%rd28];
	st.shared.u16 	[%r99], %rs29;
	add.s32 	%r100, %r97, %r4;
	st.shared.u8 	[%r100], %rs26;
	add.s32 	%r247, %r98, %r4;
	setp.lt.s32 	%p7, %r247, %r68;
	@%p7 bra 	$L__BB15_7;
$L__BB15_8:
	bar.sync 	0;
	setp.lt.s32 	%p8, %r69, 1;
	@%p8 bra 	$L__BB15_46;
	mov.f32 	%f1, 0fFF800000;
	// begin inline asm
	{  cvt.rn.bf16.f32 %rs30, %f1;}

	// end inline asm
	// begin inline asm
	{mov.u32 %r101, WARP_SZ;
}
	// end inline asm
	shl.b32 	%r103, %r101, 8;
	add.s32 	%r15, %r103, -8161;
	shr.u32 	%r104, %r3, 4;
	mov.u32 	%r105, _ZZ11topk_kernelI13__nv_bfloat16EvPKT_PS1_PjiiiE10warp_maxes;
	add.s32 	%r16, %r105, %r104;
	shr.u32 	%r106, %r3, 3;
	mov.u32 	%r107, _ZZ11topk_kernelI13__nv_bfloat16EvPKT_PS1_PjiiiE12warp_indices;
	add.s32 	%r17, %r107, %r106;
	add.s32 	%r18, %r3, %r4;
	max.s32 	%r108, %r68, %r18;
	setp.lt.s32 	%p9, %r18, %r68;
	selp.u32 	%r109, 1, 0, %p9;
	add.s32 	%r110, %r18, %r109;
	sub.s32 	%r111, %r108, %r110;
	div.u32 	%r112, %r111, %r4;
	add.s32 	%r19, %r112, %r109;
	add.s32 	%r113, %r19, 1;
	and.b32  	%r20, %r113, 3;
	shl.b32 	%r21, %r4, 2;
	shl.b32 	%r114, %r3, 1;
	add.s32 	%r22, %r73, %r114;
	shl.b32 	%r23, %r4, 3;
	shl.b32 	%r116, %r4, 1;
	mul.lo.s32 	%r24, %r4, 6;
	shl.b32 	%r117, %r18, 1;
	add.s32 	%r25, %r73, %r117;
	add.s32 	%r119, %r4, %r72;
	add.s32 	%r26, %r73, %r119;
	add.s32 	%r120, %r116, %r72;
	add.s32 	%r27, %r73, %r120;
	mad.lo.s32 	%r121, %r4, 3, %r72;
	add.s32 	%r28, %r73, %r121;
	and.b32  	%r122, %r113, -4;
	neg.s32 	%r29, %r122;
	cvta.to.global.u64 	%rd3, %rd6;
	cvta.to.global.u64 	%rd4, %rd7;
	cvt.s64.s32 	%rd5, %r2;
	mov.b32 	%r249, 0;
$L__BB15_10:
	setp.ge.s32 	%p10, %r3, %r68;
	mov.b32 	%r264, -1;
	mov.u16 	%rs120, %rs30;
	@%p10 bra 	$L__BB15_38;
	setp.lt.u32 	%p11, %r19, 3;
	mov.b32 	%r264, -1;
	mov.u32 	%r261, %r3;
	mov.u16 	%rs120, %rs30;
	@%p11 bra 	$L__BB15_26;
	mad.lo.s32 	%r258, %r4, 3, %r3;
	shl.b32 	%r127, %r4, 1;
	add.s32 	%r259, %r3, %r127;
	mov.b32 	%r264, -1;
	mov.u32 	%r255, %r29;
	mov.u32 	%r256, %r25;
	mov.u32 	%r257, %r18;
	mov.u32 	%r260, %r22;
	mov.u32 	%r261, %r3;
	mov.u16 	%rs120, %rs30;
$L__BB15_13:
	add.s32 	%r128, %r5, %r261;
	ld.shared.u8 	%rs32, [%r128];
	setp.ne.s16 	%p12, %rs32, 0;
	@%p12 bra 	$L__BB15_16;
	ld.shared.u16 	%rs10, [%r260];
	// begin inline asm
	{ cvt.f32.bf16 %f2, %rs10;}

	// end inline asm
	// begin inline asm
	{ cvt.f32.bf16 %f3, %rs120;}

	// end inline asm
	setp.leu.f32 	%p13, %f2, %f3;
	@%p13 bra 	$L__BB15_16;
	mov.u16 	%rs120, %rs10;
	mov.u32 	%r264, %r261;
$L__BB15_16:
	add.s32 	%r129, %r26, %r261;
	ld.shared.u8 	%rs35, [%r129];
	setp.ne.s16 	%p14, %rs35, 0;
	@%p14 bra 	$L__BB15_19;
	ld.shared.u16 	%rs12, [%r256];
	// begin inline asm
	{ cvt.f32.bf16 %f4, %rs12;}

	// end inline asm
	// begin inline asm
	{ cvt.f32.bf16 %f5, %rs120;}

	// end inline asm
	setp.leu.f32 	%p15, %f4, %f5;
	@%p15 bra 	$L__BB15_19;
	mov.u16 	%rs120, %rs12;
	mov.u32 	%r264, %r257;
$L__BB15_19:
	add.s32 	%r130, %r27, %r261;
	ld.shared.u8 	%rs38, [%r130];
	setp.ne.s16 	%p16, %rs38, 0;
	@%p16 bra 	$L__BB15_22;
	add.s32 	%r131, %r260, %r21;
	ld.shared.u16 	%rs14, [%r131];
	// begin inline asm
	{ cvt.f32.bf16 %f6, %rs14;}

	// end inline asm
	// begin inline asm
	{ cvt.f32.bf16 %f7, %rs120;}

	// end inline asm
	setp.leu.f32 	%p17, %f6, %f7;
	@%p17 bra 	$L__BB15_22;
	mov.u16 	%rs120, %rs14;
	mov.u32 	%r264, %r259;
$L__BB15_22:
	add.s32 	%r132, %r261, %r4;
	add.s32 	%r53, %r132, %r4;
	add.s32 	%r133, %r28, %r261;
	ld.shared.u8 	%rs41, [%r133];
	setp.ne.s16 	%p18, %rs41, 0;
	@%p18 bra 	$L__BB15_25;
	add.s32 	%r134, %r260, %r24;
	ld.shared.u16 	%rs16, [%r134];
	// begin inline asm
	{ cvt.f32.bf16 %f8, %rs16;}

	// end inline asm
	// begin inline asm
	{ cvt.f32.bf16 %f9, %rs120;}

	// end inline asm
	setp.leu.f32 	%p19, %f8, %f9;
	@%p19 bra 	$L__BB15_25;
	mov.u16 	%rs120, %rs16;
	mov.u32 	%r264, %r258;
$L__BB15_25:
	add.s32 	%r135, %r53, %r4;
	add.s32 	%r261, %r135, %r4;
	add.s32 	%r260, %r260, %r23;
	add.s32 	%r259, %r259, %r21;
	add.s32 	%r258, %r258, %r21;
	add.s32 	%r257, %r257, %r21;
	add.s32 	%r256, %r256, %r23;
	add.s32 	%r255, %r255, 4;
	setp.eq.s32 	%p20, %r255, 0;
	@%p20 bra 	$L__BB15_26;
	bra.uni 	$L__BB15_13;
$L__BB15_26:
	setp.eq.s32 	%p21, %r20, 0;
	@%p21 bra 	$L__BB15_38;
	add.s32 	%r36, %r5, %r261;
	ld.shared.u8 	%rs44, [%r36];
	setp.ne.s16 	%p22, %rs44, 0;
	@%p22 bra 	$L__BB15_30;
	shl.b32 	%r136, %r261, 1;
	mov.u32 	%r137, smem;
	add.s32 	%r138, %r137, %r136;
	ld.shared.u16 	%rs4, [%r138];
	// begin inline asm
	{ cvt.f32.bf16 %f10, %rs4;}

	// end inline asm
	// begin inline asm
	{ cvt.f32.bf16 %f11, %rs120;}

	// end inline asm
	setp.leu.f32 	%p23, %f10, %f11;
	@%p23 bra 	$L__BB15_30;
	mov.u16 	%rs120, %rs4;
	mov.u32 	%r264, %r261;
$L__BB15_30:
	setp.eq.s32 	%p24, %r20, 1;
	add.s32 	%r38, %r261, %r4;
	@%p24 bra 	$L__BB15_38;
	add.s32 	%r39, %r36, %r4;
	ld.shared.u8 	%rs47, [%r39];
	setp.ne.s16 	%p25, %rs47, 0;
	@%p25 bra 	$L__BB15_34;
	shl.b32 	%r139, %r38, 1;
	mov.u32 	%r140, smem;
	add.s32 	%r141, %r140, %r139;
	ld.shared.u16 	%rs6, [%r141];
	// begin inline asm
	{ cvt.f32.bf16 %f12, %rs6;}

	// end inline asm
	// begin inline asm
	{ cvt.f32.bf16 %f13, %rs120;}

	// end inline asm
	setp.leu.f32 	%p26, %f12, %f13;
	@%p26 bra 	$L__BB15_34;
	mov.u16 	%rs120, %rs6;
	mov.u32 	%r264, %r38;
$L__BB15_34:
	setp.eq.s32 	%p27, %r20, 2;
	add.s32 	%r41, %r38, %r4;
	@%p27 bra 	$L__BB15_38;
	add.s32 	%r142, %r39, %r4;
	ld.shared.u8 	%rs50, [%r142];
	setp.ne.s16 	%p28, %rs50, 0;
	@%p28 bra 	$L__BB15_38;
	shl.b32 	%r143, %r41, 1;
	mov.u32 	%r144, smem;
	add.s32 	%r145, %r144, %r143;
	ld.shared.u16 	%rs8, [%r145];
	// begin inline asm
	{ cvt.f32.bf16 %f14, %rs8;}

	// end inline asm
	// begin inline asm
	{ cvt.f32.bf16 %f15, %rs120;}

	// end inline asm
	setp.leu.f32 	%p29, %f14, %f15;
	@%p29 bra 	$L__BB15_38;
	mov.u16 	%rs120, %rs8;
	mov.u32 	%r264, %r41;
$L__BB15_38:
	and.b32  	%r181, %r3, 31;
	setp.ne.s32 	%p30, %r181, 0;
	// begin inline asm
	{  mov.b32 %r146, {%rs120,%rs120};}

	// end inline asm
	mov.b32 	%r149, 16;
	mov.b32 	%r179, -1;
	// begin inline asm
	{shfl.sync.down.b32 %r147,%r146,%r149,%r15,%r179;
}
	// end inline asm
	// begin inline asm
	{.reg .b16 low,high;
 mov.b32 {low,high}, %r147;
 mov.b16 %rs55, low;}
	// end inline asm
	shfl.sync.down.b32	%r182|%p31, %r264, 16, 31, -1;
	// begin inline asm
	{ .reg .pred __$temp3;
  setp.gt.bf16  __$temp3, %rs55, %rs120;
  selp.u16 %rs56, 1, 0, __$temp3;}
	// end inline asm
	setp.eq.s16 	%p32, %rs56, 0;
	selp.b16 	%rs64, %rs120, %rs55, %p32;
	selp.b32 	%r183, %r264, %r182, %p32;
	// begin inline asm
	{  mov.b32 %r153, {%rs64,%rs64};}

	// end inline asm
	mov.b32 	%r156, 8;
	// begin inline asm
	{shfl.sync.down.b32 %r154,%r153,%r156,%r15,%r179;
}
	// end inline asm
	// begin inline asm
	{.reg .b16 low,high;
 mov.b32 {low,high}, %r154;
 mov.b16 %rs61, low;}
	// end inline asm
	shfl.sync.down.b32	%r184|%p33, %r183, 8, 31, -1;
	// begin inline asm
	{ .reg .pred __$temp3;
  setp.gt.bf16  __$temp3, %rs61, %rs64;
  selp.u16 %rs62, 1, 0, __$temp3;}
	// end inline asm
	setp.eq.s16 	%p34, %rs62, 0;
	selp.b16 	%rs70, %rs64, %rs61, %p34;
	selp.b32 	%r185, %r183, %r184, %p34;
	// begin inline asm
	{  mov.b32 %r160, {%rs70,%rs70};}

	// end inline asm
	mov.b32 	%r163, 4;
	// begin inline asm
	{shfl.sync.down.b32 %r161,%r160,%r163,%r15,%r179;
}
	// end inline asm
	// begin inline asm
	{.reg .b16 low,high;
 mov.b32 {low,high}, %r161;
 mov.b16 %rs67, low;}
	// end inline asm
	shfl.sync.down.b32	%r186|%p35, %r185, 4, 31, -1;
	// begin inline asm
	{ .reg .pred __$temp3;
  setp.gt.bf16  __$temp3, %rs67, %rs70;
  selp.u16 %rs68, 1, 0, __$temp3;}
	// end inline asm
	setp.eq.s16 	%p36, %rs68, 0;
	selp.b16 	%rs76, %rs70, %rs67, %p36;
	selp.b32 	%r187, %r185, %r186, %p36;
	// begin inline asm
	{  mov.b32 %r167, {%rs76,%rs76};}

	// end inline asm
	mov.b32 	%r170, 2;
	// begin inline asm
	{shfl.sync.down.b32 %r168,%r167,%r170,%r15,%r179;
}
	// end inline asm
	// begin inline asm
	{.reg .b16 low,high;
 mov.b32 {low,high}, %r168;
 mov.b16 %rs73, low;}
	// end inline asm
	shfl.sync.down.b32	%r188|%p37, %r187, 2, 31, -1;
	// begin inline asm
	{ .reg .pred __$temp3;
  setp.gt.bf16  __$temp3, %rs73, %rs76;
  selp.u16 %rs74, 1, 0, __$temp3;}
	// end inline asm
	setp.eq.s16 	%p38, %rs74, 0;
	selp.b16 	%rs82, %rs76, %rs73, %p38;
	selp.b32 	%r189, %r187, %r188, %p38;
	// begin inline asm
	{  mov.b32 %r174, {%rs82,%rs82};}

	// end inline asm
	mov.b32 	%r177, 1;
	// begin inline asm
	{shfl.sync.down.b32 %r175,%r174,%r177,%r15,%r179;
}
	// end inline asm
	// begin inline asm
	{.reg .b16 low,high;
 mov.b32 {low,high}, %r175;
 mov.b16 %rs79, low;}
	// end inline asm
	shfl.sync.down.b32	%r190|%p39, %r189, 1, 31, -1;
	// begin inline asm
	{ .reg .pred __$temp3;
  setp.gt.bf16  __$temp3, %rs79, %rs82;
  selp.u16 %rs80, 1, 0, __$temp3;}
	// end inline asm
	setp.eq.s16 	%p40, %rs80, 0;
	selp.b16 	%rs19, %rs82, %rs79, %p40;
	selp.b32 	%r63, %r189, %r190, %p40;
	@%p30 bra 	$L__BB15_40;
	st.shared.u16 	[%r16], %rs19;
	st.shared.u32 	[%r17], %r63;
$L__BB15_40:
	setp.gt.u32 	%p41, %r3, 31;
	bar.sync 	0;
	@%p41 bra 	$L__BB15_45;
	add.s32 	%r192, %r4, 31;
	shr.u32 	%r193, %r192, 5;
	setp.ge.u32 	%p42, %r3, %r193;
	mov.b32 	%r268, -1;
	mov.u16 	%rs124, %rs30;
	@%p42 bra 	$L__BB15_43;
	shl.b32 	%r194, %r3, 1;
	mov.u32 	%r195, _ZZ11topk_kernelI13__nv_bfloat16EvPKT_PS1_PjiiiE10warp_maxes;
	add.s32 	%r196, %r195, %r194;
	ld.shared.u16 	%rs124, [%r196];
	shl.b32 	%r197, %r3, 2;
	mov.u32 	%r198, _ZZ11topk_kernelI13__nv_bfloat16EvPKT_PS1_PjiiiE12warp_indices;
	add.s32 	%r199, %r198, %r197;
	ld.shared.u32 	%r268, [%r199];
$L__BB15_43:
	setp.ne.s32 	%p43, %r3, 0;
	// begin inline asm
	{  mov.b32 %r200, {%rs124,%rs124};}

	// end inline asm
	mov.b32 	%r203, 16;
	mov.b32 	%r233, -1;
	// begin inline asm
	{shfl.sync.down.b32 %r201,%r200,%r203,%r15,%r233;
}
	// end inline asm
	// begin inline asm
	{.reg .b16 low,high;
 mov.b32 {low,high}, %r201;
 mov.b16 %rs85, low;}
	// end inline asm
	shfl.sync.down.b32	%r235|%p44, %r268, 16, 31, -1;
	// begin inline asm
	{ .reg .pred __$temp3;
  setp.gt.bf16  __$temp3, %rs85, %rs124;
  selp.u16 %rs86, 1, 0, __$temp3;}
	// end inline asm
	setp.eq.s16 	%p45, %rs86, 0;
	selp.b16 	%rs94, %rs124, %rs85, %p45;
	selp.b32 	%r236, %r268, %r235, %p45;
	// begin inline asm
	{  mov.b32 %r207, {%rs94,%rs94};}

	// end inline asm
	mov.b32 	%r210, 8;
	// begin inline asm
	{shfl.sync.down.b32 %r208,%r207,%r210,%r15,%r233;
}
	// end inline asm
	// begin inline asm
	{.reg .b16 low,high;
 mov.b32 {low,high}, %r208;
 mov.b16 %rs91, low;}
	// end inline asm
	shfl.sync.down.b32	%r237|%p46, %r236, 8, 31, -1;
	// begin inline asm
	{ .reg .pred __$temp3;
  setp.gt.bf16  __$temp3, %rs91, %rs94;
  selp.u16 %rs92, 1, 0, __$temp3;}
	// end inline asm
	setp.eq.s16 	%p47, %rs92, 0;
	selp.b16 	%rs100, %rs94, %rs91, %p47;
	selp.b32 	%r238, %r236, %r237, %p47;
	// begin inline asm
	{  mov.b32 %r214, {%rs100,%rs100};}

	// end inline asm
	mov.b32 	%r217, 4;
	// begin inline asm
	{shfl.sync.down.b32 %r215,%r214,%r217,%r15,%r233;
}
	// end inline asm
	// begin inline asm
	{.reg .b16 low,high;
 mov.b32 {low,high}, %r215;
 mov.b16 %rs97, low;}
	// end inline asm
	shfl.sync.down.b32	%r239|%p48, %r238, 4, 31, -1;
	// begin inline asm
	{ .reg .pred __$temp3;
  setp.gt.bf16  __$temp3, %rs97, %rs100;
  selp.u16 %rs98, 1, 0, __$temp3;}
	// end inline asm
	setp.eq.s16 	%p49, %rs98, 0;
	selp.b16 	%rs106, %rs100, %rs97, %p49;
	selp.b32 	%r240, %r238, %r239, %p49;
	// begin inline asm
	{  mov.b32 %r221, {%rs106,%rs106};}

	// end inline asm
	mov.b32 	%r224, 2;
	// begin inline asm
	{shfl.sync.down.b32 %r222,%r221,%r224,%r15,%r233;
}
	// end inline asm
	// begin inline asm
	{.reg .b16 low,high;
 mov.b32 {low,high}, %r222;
 mov.b16 %rs103, low;}
	// end inline asm
	shfl.sync.down.b32	%r241|%p50, %r240, 2, 31, -1;
	// begin inline asm
	{ .reg .pred __$temp3;
  setp.gt.bf16  __$temp3, %rs103, %rs106;
  selp.u16 %rs104, 1, 0, __$temp3;}
	// end inline asm
	setp.eq.s16 	%p51, %rs104, 0;
	selp.b16 	%rs112, %rs106, %rs103, %p51;
	selp.b32 	%r242, %r240, %r241, %p51;
	// begin inline asm
	{  mov.b32 %r228, {%rs112,%rs112};}

	// end inline asm
	mov.b32 	%r231, 1;
	// begin inline asm
	{shfl.sync.down.b32 %r229,%r228,%r231,%r15,%r233;
}
	// end inline asm
	// begin inline asm
	{.reg .b16 low,high;
 mov.b32 {low,high}, %r229;
 mov.b16 %rs109, low;}
	// end inline asm
	shfl.sync.down.b32	%r243|%p52, %r242, 1, 31, -1;
	// begin inline asm
	{ .reg .pred __$temp3;
  setp.gt.bf16  __$temp3, %rs109, %rs112;
  selp.u16 %rs110, 1, 0, __$temp3;}
	// end inline asm
	setp.eq.s16 	%p53, %rs110, 0;
	selp.b16 	%rs22, %rs112, %rs109, %p53;
	selp.b32 	%r66, %r242, %r243, %p53;
	@%p43 bra 	$L__BB15_45;
	cvt.u64.u32 	%rd29, %r249;
	add.s64 	%rd30, %rd29, %rd5;
	shl.b64 	%rd31, %rd30, 1;
	add.s64 	%rd32, %rd3, %rd31;
	st.global.u16 	[%rd32], %rs22;
	shl.b64 	%rd33, %rd30, 2;
	add.s64 	%rd34, %rd4, %rd33;
	st.global.u32 	[%rd34], %r66;
	add.s32 	%r244, %r5, %r66;
	mov.b16 	%rs113, 1;
	st.shared.u8 	[%r244], %rs113;
$L__BB15_45:
	bar.sync 	0;
	add.s32 	%r249, %r249, 1;
	setp.ne.s32 	%p54, %r249, %r69;
	@%p54 bra 	$L__BB15_10;
$L__BB15_46:
	ret;

}
	// .globl	_Z11topk_kernelI6__halfEvPKT_PS1_Pjiii
.visible .entry _Z11topk_kernelI6__halfEvPKT_PS1_Pjiii(
	.param .u64 .ptr .align 1 _Z11topk_kernelI6__halfEvPKT_PS1_Pjiii_param_0,
	.param .u64 .ptr .align 1 _Z11topk_kernelI6__halfEvPKT_PS1_Pjiii_param_1,
	.param .u64 .ptr .align 1 _Z11topk_kernelI6__halfEvPKT_PS1_Pjiii_param_2,
	.param .u32 _Z11topk_kernelI6__halfEvPKT_PS1_Pjiii_param_3,
	.param .u32 _Z11topk_kernelI6__halfEvPKT_PS1_Pjiii_param_4,
	.param .u32 _Z11topk_kernelI6__halfEvPKT_PS1_Pjiii_param_5
)
{
	.reg .pred 	%p<55>;
	.reg .b16 	%rs<125>;
	.reg .b32 	%r<269>;
	.reg .b32 	%f<16>;
	.reg .b64 	%rd<35>;
	// demoted variable
	.shared .align 2 .b8 _ZZ11topk_kernelI6__halfEvPKT_PS1_PjiiiE10warp_maxes[64];
	// demoted variable
	.shared .align 4 .b8 _ZZ11topk_kernelI6__halfEvPKT_PS1_PjiiiE12warp_indices[128];
	ld.param.u64 	%rd8, [_Z11topk_kernelI6__halfEvPKT_PS1_Pjiii_param_0];
	ld.param.u64 	%rd6, [_Z11topk_kernelI6__halfEvPKT_PS1_Pjiii_param_1];
	ld.param.u64 	%rd7, [_Z11topk_kernelI6__halfEvPKT_PS1_Pjiii_param_2];
	ld.param.u32 	%r70, [_Z11topk_kernelI6__halfEvPKT_PS1_Pjiii_param_3];
	ld.param.u32 	%r68, [_Z11topk_kernelI6__halfEvPKT_PS1_Pjiii_param_4];
	ld.param.u32 	%r69, [_Z11topk_kernelI6__halfEvPKT_PS1_Pjiii_param_5];
	cvta.to.global.u64 	%rd1, %rd8;
	mov.u32 	%r1, %ctaid.x;
	setp.ge.s32 	%p1, %r1, %r70;
	@%p1 bra 	$L__BB16_46;
	mul.lo.s32 	%r71, %r68, %r1;
	cvt.s64.s32 	%rd2, %r71;
	mul.lo.s32 	%r2, %r69, %r1;
	mov.u32 	%r3, %tid.x;
	mov.u32 	%r4, %ntid.x;
	shl.b32 	%r72, %r68, 1;
	mov.u32 	%r73, smem;
	add.s32 	%r5, %r73, %r72;
	setp.ge.s32 	%p2, %r3, %r68;
	@%p2 bra 	$L__BB16_8;
	add.s32 	%r74, %r3, %r4;
	max.u32 	%r75, %r68, %r74;
	setp.lt.u32 	%p3, %r74, %r68;
	selp.u32 	%r76, 1, 0, %p3;
	add.s32 	%r77, %r74, %r76;
	sub.s32 	%r78, %r75, %r77;
	div.u32 	%r79, %r78, %r4;
	add.s32 	%r6, %r79, %r76;
	and.b32  	%r80, %r6, 3;
	setp.eq.s32 	%p4, %r80, 3;
	mov.u32 	%r247, %r3;
	@%p4 bra 	$L__BB16_5;
	add.s32 	%r82, %r6, 1;
	and.b32  	%r7, %r82, 3;
	mov.b32 	%r246, 0;
	mov.u32 	%r247, %r3;
$L__BB16_4:
	.pragma "nounroll";
	shl.b32 	%r83, %r247, 1;
	add.s32 	%r85, %r73, %r83;
	cvt.u64.u32 	%rd9, %r247;
	add.s64 	%rd10, %rd9, %rd2;
	shl.b64 	%rd11, %rd10, 1;
	add.s64 	%rd12, %rd1, %rd11;
	ld.global.nc.u16 	%rs23, [%rd12];
	st.shared.u16 	[%r85], %rs23;
	add.s32 	%r86, %r5, %r247;
	mov.b16 	%rs24, 0;
	st.shared.u8 	[%r86], %rs24;
	add.s32 	%r247, %r247, %r4;
	add.s32 	%r246, %r246, 1;
	setp.ne.s32 	%p5, %r246, %r7;
	@%p5 bra 	$L__BB16_4;
$L__BB16_5:
	setp.lt.u32 	%p6, %r6, 3;
	@%p6 bra 	$L__BB16_8;
	shl.b32 	%r92, %r4, 1;
$L__BB16_7:
	shl.b32 	%r87, %r247, 1;
	add.s32 	%r89, %r73, %r87;
	cvt.u64.u32 	%rd13, %r247;
	add.s64 	%rd14, %rd13, %rd2;
	shl.b64 	%rd15, %rd14, 1;
	add.s64 	%rd16, %rd1, %rd15;
	ld.global.nc.u16 	%rs25, [%rd16];
	st.shared.u16 	[%r89], %rs25;
	add.s32 	%r90, %r5, %r247;
	mov.b16 	%rs26, 0;
	st.shared.u8 	[%r90], %rs26;
	add.s32 	%r91, %r247, %r4;
	add.s32 	%r93, %r89, %r92;
	cvt.u64.u32 	%rd17, %r91;
	add.s64 	%rd18, %rd17, %rd2;
	shl.b64 	%rd19, %rd18, 1;
	add.s64 	%rd20, %rd1, %rd19;
	ld.global.nc.u16 	%rs27, [%rd20];
	st.shared.u16 	[%r93], %rs27;
	add.s32 	%r94, %r90, %r4;
	st.shared.u8 	[%r94], %rs26;
	add.s32 	%r95, %r91, %r4;
	add.s32 	%r96, %r93, %r92;
	cvt.u64.u32 	%rd21, %r95;
	add.s64 	%rd22, %rd21, %rd2;
	shl.b64 	%rd23, %rd22, 1;
	add.s64 	%rd24, %rd1, %rd23;
	ld.global.nc.u16 	%rs28, [%rd24];
	st.shared.u16 	[%r96], %rs28;
	add.s32 	%r97, %r94, %r4;
	st.shared.u8 	[%r97], %rs26;
	add.s32 	%r98, %r95, %r4;
	add.s32 	%r99, %r96, %r92;
	cvt.u64.u32 	%rd25, %r98;
	add.s64 	%rd26, %rd25, %rd2;
	shl.b64 	%rd27, %rd26, 1;
	add.s64 	%rd28, %rd1, %rd27;
	ld.global.nc.u16 	%rs29, [%rd28];
	st.shared.u16 	[%r99], %rs29;
	add.s32 	%r100, %r97, %r4;
	st.shared.u8 	[%r100], %rs26;
	add.s32 	%r247, %r98, %r4;
	setp.lt.s32 	%p7, %r247, %r68;
	@%p7 bra 	$L__BB16_7;
$L__BB16_8:
	bar.sync 	0;
	setp.lt.s32 	%p8, %r69, 1;
	@%p8 bra 	$L__BB16_46;
	mov.f32 	%f1, 0fFF800000;
	// begin inline asm
	{  cvt.rn.f16.f32 %rs30, %f1;}

	// end inline asm
	// begin inline asm
	{mov.u32 %r101, WARP_SZ;
}
	// end inline asm
	shl.b32 	%r103, %r101, 8;
	add.s32 	%r15, %r103, -8161;
	shr.u32 	%r104, %r3, 4;
	mov.u32 	%r105, _ZZ11topk_kernelI6__halfEvPKT_PS1_PjiiiE10warp_maxes;
	add.s32 	%r16, %r105, %r104;
	shr.u32 	%r106, %r3, 3;
	mov.u32 	%r107, _ZZ11topk_kernelI6__halfEvPKT_PS1_PjiiiE12warp_indices;
	add.s32 	%r17, %r107, %r106;
	add.s32 	%r18, %r3, %r4;
	max.s32 	%r108, %r68, %r18;
	setp.lt.s32 	%p9, %r18, %r68;
	selp.u32 	%r109, 1, 0, %p9;
	add.s32 	%r110, %r18, %r109;
	sub.s32 	%r111, %r108, %r110;
	div.u32 	%r112, %r111, %r4;
	add.s32 	%r19, %r112, %r109;
	add.s32 	%r113, %r19, 1;
	and.b32  	%r20, %r113, 3;
	shl.b32 	%r21, %r4, 2;
	shl.b32 	%r114, %r3, 1;
	add.s32 	%r22, %r73, %r114;
	shl.b32 	%r23, %r4, 3;
	shl.b32 	%r116, %r4, 1;
	mul.lo.s32 	%r24, %r4, 6;
	shl.b32 	%r117, %r18, 1;
	add.s32 	%r25, %r73, %r117;
	add.s32 	%r119, %r4, %r72;
	add.s32 	%r26, %r73, %r119;
	add.s32 	%r120, %r116, %r72;
	add.s32 	%r27, %r73, %r120;
	mad.lo.s32 	%r121, %r4, 3, %r72;
	add.s32 	%r28, %r73, %r121;
	and.b32  	%r122, %r113, -4;
	neg.s32 	%r29, %r122;
	cvta.to.global.u64 	%rd3, %rd6;
	cvta.to.global.u64 	%rd4, %rd7;
	cvt.s64.s32 	%rd5, %r2;
	mov.b32 	%r249, 0;
$L__BB16_10:
	setp.ge.s32 	%p10, %r3, %r68;
	mov.b32 	%r264, -1;
	mov.u16 	%rs120, %rs30;
	@%p10 bra 	$L__BB16_38;
	setp.lt.u32 	%p11, %r19, 3;
	mov.b32 	%r264, -1;
	mov.u32 	%r261, %r3;
	mov.u16 	%rs120, %rs30;
	@%p11 bra 	$L__BB16_26;
	mad.lo.s32 	%r258, %r4, 3, %r3;
	shl.b32 	%r127, %r4, 1;
	add.s32 	%r259, %r3, %r127;
	mov.b32 	%r264, -1;
	mov.u32 	%r255, %r29;
	mov.u32 	%r256, %r25;
	mov.u32 	%r257, %r18;
	mov.u32 	%r260, %r22;
	mov.u32 	%r261, %r3;
	mov.u16 	%rs120, %rs30;
$L__BB16_13:
	add.s32 	%r128, %r5, %r261;
	ld.shared.u8 	%rs32, [%r128];
	setp.ne.s16 	%p12, %rs32, 0;
	@%p12 bra 	$L__BB16_16;
	ld.shared.u16 	%rs10, [%r260];
	// begin inline asm
	{  cvt.f32.f16 %f2, %rs10;}

	// end inline asm
	// begin inline asm
	{  cvt.f32.f16 %f3, %rs120;}

	// end inline asm
	setp.leu.f32 	%p13, %f2, %f3;
	@%p13 bra 	$L__BB16_16;
	mov.u16 	%rs120, %rs10;
	mov.u32 	%r264, %r261;
$L__BB16_16:
	add.s32 	%r129, %r26, %r261;
	ld.shared.u8 	%rs35, [%r129];
	setp.ne.s16 	%p14, %rs35, 0;
	@%p14 bra 	$L__BB16_19;
	ld.shared.u16 	%rs12, [%r256];
	// begin inline asm
	{  cvt.f32.f16 %f4, %rs12;}

	// end inline asm
	// begin inline asm
	{  cvt.f32.f16 %f5, %rs120;}

	// end inline asm
	setp.leu.f32 	%p15, %f4, %f5;
	@%p15 bra 	$L__BB16_19;
	mov.u16 	%rs120, %rs12;
	mov.u32 	%r264, %r257;
$L__BB16_19:
	add.s32 	%r130, %r27, %r261;
	ld.shared.u8 	%rs38, [%r130];
	setp.ne.s16 	%p16, %rs38, 0;
	@%p16 bra 	$L__BB16_22;
	add.s32 	%r131, %r260, %r21;
	ld.shared.u16 	%rs14, [%r131];
	// begin inline asm
	{  cvt.f32.f16 %f6, %rs14;}

	// end inline asm
	// begin inline asm
	{  cvt.f32.f16 %f7, %rs120;}

	// end inline asm
	setp.leu.f32 	%p17, %f6, %f7;
	@%p17 bra 	$L__BB16_22;
	mov.u16 	%rs120, %rs14;
	mov.u32 	%r264, %r259;
$L__BB16_22:
	add.s32 	%r132, %r261, %r4;
	add.s32 	%r53, %r132, %r4;
	add.s32 	%r133, %r28, %r261;
	ld.shared.u8 	%rs41, [%r133];
	setp.ne.s16 	%p18, %rs41, 0;
	@%p18 bra 	$L__BB16_25;
	add.s32 	%r134, %r260, %r24;
	ld.shared.u16 	%rs16, [%r134];
	// begin inline asm
	{  cvt.f32.f16 %f8, %rs16;}

	// end inline asm
	// begin inline asm
	{  cvt.f32.f16 %f9, %rs120;}

	// end inline asm
	setp.leu.f32 	%p19, %f8, %f9;
	@%p19 bra 	$L__BB16_25;
	mov.u16 	%rs120, %rs16;
	mov.u32 	%r264, %r258;
$L__BB16_25:
	add.s32 	%r135, %r53, %r4;
	add.s32 	%r261, %r135, %r4;
	add.s32 	%r260, %r260, %r23;
	add.s32 	%r259, %r259, %r21;
	add.s32 	%r258, %r258, %r21;
	add.s32 	%r257, %r257, %r21;
	add.s32 	%r256, %r256, %r23;
	add.s32 	%r255, %r255, 4;
	setp.eq.s32 	%p20, %r255, 0;
	@%p20 bra 	$L__BB16_26;
	bra.uni 	$L__BB16_13;
$L__BB16_26:
	setp.eq.s32 	%p21, %r20, 0;
	@%p21 bra 	$L__BB16_38;
	add.s32 	%r36, %r5, %r261;
	ld.shared.u8 	%rs44, [%r36];
	setp.ne.s16 	%p22, %rs44, 0;
	@%p22 bra 	$L__BB16_30;
	shl.b32 	%r136, %r261, 1;
	mov.u32 	%r137, smem;
	add.s32 	%r138, %r137, %r136;
	ld.shared.u16 	%rs4, [%r138];
	// begin inline asm
	{  cvt.f32.f16 %f10, %rs4;}

	// end inline asm
	// begin inline asm
	{  cvt.f32.f16 %f11, %rs120;}

	// end inline asm
	setp.leu.f32 	%p23, %f10, %f11;
	@%p23 bra 	$L__BB16_30;
	mov.u16 	%rs120, %rs4;
	mov.u32 	%r264, %r261;
$L__BB16_30:
	setp.eq.s32 	%p24, %r20, 1;
	add.s32 	%r38, %r261, %r4;
	@%p24 bra 	$L__BB16_38;
	add.s32 	%r39, %r36, %r4;
	ld.shared.u8 	%rs47, [%r39];
	setp.ne.s16 	%p25, %rs47, 0;
	@%p25 bra 	$L__BB16_34;
	shl.b32 	%r139, %r38, 1;
	mov.u32 	%r140, smem;
	add.s32 	%r141, %r140, %r139;
	ld.shared.u16 	%rs6, [%r141];
	// begin inline asm
	{  cvt.f32.f16 %f12, %rs6;}

	// end inline asm
	// begin inline asm
	{  cvt.f32.f16 %f13, %rs120;}

	// end inline asm
	setp.leu.f32 	%p26, %f12, %f13;
	@%p26 bra 	$L__BB16_34;
	mov.u16 	%rs120, %rs6;
	mov.u32 	%r264, %r38;
$L__BB16_34:
	setp.eq.s32 	%p27, %r20, 2;
	add.s32 	%r41, %r38, %r4;
	@%p27 bra 	$L__BB16_38;
	add.s32 	%r142, %r39, %r4;
	ld.shared.u8 	%rs50, [%r142];
	setp.ne.s16 	%p28, %rs50, 0;
	@%p28 bra 	$L__BB16_38;
	shl.b32 	%r143, %r41, 1;
	mov.u32 	%r144, smem;
	add.s32 	%r145, %r144, %r143;
	ld.shared.u16 	%rs8, [%r145];
	// begin inline asm
	{  cvt.f32.f16 %f14, %rs8;}

	// end inline asm
	// begin inline asm
	{  cvt.f32.f16 %f15, %rs120;}

	// end inline asm
	setp.leu.f32 	%p29, %f14, %f15;
	@%p29 bra 	$L__BB16_38;
	mov.u16 	%rs120, %rs8;
	mov.u32 	%r264, %r41;
$L__BB16_38:
	and.b32  	%r181, %r3, 31;
	setp.ne.s32 	%p30, %r181, 0;
	// begin inline asm
	{  mov.b32 %r146, {%rs120,%rs120};}

	// end inline asm
	mov.b32 	%r149, 16;
	mov.b32 	%r179, -1;
	// begin inline asm
	{shfl.sync.down.b32 %r147,%r146,%r149,%r15,%r179;
}
	// end inline asm
	// begin inline asm
	{.reg .f16 low,high;
 mov.b32 {low,high}, %r147;
 mov.b16 %rs55, low;}
	// end inline asm
	shfl.sync.down.b32	%r182|%p31, %r264, 16, 31, -1;
	// begin inline asm
	{ .reg .pred __$temp3;
  setp.gt.f16  __$temp3, %rs55, %rs120;
  selp.u16 %rs56, 1, 0, __$temp3;}
	// end inline asm
	setp.eq.s16 	%p32, %rs56, 0;
	selp.b16 	%rs64, %rs120, %rs55, %p32;
	selp.b32 	%r183, %r264, %r182, %p32;
	// begin inline asm
	{  mov.b32 %r153, {%rs64,%rs64};}

	// end inline asm
	mov.b32 	%r156, 8;
	// begin inline asm
	{shfl.sync.down.b32 %r154,%r153,%r156,%r15,%r179;
}
	// end inline asm
	// begin inline asm
	{.reg .f16 low,high;
 mov.b32 {low,high}, %r154;
 mov.b16 %rs61, low;}
	// end inline asm
	shfl.sync.down.b32	%r184|%p33, %r183, 8, 31, -1;
	// begin inline asm
	{ .reg .pred __$temp3;
  setp.gt.f16  __$temp3, %rs61, %rs64;
  selp.u16 %rs62, 1, 0, __$temp3;}
	// end inline asm
	setp.eq.s16 	%p34, %rs62, 0;
	selp.b16 	%rs70, %rs64, %rs61, %p34;
	selp.b32 	%r185, %r183, %r184, %p34;
	// begin inline asm
	{  mov.b32 %r160, {%rs70,%rs70};}

	// end inline asm
	mov.b32 	%r163, 4;
	// begin inline asm
	{shfl.sync.down.b32 %r161,%r160,%r163,%r15,%r179;
}
	// end inline asm
	// begin inline asm
	{.reg .f16 low,high;
 mov.b32 {low,high}, %r161;
 mov.b16 %rs67, low;}
	// end inline asm
	shfl.sync.down.b32	%r186|%p35, %r185, 4, 31, -1;
	// begin inline asm
	{ .reg .pred __$temp3;
  setp.gt.f16  __$temp3, %rs67, %rs70;
  selp.u16 %rs68, 1, 0, __$temp3;}
	// end inline asm
	setp.eq.s16 	%p36, %rs68, 0;
	selp.b16 	%rs76, %rs70, %rs67, %p36;
	selp.b32 	%r187, %r185, %r186, %p36;
	// begin inline asm
	{  mov.b32 %r167, {%rs76,%rs76};}

	// end inline asm
	mov.b32 	%r170, 2;
	// begin inline asm
	{shfl.sync.down.b32 %r168,%r167,%r170,%r15,%r179;
}
	// end inline asm
	// begin inline asm
	{.reg .f16 low,high;
 mov.b32 {low,high}, %r168;
 mov.b16 %rs73, low;}
	// end inline asm
	shfl.sync.down.b32	%r188|%p37, %r187, 2, 31, -1;
	// begin inline asm
	{ .reg .pred __$temp3;
  setp.gt.f16  __$temp3, %rs73, %rs76;
  selp.u16 %rs74, 1, 0, __$temp3;}
	// end inline asm
	setp.eq.s16 	%p38, %rs74, 0;
	selp.b16 	%rs82, %rs76, %rs73, %p38;
	selp.b32 	%r189, %r187, %r188, %p38;
	// begin inline asm
	{  mov.b32 %r174, {%rs82,%rs82};}

	// end inline asm
	mov.b32 	%r177, 1;
	// begin inline asm
	{shfl.sync.down.b32 %r175,%r174,%r177,%r15,%r179;
}
	// end inline asm
	// begin inline asm
	{.reg .f16 low,high;
 mov.b32 {low,high}, %r175;
 mov.b16 %rs79, low;}
	// end inline asm
	shfl.sync.down.b32	%r190|%p39, %r189, 1, 31, -1;
	// begin inline asm
	{ .reg .pred __$temp3;
  setp.gt.f16  __$temp3, %rs79, %rs82;
  selp.u16 %rs80, 1, 0, __$temp3;}
	// end inline asm
	setp.eq.s16 	%p40, %rs80, 0;
	selp.b16 	%rs19, %rs82, %rs79, %p40;
	selp.b32 	%r63, %r189, %r190, %p40;
	@%p30 bra 	$L__BB16_40;
	st.shared.u16 	[%r16], %rs19;
	st.shared.u32 	[%r17], %r63;
$L__BB16_40:
	setp.gt.u32 	%p41, %r3, 31;
	bar.sync 	0;
	@%p41 bra 	$L__BB16_45;
	add.s32 	%r192, %r4, 31;
	shr.u32 	%r193, %r192, 5;
	setp.ge.u32 	%p42, %r3, %r193;
	mov.b32 	%r268, -1;
	mov.u16 	%rs124, %rs30;
	@%p42 bra 	$L__BB16_43;
	shl.b32 	%r194, %r3, 1;
	mov.u32 	%r195, _ZZ11topk_kernelI6__halfEvPKT_PS1_PjiiiE10warp_maxes;
	add.s32 	%r196, %r195, %r194;
	ld.shared.u16 	%rs124, [%r196];
	shl.b32 	%r197, %r3, 2;
	mov.u32 	%r198, _ZZ11topk_kernelI6__halfEvPKT_PS1_PjiiiE12warp_indices;
	add.s32 	%r199, %r198, %r197;
	ld.shared.u32 	%r268, [%r199];
$L__BB16_43:
	setp.ne.s32 	%p43, %r3, 0;
	// begin inline asm
	{  mov.b32 %r200, {%rs124,%rs124};}

	// end inline asm
	mov.b32 	%r203, 16;
	mov.b32 	%r233, -1;
	// begin inline asm
	{shfl.sync.down.b32 %r201,%r200,%r203,%r15,%r233;
}
	// end inline asm
	// begin inline asm
	{.reg .f16 low,high;
 mov.b32 {low,high}, %r201;
 mov.b16 %rs85, low;}
	// end inline asm
	shfl.sync.down.b32	%r235|%p44, %r268, 16, 31, -1;
	// begin inline asm
	{ .reg .pred __$temp3;
  setp.gt.f16  __$temp3, %rs85, %rs124;
  selp.u16 %rs86, 1, 0, __$temp3;}
	// end inline asm
	setp.eq.s16 	%p45, %rs86, 0;
	selp.b16 	%rs94, %rs124, %rs85, %p45;
	selp.b32 	%r236, %r268, %r235, %p45;
	// begin inline asm
	{  mov.b32 %r207, {%rs94,%rs94};}

	// end inline asm
	mov.b32 	%r210, 8;
	// begin inline asm
	{shfl.sync.down.b32 %r208,%r207,%r210,%r15,%r233;
}
	// end inline asm
	// begin inline asm
	{.reg .f16 low,high;
 mov.b32 {low,high}, %r208;
 mov.b16 %rs91, low;}
	// end inline asm
	shfl.sync.down.b32	%r237|%p46, %r236, 8, 31, -1;
	// begin inline asm
	{ .reg .pred __$temp3;
  setp.gt.f16  __$temp3, %rs91, %rs94;
  selp.u16 %rs92, 1, 0, __$temp3;}
	// end inline asm
	setp.eq.s16 	%p47, %rs92, 0;
	selp.b16 	%rs100, %rs94, %rs91, %p47;
	selp.b32 	%r238, %r236, %r237, %p47;
	// begin inline asm
	{  mov.b32 %r214, {%rs100,%rs100};}

	// end inline asm
	mov.b32 	%r217, 4;
	// begin inline asm
	{shfl.sync.down.b32 %r215,%r214,%r217,%r15,%r233;
}
	// end inline asm
	// begin inline asm
	{.reg .f16 low,high;
 mov.b32 {low,high}, %r215;
 mov.b16 %rs97, low;}
	// end inline asm
	shfl.sync.down.b32	%r239|%p48, %r238, 4, 31, -1;
	// begin inline asm
	{ .reg .pred __$temp3;
  setp.gt.f16  __$temp3, %rs97, %rs100;
  selp.u16 %rs98, 1, 0, __$temp3;}
	// end inline asm
	setp.eq.s16 	%p49, %rs98, 0;
	selp.b16 	%rs106, %rs100, %rs97, %p49;
	selp.b32 	%r240, %r238, %r239, %p49;
	// begin inline asm
	{  mov.b32 %r221, {%rs106,%rs106};}

	// end inline asm
	mov.b32 	%r224, 2;
	// begin inline asm
	{shfl.sync.down.b32 %r222,%r221,%r224,%r15,%r233;
}
	// end inline asm
	// begin inline asm
	{.reg .f16 low,high;
 mov.b32 {low,high}, %r222;
 mov.b16 %rs103, low;}
	// end inline asm
	shfl.sync.down.b32	%r241|%p50, %r240, 2, 31, -1;
	// begin inline asm
	{ .reg .pred __$temp3;
  setp.gt.f16  __$temp3, %rs103, %rs106;
  selp.u16 %rs104, 1, 0, __$temp3;}
	// end inline asm
	setp.eq.s16 	%p51, %rs104, 0;
	selp.b16 	%rs112, %rs106, %rs103, %p51;
	selp.b32 	%r242, %r240, %r241, %p51;
	// begin inline asm
	{  mov.b32 %r228, {%rs112,%rs112};}

	// end inline asm
	mov.b32 	%r231, 1;
	// begin inline asm
	{shfl.sync.down.b32 %r229,%r228,%r231,%r15,%r233;
}
	// end inline asm
	// begin inline asm
	{.reg .f16 low,high;
 mov.b32 {low,high}, %r229;
 mov.b16 %rs109, low;}
	// end inline asm
	shfl.sync.down.b32	%r243|%p52, %r242, 1, 31, -1;
	// begin inline asm
	{ .reg .pred __$temp3;
  setp.gt.f16  __$temp3, %rs109, %rs112;
  selp.u16 %rs110, 1, 0, __$temp3;}
	// end inline asm
	setp.eq.s16 	%p53, %rs110, 0;
	selp.b16 	%rs22, %rs112, %rs109, %p53;
	selp.b32 	%r66, %r242, %r243, %p53;
	@%p43 bra 	$L__BB16_45;
	cvt.u64.u32 	%rd29, %r249;
	add.s64 	%rd30, %rd29, %rd5;
	shl.b64 	%rd31, %rd30, 1;
	add.s64 	%rd32, %rd3, %rd31;
	st.global.u16 	[%rd32], %rs22;
	shl.b64 	%rd33, %rd30, 2;
	add.s64 	%rd34, %rd4, %rd33;
	st.global.u32 	[%rd34], %r66;
	add.s32 	%r244, %r5, %r66;
	mov.b16 	%rs113, 1;
	st.shared.u8 	[%r244], %rs113;
$L__BB16_45:
	bar.sync 	0;
	add.s32 	%r249, %r249, 1;
	setp.ne.s32 	%p54, %r249, %r69;
	@%p54 bra 	$L__BB16_10;
$L__BB16_46:
	ret;

}
	// .globl	_Z19topk_softmax_kernelIfEvPKT_PS0_Pjiii
.visible .entry _Z19topk_softmax_kernelIfEvPKT_PS0_Pjiii(
	.param .u64 .ptr .align 1 _Z19topk_softmax_kernelIfEvPKT_PS0_Pjiii_param_0,
	.param .u64 .ptr .align 1 _Z19topk_softmax_kernelIfEvPKT_PS0_Pjiii_param_1,
	.param .u64 .ptr .align 1 _Z19topk_softmax_kernelIfEvPKT_PS0_Pjiii_param_2,
	.param .u32 _Z19topk_softmax_kernelIfEvPKT_PS0_Pjiii_param_3,
	.param .u32 _Z19topk_softmax_kernelIfEvPKT_PS0_Pjiii_param_4,
	.param .u32 _Z19topk_softmax_kernelIfEvPKT_PS0_Pjiii_param_5
)
{
	.reg .pred 	%p<120>;
	.reg .b16 	%rs<11>;
	.reg .b32 	%r<365>;
	.reg .b32 	%f<286>;
	.reg .b64 	%rd<54>;
	// demoted variable
	.shared .align 4 .b8 _ZZ19topk_softmax_kernelIfEvPKT_PS0_PjiiiE10warp_maxes[128];
	// demoted variable
	.shared .align 4 .b8 _ZZ19topk_softmax_kernelIfEvPKT_PS0_PjiiiE12warp_indices[128];
	ld.param.u64 	%rd12, [_Z19topk_softmax_kernelIfEvPKT_PS0_Pjiii_param_0];
	ld.param.u64 	%rd13, [_Z19topk_softmax_kernelIfEvPKT_PS0_Pjiii_param_1];
	ld.param.u64 	%rd14, [_Z19topk_softmax_kernelIfEvPKT_PS0_Pjiii_param_2];
	ld.param.u32 	%r125, [_Z19topk_softmax_kernelIfEvPKT_PS0_Pjiii_param_3];
	ld.param.u32 	%r123, [_Z19topk_softmax_kernelIfEvPKT_PS0_Pjiii_param_4];
	ld.param.u32 	%r124, [_Z19topk_softmax_kernelIfEvPKT_PS0_Pjiii_param_5];
	cvta.to.global.u64 	%rd1, %rd12;
	cvta.to.global.u64 	%rd2, %rd14;
	cvta.to.global.u64 	%rd3, %rd13;
	mov.u32 	%r1, %ctaid.x;
	setp.ge.s32 	%p1, %r1, %r125;
	@%p1 bra 	$L__BB17_82;
	mul.lo.s32 	%r126, %r123, %r1;
	cvt.s64.s32 	%rd4, %r126;
	mul.lo.s32 	%r127, %r124, %r1;
	cvt.s64.s32 	%rd5, %r127;
	mov.u32 	%r2, %tid.x;
	mov.u32 	%r3, %ntid.x;
	shl.b32 	%r128, %r123, 2;
	mov.u32 	%r129, smem;
	add.s32 	%r4, %r129, %r128;
	setp.ge.s32 	%p2, %r2, %r123;
	@%p2 bra 	$L__BB17_8;
	add.s32 	%r130, %r2, %r3;
	max.u32 	%r131, %r123, %r130;
	setp.lt.u32 	%p3, %r130, %r123;
	selp.u32 	%r132, 1, 0, %p3;
	add.s32 	%r133, %r130, %r132;
	sub.s32 	%r134, %r131, %r133;
	div.u32 	%r135, %r134, %r3;
	add.s32 	%r5, %r135, %r132;
	and.b32  	%r136, %r5, 3;
	setp.eq.s32 	%p4, %r136, 3;
	mov.u32 	%r326, %r2;
	@%p4 bra 	$L__BB17_5;
	add.s32 	%r138, %r5, 1;
	and.b32  	%r6, %r138, 3;
	mov.b32 	%r325, 0;
	mov.u32 	%r326, %r2;
$L__BB17_4:
	.pragma "nounroll";
	cvt.u64.u32 	%rd15, %r326;
	add.s64 	%rd16, %rd15, %rd4;
	shl.b64 	%rd17, %rd16, 2;
	add.s64 	%rd18, %rd1, %rd17;
	ld.global.nc.f32 	%f46, [%rd18];
	shl.b32 	%r139, %r326, 2;
	add.s32 	%r141, %r129, %r139;
	st.shared.f32 	[%r141], %f46;
	add.s32 	%r142, %r4, %r326;
	mov.b16 	%rs1, 0;
	st.shared.u8 	[%r142], %rs1;
	add.s32 	%r326, %r326, %r3;
	add.s32 	%r325, %r325, 1;
	setp.ne.s32 	%p5, %r325, %r6;
	@%p5 bra 	$L__BB17_4;
$L__BB17_5:
	setp.lt.u32 	%p6, %r5, 3;
	@%p6 bra 	$L__BB17_8;
	shl.b32 	%r148, %r3, 2;
$L__BB17_7:
	cvt.u64.u32 	%rd19, %r326;
	add.s64 	%rd20, %rd19, %rd4;
	shl.b64 	%rd21, %rd20, 2;
	add.s64 	%rd22, %rd1, %rd21;
	ld.global.nc.f32 	%f47, [%rd22];
	shl.b32 	%r143, %r326, 2;
	add.s32 	%r145, %r129, %r143;
	st.shared.f32 	[%r145], %f47;
	add.s32 	%r146, %r4, %r326;
	mov.b16 	%rs2, 0;
	st.shared.u8 	[%r146], %rs2;
	add.s32 	%r147, %r326, %r3;
	cvt.u64.u32 	%rd23, %r147;
	add.s64 	%rd24, %rd23, %rd4;
	shl.b64 	%rd25, %rd24, 2;
	add.s64 	%rd26, %rd1, %rd25;
	ld.global.nc.f32 	%f48, [%rd26];
	add.s32 	%r149, %r145, %r148;
	st.shared.f32 	[%r149], %f48;
	add.s32 	%r150, %r146, %r3;
	st.shared.u8 	[%r150], %rs2;
	add.s32 	%r151, %r147, %r3;
	cvt.u64.u32 	%rd27, %r151;
	add.s64 	%rd28, %rd27, %rd4;
	shl.b64 	%rd29, %rd28, 2;
	add.s64 	%rd30, %rd1, %rd29;
	ld.global.nc.f32 	%f49, [%rd30];
	add.s32 	%r152, %r149, %r148;
	st.shared.f32 	[%r152], %f49;
	add.s32 	%r153, %r150, %r3;
	st.shared.u8 	[%r153], %rs2;
	add.s32 	%r154, %r151, %r3;
	cvt.u64.u32 	%rd31, %r154;
	add.s64 	%rd32, %rd31, %rd4;
	shl.b64 	%rd33, %rd32, 2;
	add.s64 	%rd34, %rd1, %rd33;
	ld.global.nc.f32 	%f50, [%rd34];
	add.s32 	%r155, %r152, %r148;
	st.shared.f32 	[%r155], %f50;
	add.s32 	%r156, %r153, %r3;
	st.shared.u8 	[%r156], %rs2;
	add.s32 	%r326, %r154, %r3;
	setp.lt.s32 	%p7, %r326, %r123;
	@%p7 bra 	$L__BB17_7;
$L__BB17_8:
	add.s32 	%r14, %r4, %r123;
	shl.b32 	%r157, %r124, 2;
	add.s32 	%r15, %r14, %r157;
	bar.sync 	0;
	setp.lt.s32 	%p8, %r124, 1;
	@%p8 bra 	$L__BB17_46;
	add.s32 	%r159, %r3, 31;
	shr.u32 	%r16, %r159, 5;
	shr.u32 	%r160, %r2, 3;
	mov.u32 	%r161, _ZZ19topk_softmax_kernelIfEvPKT_PS0_PjiiiE10warp_maxes;
	add.s32 	%r17, %r161, %r160;
	mov.u32 	%r162, _ZZ19topk_softmax_kernelIfEvPKT_PS0_PjiiiE12warp_indices;
	add.s32 	%r18, %r162, %r160;
	shl.b32 	%r163, %r2, 2;
	add.s32 	%r19, %r162, %r163;
	add.s32 	%r20, %r2, %r3;
	max.s32 	%r164, %r123, %r20;
	setp.lt.s32 	%p9, %r20, %r123;
	selp.u32 	%r165, 1, 0, %p9;
	add.s32 	%r166, %r20, %r165;
	sub.s32 	%r167, %r164, %r166;
	div.u32 	%r168, %r167, %r3;
	add.s32 	%r21, %r168, %r165;
	add.s32 	%r169, %r21, 1;
	and.b32  	%r22, %r169, 3;
	shl.b32 	%r170, %r3, 3;
	add.s32 	%r23, %r129, %r170;
	shl.b32 	%r24, %r3, 4;
	shl.b32 	%r172, %r3, 1;
	shl.b32 	%r25, %r3, 2;
	mad.lo.s32 	%r26, %r3, 12, %r129;
	add.s32 	%r27, %r129, %r25;
	shl.b32 	%r173, %r123, 2;
	add.s32 	%r174, %r3, %r173;
	add.s32 	%r28, %r129, %r174;
	add.s32 	%r175, %r173, %r172;
	add.s32 	%r29, %r129, %r175;
	mad.lo.s32 	%r176, %r3, 3, %r173;
	add.s32 	%r30, %r129, %r176;
	and.b32  	%r177, %r169, -4;
	neg.s32 	%r31, %r177;
	mov.b32 	%r328, 0;
$L__BB17_10:
	setp.ge.s32 	%p10, %r2, %r123;
	mov.b32 	%r342, -1;
	mov.f32 	%f266, 0fFF800000;
	@%p10 bra 	$L__BB17_38;
	setp.lt.u32 	%p11, %r21, 3;
	mov.f32 	%f266, 0fFF800000;
	mov.b32 	%r342, -1;
	mov.u32 	%r339, %r2;
	@%p11 bra 	$L__BB17_26;
	shl.b32 	%r182, %r3, 1;
	add.s32 	%r337, %r2, %r182;
	mad.lo.s32 	%r336, %r3, 3, %r2;
	shl.b32 	%r338, %r2, 2;
	mov.f32 	%f266, 0fFF800000;
	mov.b32 	%r342, -1;
	mov.u32 	%r334, %r31;
	mov.u32 	%r335, %r20;
	mov.u32 	%r339, %r2;
$L__BB17_13:
	add.s32 	%r183, %r4, %r339;
	ld.shared.u8 	%rs3, [%r183];
	setp.ne.s16 	%p12, %rs3, 0;
	@%p12 bra 	$L__BB17_16;
	mov.u32 	%r184, smem;
	add.s32 	%r185, %r184, %r338;
	ld.shared.f32 	%f9, [%r185];
	setp.leu.f32 	%p13, %f9, %f266;
	@%p13 bra 	$L__BB17_16;
	mov.f32 	%f266, %f9;
	mov.u32 	%r342, %r339;
$L__BB17_16:
	add.s32 	%r186, %r28, %r339;
	ld.shared.u8 	%rs4, [%r186];
	setp.ne.s16 	%p14, %rs4, 0;
	@%p14 bra 	$L__BB17_19;
	add.s32 	%r187, %r27, %r338;
	ld.shared.f32 	%f11, [%r187];
	setp.leu.f32 	%p15, %f11, %f266;
	@%p15 bra 	$L__BB17_19;
	mov.f32 	%f266, %f11;
	mov.u32 	%r342, %r335;
$L__BB17_19:
	add.s32 	%r188, %r29, %r339;
	ld.shared.u8 	%rs5, [%r188];
	setp.ne.s16 	%p16, %rs5, 0;
	@%p16 bra 	$L__BB17_22;
	add.s32 	%r189, %r23, %r338;
	ld.shared.f32 	%f13, [%r189];
	setp.leu.f32 	%p17, %f13, %f266;
	@%p17 bra 	$L__BB17_22;
	mov.f32 	%f266, %f13;
	mov.u32 	%r342, %r337;
$L__BB17_22:
	add.s32 	%r190, %r339, %r3;
	add.s32 	%r55, %r190, %r3;
	add.s32 	%r191, %r30, %r339;
	ld.shared.u8 	%rs6, [%r191];
	setp.ne.s16 	%p18, %rs6, 0;
	@%p18 bra 	$L__BB17_25;
	add.s32 	%r192, %r26, %r338;
	ld.shared.f32 	%f15, [%r192];
	setp.leu.f32 	%p19, %f15, %f266;
	@%p19 bra 	$L__BB17_25;
	mov.f32 	%f266, %f15;
	mov.u32 	%r342, %r336;
$L__BB17_25:
	add.s32 	%r193, %r55, %r3;
	add.s32 	%r339, %r193, %r3;
	add.s32 	%r338, %r338, %r24;
	add.s32 	%r337, %r337, %r25;
	add.s32 	%r336, %r336, %r25;
	add.s32 	%r335, %r335, %r25;
	add.s32 	%r334, %r334, 4;
	setp.eq.s32 	%p20, %r334, 0;
	@%p20 bra 	$L__BB17_26;
	bra.uni 	$L__BB17_13;
$L__BB17_26:
	setp.eq.s32 	%p21, %r22, 0;
	@%p21 bra 	$L__BB17_38;
	add.s32 	%r39, %r4, %r339;
	ld.shared.u8 	%rs7, [%r39];
	setp.ne.s16 	%p22, %rs7, 0;
	@%p22 bra 	$L__BB17_30;
	shl.b32 	%r194, %r339, 2;
	mov.u32 	%r195, smem;
	add.s32 	%r196, %r195, %r194;
	ld.shared.f32 	%f3, [%r196];
	setp.leu.f32 	%p23, %f3, %f266;
	@%p23 bra 	$L__BB17_30;
	mov.f32 	%f266, %f3;
	mov.u32 	%r342, %r339;
$L__BB17_30:
	setp.eq.s32 	%p24, %r22, 1;
	add.s32 	%r41, %r339, %r3;
	@%p24 bra 	$L__BB17_38;
	add.s32 	%r42, %r39, %r3;
	ld.shared.u8 	%rs8, [%r42];
	setp.ne.s16 	%p25, %rs8, 0;
	@%p25 bra 	$L__BB17_34;
	shl.b32 	%r197, %r41, 2;
	mov.u32 	%r198, smem;
	add.s32 	%r199, %r198, %r197;
	ld.shared.f32 	%f5, [%r199];
	setp.leu.f32 	%p26, %f5, %f266;
	@%p26 bra 	$L__BB17_34;
	mov.f32 	%f266, %f5;
	mov.u32 	%r342, %r41;
$L__BB17_34:
	setp.eq.s32 	%p27, %r22, 2;
	add.s32 	%r44, %r41, %r3;
	@%p27 bra 	$L__BB17_38;
	add.s32 	%r200, %r42, %r3;
	ld.shared.u8 	%rs9, [%r200];
	setp.ne.s16 	%p28, %rs9, 0;
	@%p28 bra 	$L__BB17_38;
	shl.b32 	%r201, %r44, 2;
	mov.u32 	%r202, smem;
	add.s32 	%r203, %r202, %r201;
	ld.shared.f32 	%f7, [%r203];
	setp.leu.f32 	%p29, %f7, %f266;
	@%p29 bra 	$L__BB17_38;
	mov.f32 	%f266, %f7;
	mov.u32 	%r342, %r44;
$L__BB17_38:
	and.b32  	%r204, %r2, 31;
	setp.ne.s32 	%p30, %r204, 0;
	mov.b32 	%r205, %f266;
	shfl.sync.down.b32	%r206|%p31, %r205, 16, 31, -1;
	mov.b32 	%f55, %r206;
	shfl.sync.down.b32	%r207|%p32, %r342, 16, 31, -1;
	setp.lt.f32 	%p33, %f266, %f55;
	selp.b32 	%r208, %r207, %r342, %p33;
	selp.f32 	%f56, %f55, %f266, %p33;
	mov.b32 	%r209, %f56;
	shfl.sync.down.b32	%r210|%p34, %r209, 8, 31, -1;
	mov.b32 	%f57, %r210;
	shfl.sync.down.b32	%r211|%p35, %r208, 8, 31, -1;
	setp.lt.f32 	%p36, %f56, %f57;
	selp.b32 	%r212, %r211, %r208, %p36;
	selp.f32 	%f58, %f57, %f56, %p36;
	mov.b32 	%r213, %f58;
	shfl.sync.down.b32	%r214|%p37, %r213, 4, 31, -1;
	mov.b32 	%f59, %r214;
	shfl.sync.down.b32	%r215|%p38, %r212, 4, 31, -1;
	setp.lt.f32 	%p39, %f58, %f59;
	selp.b32 	%r216, %r215, %r212, %p39;
	selp.f32 	%f60, %f59, %f58, %p39;
	mov.b32 	%r217, %f60;
	shfl.sync.down.b32	%r218|%p40, %r217, 2, 31, -1;
	mov.b32 	%f61, %r218;
	shfl.sync.down.b32	%r219|%p41, %r216, 2, 31, -1;
	setp.lt.f32 	%p42, %f60, %f61;
	selp.b32 	%r220, %r219, %r216, %p42;
	selp.f32 	%f62, %f61, %f60, %p42;
	mov.b32 	%r221, %f62;
	shfl.sync.down.b32	%r222|%p43, %r221, 1, 31, -1;
	mov.b32 	%f63, %r222;
	shfl.sync.down.b32	%r223|%p44, %r220, 1, 31, -1;
	setp.lt.f32 	%p45, %f62, %f63;
	selp.b32 	%r64, %r223, %r220, %p45;
	selp.f32 	%f18, %f63, %f62, %p45;
	@%p30 bra 	$L__BB17_40;
	st.shared.f32 	[%r17], %f18;
	st.shared.u32 	[%r18], %r64;
$L__BB17_40:
	setp.gt.u32 	%p46, %r2, 31;
	bar.sync 	0;
	@%p46 bra 	$L__BB17_45;
	setp.ge.u32 	%p47, %r2, %r16;
	mov.b32 	%r346, -1;
	mov.f32 	%f270, 0fFF800000;
	@%p47 bra 	$L__BB17_43;
	shl.b32 	%r225, %r2, 2;
	mov.u32 	%r226, _ZZ19topk_softmax_kernelIfEvPKT_PS0_PjiiiE10warp_maxes;
	add.s32 	%r227, %r226, %r225;
	ld.shared.f32 	%f270, [%r227];
	ld.shared.u32 	%r346, [%r19];
$L__BB17_43:
	setp.ne.s32 	%p48, %r2, 0;
	mov.b32 	%r228, %f270;
	shfl.sync.down.b32	%r229|%p49, %r228, 16, 31, -1;
	mov.b32 	%f65, %r229;
	shfl.sync.down.b32	%r230|%p50, %r346, 16, 31, -1;
	setp.lt.f32 	%p51, %f270, %f65;
	selp.b32 	%r231, %r230, %r346, %p51;
	selp.f32 	%f66, %f65, %f270, %p51;
	mov.b32 	%r232, %f66;
	shfl.sync.down.b32	%r233|%p52, %r232, 8, 31, -1;
	mov.b32 	%f67, %r233;
	shfl.sync.down.b32	%r234|%p53, %r231, 8, 31, -1;
	setp.lt.f32 	%p54, %f66, %f67;
	selp.b32 	%r235, %r234, %r231, %p54;
	selp.f32 	%f68, %f67, %f66, %p54;
	mov.b32 	%r236, %f68;
	shfl.sync.down.b32	%r237|%p55, %r236, 4, 31, -1;
	mov.b32 	%f69, %r237;
	shfl.sync.down.b32	%r238|%p56, %r235, 4, 31, -1;
	setp.lt.f32 	%p57, %f68, %f69;
	selp.b32 	%r239, %r238, %r235, %p57;
	selp.f32 	%f70, %f69, %f68, %p57;
	mov.b32 	%r240, %f70;
	shfl.sync.down.b32	%r241|%p58, %r240, 2, 31, -1;
	mov.b32 	%f71, %r241;
	shfl.sync.down.b32	%r242|%p59, %r239, 2, 31, -1;
	setp.lt.f32 	%p60, %f70, %f71;
	selp.b32 	%r243, %r242, %r239, %p60;
	selp.f32 	%f72, %f71, %f70, %p60;
	mov.b32 	%r244, %f72;
	shfl.sync.down.b32	%r245|%p61, %r244, 1, 31, -1;
	mov.b32 	%f73, %r245;
	shfl.sync.down.b32	%r246|%p62, %r243, 1, 31, -1;
	setp.lt.f32 	%p63, %f72, %f73;
	selp.b32 	%r67, %r246, %r243, %p63;
	selp.f32 	%f21, %f73, %f72, %p63;
	@%p48 bra 	$L__BB17_45;
	shl.b32 	%r247, %r328, 2;
	add.s32 	%r248, %r14, %r247;
	st.shared.f32 	[%r248], %f21;
	add.s32 	%r249, %r15, %r247;
	st.shared.u32 	[%r249], %r67;
	add.s32 	%r250, %r4, %r67;
	mov.b16 	%rs10, 1;
	st.shared.u8 	[%r250], %rs10;
$L__BB17_45:
	bar.sync 	0;
	add.s32 	%r328, %r328, 1;
	setp.ne.s32 	%p64, %r328, %r124;
	@%p64 bra 	$L__BB17_10;
$L__BB17_46:
	setp.ne.s32 	%p65, %r2, 0;
	@%p65 bra 	$L__BB17_82;
	ld.shared.f32 	%f278, [%r14];
	setp.lt.s32 	%p66, %r124, 2;
	@%p66 bra 	$L__BB17_61;
	add.s32 	%r69, %r124, -1;
	add.s32 	%r252, %r124, -2;
	and.b32  	%r70, %r69, 15;
	setp.lt.u32 	%p67, %r252, 15;
	mov.b32 	%r348, 1;
	@%p67 bra 	$L__BB17_52;
	and.b32  	%r254, %r69, -16;
	neg.s32 	%r354, %r254;
	mov.u32 	%r255, smem;
	mad.lo.s32 	%r256, %r123, 5, %r255;
	add.s32 	%r352, %r256, 32;
	mov.b32 	%r353, 0;
$L__BB17_50:
	.pragma "nounroll";
	ld.shared.f32 	%f75, [%r352+-28];
	setp.gt.f32 	%p68, %f75, %f278;
	selp.f32 	%f76, %f75, %f278, %p68;
	ld.shared.f32 	%f77, [%r352+-24];
	setp.gt.f32 	%p69, %f77, %f76;
	selp.f32 	%f78, %f77, %f76, %p69;
	ld.shared.f32 	%f79, [%r352+-20];
	setp.gt.f32 	%p70, %f79, %f78;
	selp.f32 	%f80, %f79, %f78, %p70;
	ld.shared.f32 	%f81, [%r352+-16];
	setp.gt.f32 	%p71, %f81, %f80;
	selp.f32 	%f82, %f81, %f80, %p71;
	ld.shared.f32 	%f83, [%r352+-12];
	setp.gt.f32 	%p72, %f83, %f82;
	selp.f32 	%f84, %f83, %f82, %p72;
	ld.shared.f32 	%f85, [%r352+-8];
	setp.gt.f32 	%p73, %f85, %f84;
	selp.f32 	%f86, %f85, %f84, %p73;
	ld.shared.f32 	%f87, [%r352+-4];
	setp.gt.f32 	%p74, %f87, %f86;
	selp.f32 	%f88, %f87, %f86, %p74;
	ld.shared.f32 	%f89, [%r352];
	setp.gt.f32 	%p75, %f89, %f88;
	selp.f32 	%f90, %f89, %f88, %p75;
	ld.shared.f32 	%f91, [%r352+4];
	setp.gt.f32 	%p76, %f91, %f90;
	selp.f32 	%f92, %f91, %f90, %p76;
	ld.shared.f32 	%f93, [%r352+8];
	setp.gt.f32 	%p77, %f93, %f92;
	selp.f32 	%f94, %f93, %f92, %p77;
	ld.shared.f32 	%f95, [%r352+12];
	setp.gt.f32 	%p78, %f95, %f94;
	selp.f32 	%f96, %f95, %f94, %p78;
	ld.shared.f32 	%f97, [%r352+16];
	setp.gt.f32 	%p79, %f97, %f96;
	selp.f32 	%f98, %f97, %f96, %p79;
	ld.shared.f32 	%f99, [%r352+20];
	setp.gt.f32 	%p80, %f99, %f98;
	selp.f32 	%f100, %f99, %f98, %p80;
	ld.shared.f32 	%f101, [%r352+24];
	setp.gt.f32 	%p81, %f101, %f100;
	selp.f32 	%f102, %f101, %f100, %p81;
	ld.shared.f32 	%f103, [%r352+28];
	setp.gt.f32 	%p82, %f103, %f102;
	selp.f32 	%f104, %f103, %f102, %p82;
	ld.shared.f32 	%f105, [%r352+32];
	setp.gt.f32 	%p83, %f105, %f104;
	selp.f32 	%f278, %f105, %f104, %p83;
	add.s32 	%r354, %r354, 16;
	add.s32 	%r353, %r353, 16;
	add.s32 	%r352, %r352, 64;
	setp.eq.s32 	%p84, %r354, 0;
	@%p84 bra 	$L__BB17_51;
	bra.uni 	$L__BB17_50;
$L__BB17_51:
	add.s32 	%r348, %r353, 1;
$L__BB17_52:
	setp.eq.s32 	%p85, %r70, 0;
	@%p85 bra 	$L__BB17_61;
	and.b32  	%r75, %r69, 7;
	setp.lt.u32 	%p86, %r70, 8;
	@%p86 bra 	$L__BB17_55;
	shl.b32 	%r257, %r348, 2;
	add.s32 	%r258, %r14, %r257;
	ld.shared.f32 	%f107, [%r258];
	setp.gt.f32 	%p87, %f107, %f278;
	selp.f32 	%f108, %f107, %f278, %p87;
	ld.shared.f32 	%f109, [%r258+4];
	setp.gt.f32 	%p88, %f109, %f108;
	selp.f32 	%f110, %f109, %f108, %p88;
	ld.shared.f32 	%f111, [%r258+8];
	setp.gt.f32 	%p89, %f111, %f110;
	selp.f32 	%f112, %f111, %f110, %p89;
	ld.shared.f32 	%f113, [%r258+12];
	setp.gt.f32 	%p90, %f113, %f112;
	selp.f32 	%f114, %f113, %f112, %p90;
	ld.shared.f32 	%f115, [%r258+16];
	setp.gt.f32 	%p91, %f115, %f114;
	selp.f32 	%f116, %f115, %f114, %p91;
	ld.shared.f32 	%f117, [%r258+20];
	setp.gt.f32 	%p92, %f117, %f116;
	selp.f32 	%f118, %f117, %f116, %p92;
	ld.shared.f32 	%f119, [%r258+24];
	setp.gt.f32 	%p93, %f119, %f118;
	selp.f32 	%f120, %f119, %f118, %p93;
	ld.shared.f32 	%f121, [%r258+28];
	setp.gt.f32 	%p94, %f121, %f120;
	selp.f32 	%f278, %f121, %f120, %p94;
	add.s32 	%r348, %r348, 8;
$L__BB17_55:
	setp.eq.s32 	%p95, %r75, 0;
	@%p95 bra 	$L__BB17_61;
	and.b32  	%r78, %r69, 3;
	setp.lt.u32 	%p96, %r75, 4;
	@%p96 bra 	$L__BB17_58;
	shl.b32 	%r259, %r348, 2;
	add.s32 	%r260, %r14, %r259;
	ld.shared.f32 	%f123, [%r260];
	setp.gt.f32 	%p97, %f123, %f278;
	selp.f32 	%f124, %f123, %f278, %p97;
	ld.shared.f32 	%f125, [%r260+4];
	setp.gt.f32 	%p98, %f125, %f124;
	selp.f32 	%f126, %f125, %f124, %p98;
	ld.shared.f32 	%f127, [%r260+8];
	setp.gt.f32 	%p99, %f127, %f126;
	selp.f32 	%f128, %f127, %f126, %p99;
	ld.shared.f32 	%f129, [%r260+12];
	setp.gt.f32 	%p100, %f129, %f128;
	selp.f32 	%f278, %f129, %f128, %p100;
	add.s32 	%r348, %r348, 4;
$L__BB17_58:
	setp.eq.s32 	%p101, %r78, 0;
	@%p101 bra 	$L__BB17_61;
	shl.b32 	%r261, %r348, 2;
	mad.lo.s32 	%r262, %r123, 5, %r261;
	mov.u32 	%r263, smem;
	add.s32 	%r351, %r263, %r262;
	neg.s32 	%r350, %r78;
$L__BB17_60:
	.pragma "nounroll";
	ld.shared.f32 	%f130, [%r351];
	setp.gt.f32 	%p102, %f130, %f278;
	selp.f32 	%f278, %f130, %f278, %p102;
	add.s32 	%r351, %r351, 4;
	add.s32 	%r350, %r350, 1;
	setp.ne.s32 	%p103, %r350, 0;
	@%p103 bra 	$L__BB17_60;
$L__BB17_61:
	shl.b32 	%r264, %r124, 2;
	add.s32 	%r87, %r15, %r264;
	setp.lt.s32 	%p104, %r124, 1;
	mov.f32 	%f285, 0f00000000;
	@%p104 bra 	$L__BB17_70;
	and.b32  	%r88, %r124, 3;
	setp.lt.u32 	%p105, %r124, 4;
	mov.f32 	%f285, 0f00000000;
	mov.b32 	%r357, 0;
	@%p105 bra 	$L__BB17_65;
	and.b32  	%r357, %r124, 2147483644;
	neg.s32 	%r356, %r357;
	mov.u32 	%r266, smem;
	mad.lo.s32 	%r267, %r123, 5, %r266;
	add.s32 	%r355, %r267, 12;
	shl.b32 	%r92, %r124, 3;
	mov.f32 	%f285, 0f00000000;
$L__BB17_64:
	.pragma "nounroll";
	ld.shared.f32 	%f135, [%r355+-12];
	sub.f32 	%f136, %f135, %f278;
	fma.rn.f32 	%f137, %f136, 0f3BBB989D, 0f3F000000;
	cvt.sat.f32.f32 	%f138, %f137;
	mov.f32 	%f139, 0f4B400001;
	mov.f32 	%f140, 0f437C0000;
	fma.rm.f32 	%f141, %f138, %f140, %f139;
	add.f32 	%f142, %f141, 0fCB40007F;
	neg.f32 	%f143, %f142;
	fma.rn.f32 	%f144, %f136, 0f3FB8AA3B, %f143;
	fma.rn.f32 	%f145, %f136, 0f32A57060, %f144;
	mov.b32 	%r268, %f141;
	shl.b32 	%r269, %r268, 23;
	mov.b32 	%f146, %r269;
	ex2.approx.ftz.f32 	%f147, %f145;
	mul.f32 	%f148, %f147, %f146;
	add.s32 	%r270, %r355, %r92;
	st.shared.f32 	[%r270+-12], %f148;
	add.f32 	%f149, %f285, %f148;
	ld.shared.f32 	%f150, [%r355+-8];
	sub.f32 	%f151, %f150, %f278;
	fma.rn.f32 	%f152, %f151, 0f3BBB989D, 0f3F000000;
	cvt.sat.f32.f32 	%f153, %f152;
	fma.rm.f32 	%f154, %f153, %f140, %f139;
	add.f32 	%f155, %f154, 0fCB40007F;
	neg.f32 	%f156, %f155;
	fma.rn.f32 	%f157, %f151, 0f3FB8AA3B, %f156;
	fma.rn.f32 	%f158, %f151, 0f32A57060, %f157;
	mov.b32 	%r271, %f154;
	shl.b32 	%r272, %r271, 23;
	mov.b32 	%f159, %r272;
	ex2.approx.ftz.f32 	%f160, %f158;
	mul.f32 	%f161, %f160, %f159;
	st.shared.f32 	[%r270+-8], %f161;
	add.f32 	%f162, %f149, %f161;
	ld.shared.f32 	%f163, [%r355+-4];
	sub.f32 	%f164, %f163, %f278;
	fma.rn.f32 	%f165, %f164, 0f3BBB989D, 0f3F000000;
	cvt.sat.f32.f32 	%f166, %f165;
	fma.rm.f32 	%f167, %f166, %f140, %f139;
	add.f32 	%f168, %f167, 0fCB40007F;
	neg.f32 	%f169, %f168;
	fma.rn.f32 	%f170, %f164, 0f3FB8AA3B, %f169;
	fma.rn.f32 	%f171, %f164, 0f32A57060, %f170;
	mov.b32 	%r273, %f167;
	shl.b32 	%r274, %r273, 23;
	mov.b32 	%f172, %r274;
	ex2.approx.ftz.f32 	%f173, %f171;
	mul.f32 	%f174, %f173, %f172;
	st.shared.f32 	[%r270+-4], %f174;
	add.f32 	%f175, %f162, %f174;
	ld.shared.f32 	%f176, [%r355];
	sub.f32 	%f177, %f176, %f278;
	fma.rn.f32 	%f178, %f177, 0f3BBB989D, 0f3F000000;
	cvt.sat.f32.f32 	%f179, %f178;
	fma.rm.f32 	%f180, %f179, %f140, %f139;
	add.f32 	%f181, %f180, 0fCB40007F;
	neg.f32 	%f182, %f181;
	fma.rn.f32 	%f183, %f177, 0f3FB8AA3B, %f182;
	fma.rn.f32 	%f184, %f177, 0f32A57060, %f183;
	mov.b32 	%r275, %f180;
	shl.b32 	%r276, %r275, 23;
	mov.b32 	%f185, %r276;
	ex2.approx.ftz.f32 	%f186, %f184;
	mul.f32 	%f187, %f186, %f185;
	st.shared.f32 	[%r270], %f187;
	add.f32 	%f285, %f175, %f187;
	add.s32 	%r356, %r356, 4;
	add.s32 	%r355, %r355, 16;
	setp.ne.s32 	%p106, %r356, 0;
	@%p106 bra 	$L__BB17_64;
$L__BB17_65:
	setp.eq.s32 	%p107, %r88, 0;
	@%p107 bra 	$L__BB17_70;
	setp.eq.s32 	%p108, %r88, 1;
	@%p108 bra 	$L__BB17_68;
	shl.b32 	%r277, %r357, 2;
	add.s32 	%r278, %r14, %r277;
	ld.shared.f32 	%f189, [%r278];
	sub.f32 	%f190, %f189, %f278;
	fma.rn.f32 	%f191, %f190, 0f3BBB989D, 0f3F000000;
	cvt.sat.f32.f32 	%f192, %f191;
	mov.f32 	%f193, 0f4B400001;
	mov.f32 	%f194, 0f437C0000;
	fma.rm.f32 	%f195, %f192, %f194, %f193;
	add.f32 	%f196, %f195, 0fCB40007F;
	neg.f32 	%f197, %f196;
	fma.rn.f32 	%f198, %f190, 0f3FB8AA3B, %f197;
	fma.rn.f32 	%f199, %f190, 0f32A57060, %f198;
	mov.b32 	%r279, %f195;
	shl.b32 	%r280, %r279, 23;
	mov.b32 	%f200, %r280;
	ex2.approx.ftz.f32 	%f201, %f199;
	mul.f32 	%f202, %f201, %f200;
	add.s32 	%r281, %r87, %r277;
	st.shared.f32 	[%r281], %f202;
	add.f32 	%f203, %f285, %f202;
	ld.shared.f32 	%f204, [%r278+4];
	sub.f32 	%f205, %f204, %f278;
	fma.rn.f32 	%f206, %f205, 0f3BBB989D, 0f3F000000;
	cvt.sat.f32.f32 	%f207, %f206;
	fma.rm.f32 	%f208, %f207, %f194, %f193;
	add.f32 	%f209, %f208, 0fCB40007F;
	neg.f32 	%f210, %f209;
	fma.rn.f32 	%f211, %f205, 0f3FB8AA3B, %f210;
	fma.rn.f32 	%f212, %f205, 0f32A57060, %f211;
	mov.b32 	%r282, %f208;
	shl.b32 	%r283, %r282, 23;
	mov.b32 	%f213, %r283;
	ex2.approx.ftz.f32 	%f214, %f212;
	mul.f32 	%f215, %f214, %f213;
	st.shared.f32 	[%r281+4], %f215;
	add.f32 	%f285, %f203, %f215;
	add.s32 	%r357, %r357, 2;
$L__BB17_68:
	and.b32  	%r284, %r124, 1;
	setp.eq.b32 	%p109, %r284, 1;
	not.pred 	%p110, %p109;
	@%p110 bra 	$L__BB17_70;
	shl.b32 	%r285, %r357, 2;
	add.s32 	%r286, %r14, %r285;
	ld.shared.f32 	%f216, [%r286];
	sub.f32 	%f217, %f216, %f278;
	fma.rn.f32 	%f218, %f217, 0f3BBB989D, 0f3F000000;
	cvt.sat.f32.f32 	%f219, %f218;
	mov.f32 	%f220, 0f4B400001;
	mov.f32 	%f221, 0f437C0000;
	fma.rm.f32 	%f222, %f219, %f221, %f220;
	add.f32 	%f223, %f222, 0fCB40007F;
	neg.f32 	%f224, %f223;
	fma.rn.f32 	%f225, %f217, 0f3FB8AA3B, %f224;
	fma.rn.f32 	%f226, %f217, 0f32A57060, %f225;
	mov.b32 	%r287, %f222;
	shl.b32 	%r288, %r287, 23;
	mov.b32 	%f227, %r288;
	ex2.approx.ftz.f32 	%f228, %f226;
	mul.f32 	%f229, %f228, %f227;
	add.s32 	%r289, %r87, %r285;
	st.shared.f32 	[%r289], %f229;
	add.f32 	%f285, %f285, %f229;
$L__BB17_70:
	setp.lt.s32 	%p111, %r124, 1;
	rcp.rn.f32 	%f45, %f285;
	@%p111 bra 	$L__BB17_82;
	and.b32  	%r106, %r124, 7;
	setp.lt.u32 	%p112, %r124, 8;
	mov.b32 	%r363, 0;
	@%p112 bra 	$L__BB17_74;
	and.b32  	%r363, %r124, 2147483640;
	neg.s32 	%r361, %r363;
	shl.b32 	%r291, %r124, 3;
	mul.lo.s32 	%r292, %r123, 5;
	add.s32 	%r293, %r291, %r292;
	mov.u32 	%r294, smem;
	add.s32 	%r295, %r293, %r294;
	add.s32 	%r360, %r295, 16;
	shl.b64 	%rd35, %rd5, 2;
	add.s64 	%rd36, %rd35, 16;
	add.s64 	%rd53, %rd3, %rd36;
	add.s64 	%rd52, %rd2, %rd36;
	add.s32 	%r297, %r292, %r264;
	add.s32 	%r298, %r297, %r294;
	add.s32 	%r359, %r298, 16;
$L__BB17_73:
	.pragma "nounroll";
	ld.shared.f32 	%f230, [%r360+-16];
	mul.f32 	%f231, %f45, %f230;
	st.global.f32 	[%rd53+-16], %f231;
	ld.shared.u32 	%r299, [%r359+-16];
	st.global.u32 	[%rd52+-16], %r299;
	ld.shared.f32 	%f232, [%r360+-12];
	mul.f32 	%f233, %f45, %f232;
	st.global.f32 	[%rd53+-12], %f233;
	ld.shared.u32 	%r300, [%r359+-12];
	st.global.u32 	[%rd52+-12], %r300;
	ld.shared.f32 	%f234, [%r360+-8];
	mul.f32 	%f235, %f45, %f234;
	st.global.f32 	[%rd53+-8], %f235;
	ld.shared.u32 	%r301, [%r359+-8];
	st.global.u32 	[%rd52+-8], %r301;
	ld.shared.f32 	%f236, [%r360+-4];
	mul.f32 	%f237, %f45, %f236;
	st.global.f32 	[%rd53+-4], %f237;
	ld.shared.u32 	%r302, [%r359+-4];
	st.global.u32 	[%rd52+-4], %r302;
	ld.shared.f32 	%f238, [%r360];
	mul.f32 	%f239, %f45, %f238;
	st.global.f32 	[%rd53], %f239;
	ld.shared.u32 	%r303, [%r359];
	st.global.u32 	[%rd52], %r303;
	ld.shared.f32 	%f240, [%r360+4];
	mul.f32 	%f241, %f45, %f240;
	st.global.f32 	[%rd53+4], %f241;
	ld.shared.u32 	%r304, [%r359+4];
	st.global.u32 	[%rd52+4], %r304;
	ld.shared.f32 	%f242, [%r360+8];
	mul.f32 	%f243, %f45, %f242;
	st.global.f32 	[%rd53+8], %f243;
	ld.shared.u32 	%r305, [%r359+8];
	st.global.u32 	[%rd52+8], %r305;
	ld.shared.f32 	%f244, [%r360+12];
	mul.f32 	%f245, %f45, %f244;
	st.global.f32 	[%rd53+12], %f245;
	ld.shared.u32 	%r306, [%r359+12];
	st.global.u32 	[%rd52+12], %r306;
	add.s32 	%r361, %r361, 8;
	add.s32 	%r360, %r360, 32;
	add.s64 	%rd53, %rd53, 32;
	add.s64 	%rd52, %rd52, 32;
	add.s32 	%r359, %r359, 32;
	setp.ne.s32 	%p113, %r361, 0;
	@%p113 bra 	$L__BB17_73;
$L__BB17_74:
	setp.eq.s32 	%p114, %r106, 0;
	@%p114 bra 	$L__BB17_82;
	and.b32  	%r118, %r124, 3;
	setp.lt.u32 	%p115, %r106, 4;
	@%p115 bra 	$L__BB17_77;
	shl.b32 	%r307, %r363, 2;
	add.s32 	%r308, %r87, %r307;
	ld.shared.f32 	%f246, [%r308];
	mul.f32 	%f247, %f45, %f246;
	cvt.u64.u32 	%rd37, %r363;
	add.s64 	%rd38, %rd37, %rd5;
	shl.b64 	%rd39, %rd38, 2;
	add.s64 	%rd40, %rd3, %rd39;
	st.global.f32 	[%rd40], %f247;
	add.s32 	%r309, %r15, %r307;
	ld.shared.u32 	%r310, [%r309];
	add.s64 	%rd41, %rd2, %rd39;
	st.global.u32 	[%rd41], %r310;
	ld.shared.f32 	%f248, [%r308+4];
	mul.f32 	%f249, %f45, %f248;
	st.global.f32 	[%rd40+4], %f249;
	ld.shared.u32 	%r311, [%r309+4];
	st.global.u32 	[%rd41+4], %r311;
	ld.shared.f32 	%f250, [%r308+8];
	mul.f32 	%f251, %f45, %f250;
	st.global.f32 	[%rd40+8], %f251;
	ld.shared.u32 	%r312, [%r309+8];
	st.global.u32 	[%rd41+8], %r312;
	ld.shared.f32 	%f252, [%r308+12];
	mul.f32 	%f253, %f45, %f252;
	st.global.f32 	[%rd40+12], %f253;
	ld.shared.u32 	%r313, [%r309+12];
	st.global.u32 	[%rd41+12], %r313;
	add.s32 	%r363, %r363, 4;
$L__BB17_77:
	setp.eq.s32 	%p116, %r118, 0;
	@%p116 bra 	$L__BB17_82;
	setp.eq.s32 	%p117, %r118, 1;
	@%p117 bra 	$L__BB17_80;
	shl.b32 	%r314, %r363, 2;
	add.s32 	%r315, %r87, %r314;
	ld.shared.f32 	%f254, [%r315];
	mul.f32 	%f255, %f45, %f254;
	cvt.u64.u32 	%rd42, %r363;
	add.s64 	%rd43, %rd42, %rd5;
	shl.b64 	%rd44, %rd43, 2;
	add.s64 	%rd45, %rd3, %rd44;
	st.global.f32 	[%rd45], %f255;
	add.s32 	%r316, %r15, %r314;
	ld.shared.u32 	%r317, [%r316];
	add.s64 	%rd46, %rd2, %rd44;
	st.global.u32 	[%rd46], %r317;
	ld.shared.f32 	%f256, [%r315+4];
	mul.f32 	%f257, %f45, %f256;
	st.global.f32 	[%rd45+4], %f257;
	ld.shared.u32 	%r318, [%r316+4];
	st.global.u32 	[%rd46+4], %r318;
	add.s32 	%r363, %r363, 2;
$L__BB17_80:
	and.b32  	%r319, %r124, 1;
	setp.eq.b32 	%p118, %r319, 1;
	not.pred 	%p119, %p118;
	@%p119 bra 	$L__BB17_82;
	shl.b32 	%r320, %r363, 2;
	add.s32 	%r321, %r87, %r320;
	ld.shared.f32 	%f258, [%r321];
	mul.f32 	%f259, %f45, %f258;
	cvt.u64.u32 	%rd47, %r363;
	add.s64 	%rd48, %rd47, %rd5;
	shl.b64 	%rd49, %rd48, 2;
	add.s64 	%rd50, %rd3, %rd49;
	st.global.f32 	[%rd50], %f259;
	add.s32 	%r322, %r15, %r320;
	ld.shared.u32 	%r323, [%r322];
	add.s64 	%rd51, %rd2, %rd49;
	st.global.u32 	[%rd51], %r323;
$L__BB17_82:
	ret;

}
	// .globl	_Z19topk_softmax_kernelI13__nv_bfloat16EvPKT_PS1_Pjiii
.visible .entry _Z19topk_softmax_kernelI13__nv_bfloat16EvPKT_PS1_Pjiii(
	.param .u64 .ptr .align 1 _Z19topk_softmax_kernelI13__nv_bfloat16EvPKT_PS1_Pjiii_param_0,
	.param .u64 .ptr .align 1 _Z19topk_softmax_kernelI13__nv_bfloat16EvPKT_PS1_Pjiii_param_1,
	.param .u64 .ptr .align 1 _Z19topk_softmax_kernelI13__nv_bfloat16EvPKT_PS1_Pjiii_param_2,
	.param .u32 _Z19topk_softmax_kernelI13__nv_bfloat16EvPKT_PS1_Pjiii_param_3,
	.param .u32 _Z19topk_softmax_kernelI13__nv_bfloat16EvPKT_PS1_Pjiii_param_4,
	.param .u32 _Z19topk_softmax_kernelI13__nv_bfloat16EvPKT_PS1_Pjiii_param_5
)
{
	.reg .pred 	%p<110>;
	.reg .b16 	%rs<177>;
	.reg .b32 	%r<424>;
	.reg .b32 	%f<242>;
	.reg .b64 	%rd<59>;
	// demoted variable
	.shared .align 2 .b8 _ZZ19topk_softmax_kernelI13__nv_bfloat16EvPKT_PS1_PjiiiE10warp_maxes[64];
	// demoted variable
	.shared .align 4 .b8 _ZZ19topk_softmax_kernelI13__nv_bfloat16EvPKT_PS1_PjiiiE12warp_indices[128];
	ld.param.u64 	%rd12, [_Z19topk_softmax_kernelI13__nv_bfloat16EvPKT_PS1_Pjiii_param_0];
	ld.param.u64 	%rd13, [_Z19topk_softmax_kernelI13__nv_bfloat16EvPKT_PS1_Pjiii_param_1];
	ld.param.u64 	%rd14, [_Z19topk_softmax_kernelI13__nv_bfloat16EvPKT_PS1_Pjiii_param_2];
	ld.param.u32 	%r125, [_Z19topk_softmax_kernelI13__nv_bfloat16EvPKT_PS1_Pjiii_param_3];
	ld.param.u32 	%r123, [_Z19topk_softmax_kernelI13__nv_bfloat16EvPKT_PS1_Pjiii_param_4];
	ld.param.u32 	%r124, [_Z19topk_softmax_kernelI13__nv_bfloat16EvPKT_PS1_Pjiii_param_5];
	cvta.to.global.u64 	%rd1, %rd12;
	cvta.to.global.u64 	%rd2, %rd14;
	cvta.to.global.u64 	%rd3, %rd13;
	mov.u32 	%r1, %ctaid.x;
	setp.ge.s32 	%p1, %r1, %r125;
	@%p1 bra 	$L__BB18_82;
	mul.lo.s32 	%r126, %r123, %r1;
	cvt.s64.s32 	%rd4, %r126;
	mul.lo.s32 	%r127, %r124, %r1;
	cvt.s64.s32 	%rd5, %r127;
	mov.u32 	%r2, %tid.x;
	mov.u32 	%r3, %ntid.x;
	shl.b32 	%r128, %r123, 1;
	mov.u32 	%r129, smem;
	add.s32 	%r4, %r129, %r128;
	setp.ge.s32 	%p2, %r2, %r123;
	@%p2 bra 	$L__BB18_8;
	add.s32 	%r130, %r2, %r3;
	max.u32 	%r131, %r123, %r130;
	setp.lt.u32 	%p3, %r130, %r123;
	selp.u32 	%r132, 1, 0, %p3;
	add.s32 	%r133, %r130, %r132;
	sub.s32 	%r134, %r131, %r133;
	div.u32 	%r135, %r134, %r3;
	add.s32 	%r5, %r135, %r132;
	and.b32  	%r136, %r5, 3;
	setp.eq.s32 	%p4, %r136, 3;
	mov.u32 	%r383, %r2;
	@%p4 bra 	$L__BB18_5;
	add.s32 	%r138, %r5, 1;
	and.b32  	%r6, %r138, 3;
	mov.b32 	%r382, 0;
	mov.u32 	%r383, %r2;
$L__BB18_4:
	.pragma "nounroll";
	shl.b32 	%r139, %r383, 1;
	add.s32 	%r141, %r129, %r139;
	cvt.u64.u32 	%rd15, %r383;
	add.s64 	%rd16, %rd15, %rd4;
	shl.b64 	%rd17, %rd16, 1;
	add.s64 	%rd18, %rd1, %rd17;
	ld.global.nc.u16 	%rs23, [%rd18];
	st.shared.u16 	[%r141], %rs23;
	add.s32 	%r142, %r4, %r383;
	mov.b16 	%rs24, 0;
	st.shared.u8 	[%r142], %rs24;
	add.s32 	%r383, %r383, %r3;
	add.s32 	%r382, %r382, 1;
	setp.ne.s32 	%p5, %r382, %r6;
	@%p5 bra 	$L__BB18_4;
$L__BB18_5:
	setp.lt.u32 	%p6, %r5, 3;
	@%p6 bra 	$L__BB18_8;
	shl.b32 	%r148, %r3, 1;
$L__BB18_7:
	shl.b32 	%r143, %r383, 1;
	add.s32 	%r145, %r129, %r143;
	cvt.u64.u32 	%rd19, %r383;
	add.s64 	%rd20, %rd19, %rd4;
	shl.b64 	%rd21, %rd20, 1;
	add.s64 	%rd22, %rd1, %rd21;
	ld.global.nc.u16 	%rs25, [%rd22];
	st.shared.u16 	[%r145], %rs25;
	add.s32 	%r146, %r4, %r383;
	mov.b16 	%rs26, 0;
	st.shared.u8 	[%r146], %rs26;
	add.s32 	%r147, %r383, %r3;
	add.s32 	%r149, %r145, %r148;
	cvt.u64.u32 	%rd23, %r147;
	add.s64 	%rd24, %rd23, %rd4;
	shl.b64 	%rd25, %rd24, 1;
	add.s64 	%rd26, %rd1, %rd25;
	ld.global.nc.u16 	%rs27, [%rd26];
	st.shared.u16 	[%r149], %rs27;
	add.s32 	%r150, %r146, %r3;
	st.shared.u8 	[%r150], %rs26;
	add.s32 	%r151, %r147, %r3;
	add.s32 	%r152, %r149, %r148;
	cvt.u64.u32 	%rd27, %r151;
	add.s64 	%rd28, %rd27, %rd4;
	shl.b64 	%rd29, %rd28, 1;
	add.s64 	%rd30, %rd1, %rd29;
	ld.global.nc.u16 	%rs28, [%rd30];
	st.shared.u16 	[%r152], %rs28;
	add.s32 	%r153, %r150, %r3;
	st.shared.u8 	[%r153], %rs26;
	add.s32 	%r154, %r151, %r3;
	add.s32 	%r155, %r152, %r148;
	cvt.u64.u32 	%rd31, %r154;
	add.s64 	%rd32, %rd31, %rd4;
	shl.b64 	%rd33, %rd32, 1;
	add.s64 	%rd34, %rd1, %rd33;
	ld.global.nc.u16 	%rs29, [%rd34];
	st.shared.u16 	[%r155], %rs29;
	add.s32 	%r156, %r153, %r3;
	st.shared.u8 	[%r156], %rs26;
	add.s32 	%r383, %r154, %r3;
	setp.lt.s32 	%p7, %r383, %r123;
	@%p7 bra 	$L__BB18_7;
$L__BB18_8:
	add.s32 	%r14, %r4, %r123;
	shl.b32 	%r157, %r124, 1;
	add.s32 	%r15, %r14, %r157;
	bar.sync 	0;
	setp.lt.s32 	%p8, %r124, 1;
	@%p8 bra 	$L__BB18_46;
	mov.f32 	%f25, 0fFF800000;
	// begin inline asm
	{  cvt.rn.bf16.f32 %rs30, %f25;}

	// end inline asm
	// begin inline asm
	{mov.u32 %r158, WARP_SZ;
}
	// end inline asm
	shl.b32 	%r160, %r158, 8;
	add.s32 	%r16, %r160, -8161;
	shr.u32 	%r161, %r2, 4;
	mov.u32 	%r162, _ZZ19topk_softmax_kernelI13__nv_bfloat16EvPKT_PS1_PjiiiE10warp_maxes;
	add.s32 	%r17, %r162, %r161;
	shr.u32 	%r163, %r2, 3;
	mov.u32 	%r164, _ZZ19topk_softmax_kernelI13__nv_bfloat16EvPKT_PS1_PjiiiE12warp_indices;
	add.s32 	%r18, %r164, %r163;
	add.s32 	%r19, %r2, %r3;
	max.s32 	%r165, %r123, %r19;
	setp.lt.s32 	%p9, %r19, %r123;
	selp.u32 	%r166, 1, 0, %p9;
	add.s32 	%r167, %r19, %r166;
	sub.s32 	%r168, %r165, %r167;
	div.u32 	%r169, %r168, %r3;
	add.s32 	%r20, %r169, %r166;
	add.s32 	%r170, %r20, 1;
	and.b32  	%r21, %r170, 3;
	shl.b32 	%r22, %r3, 2;
	shl.b32 	%r171, %r2, 1;
	add.s32 	%r23, %r129, %r171;
	shl.b32 	%r173, %r3, 1;
	shl.b32 	%r174, %r19, 1;
	add.s32 	%r24, %r129, %r174;
	add.s32 	%r176, %r3, %r128;
	add.s32 	%r25, %r129, %r176;
	add.s32 	%r177, %r173, %r128;
	add.s32 	%r26, %r129, %r177;
	mad.lo.s32 	%r178, %r3, 3, %r128;
	add.s32 	%r27, %r129, %r178;
	and.b32  	%r179, %r170, -4;
	neg.s32 	%r28, %r179;
	mov.b32 	%r385, 0;
$L__BB18_10:
	setp.ge.s32 	%p10, %r2, %r123;
	mov.b32 	%r400, -1;
	mov.u16 	%rs172, %rs30;
	@%p10 bra 	$L__BB18_38;
	setp.lt.u32 	%p11, %r20, 3;
	mov.b32 	%r400, -1;
	mov.u32 	%r397, %r2;
	mov.u16 	%rs172, %rs30;
	@%p11 bra 	$L__BB18_26;
	mad.lo.s32 	%r394, %r3, 3, %r2;
	shl.b32 	%r184, %r3, 1;
	add.s32 	%r395, %r2, %r184;
	mov.b32 	%r400, -1;
	mov.u32 	%r391, %r28;
	mov.u32 	%r392, %r24;
	mov.u32 	%r393, %r19;
	mov.u32 	%r396, %r23;
	mov.u32 	%r397, %r2;
	mov.u16 	%rs172, %rs30;
$L__BB18_13:
	add.s32 	%r185, %r4, %r397;
	ld.shared.u8 	%rs32, [%r185];
	setp.ne.s16 	%p12, %rs32, 0;
	@%p12 bra 	$L__BB18_16;
	ld.shared.u16 	%rs10, [%r396];
	// begin inline asm
	{ cvt.f32.bf16 %f26, %rs10;}

	// end inline asm
	// begin inline asm
	{ cvt.f32.bf16 %f27, %rs172;}

	// end inline asm
	setp.leu.f32 	%p13, %f26, %f27;
	@%p13 bra 	$L__BB18_16;
	mov.u16 	%rs172, %rs10;
	mov.u32 	%r400, %r397;
$L__BB18_16:
	add.s32 	%r186, %r25, %r397;
	ld.shared.u8 	%rs35, [%r186];
	setp.ne.s16 	%p14, %rs35, 0;
	@%p14 bra 	$L__BB18_19;
	ld.shared.u16 	%rs12, [%r392];
	// begin inline asm
	{ cvt.f32.bf16 %f28, %rs12;}

	// end inline asm
	// begin inline asm
	{ cvt.f32.bf16 %f29, %rs172;}

	// end inline asm
	setp.leu.f32 	%p15, %f28, %f29;
	@%p15 bra 	$L__BB18_19;
	mov.u16 	%rs172, %rs12;
	mov.u32 	%r400, %r393;
$L__BB18_19:
	add.s32 	%r187, %r26, %r397;
	ld.shared.u8 	%rs38, [%r187];
	setp.ne.s16 	%p16, %rs38, 0;
	@%p16 bra 	$L__BB18_22;
	add.s32 	%r188, %r396, %r22;
	ld.shared.u16 	%rs14, [%r188];
	// begin inline asm
	{ cvt.f32.bf16 %f30, %rs14;}

	// end inline asm
	// begin inline asm
	{ cvt.f32.bf16 %f31, %rs172;}

	// end inline asm
	setp.leu.f32 	%p17, %f30, %f31;
	@%p17 bra 	$L__BB18_22;
	mov.u16 	%rs172, %rs14;
	mov.u32 	%r400, %r395;
$L__BB18_22:
	add.s32 	%r189, %r397, %r3;
	add.s32 	%r52, %r189, %r3;
	add.s32 	%r190, %r27, %r397;
	ld.shared.u8 	%rs41, [%r190];
	setp.ne.s16 	%p18, %rs41, 0;
	@%p18 bra 	$L__BB18_25;
	mad.lo.s32 	%r191, %r3, 6, %r396;
	ld.shared.u16 	%rs16, [%r191];
	// begin inline asm
	{ cvt.f32.bf16 %f32, %rs16;}

	// end inline asm
	// begin inline asm
	{ cvt.f32.bf16 %f33, %rs172;}

	// end inline asm
	setp.leu.f32 	%p19, %f32, %f33;
	@%p19 bra 	$L__BB18_25;
	mov.u16 	%rs172, %rs16;
	mov.u32 	%r400, %r394;
$L__BB18_25:
	add.s32 	%r192, %r52, %r3;
	add.s32 	%r397, %r192, %r3;
	shl.b32 	%r193, %r3, 3;
	add.s32 	%r396, %r396, %r193;
	add.s32 	%r395, %r395, %r22;
	add.s32 	%r394, %r394, %r22;
	add.s32 	%r393, %r393, %r22;
	add.s32 	%r392, %r392, %r193;
	add.s32 	%r391, %r391, 4;
	setp.eq.s32 	%p20, %r391, 0;
	@%p20 bra 	$L__BB18_26;
	bra.uni 	$L__BB18_13;
$L__BB18_26:
	setp.eq.s32 	%p21, %r21, 0;
	@%p21 bra 	$L__BB18_38;
	add.s32 	%r35, %r4, %r397;
	ld.shared.u8 	%rs44, [%r35];
	setp.ne.s16 	%p22, %rs44, 0;
	@%p22 bra 	$L__BB18_30;
	shl.b32 	%r194, %r397, 1;
	mov.u32 	%r195, smem;
	add.s32 	%r196, %r195, %r194;
	ld.shared.u16 	%rs4, [%r196];
	// begin inline asm
	{ cvt.f32.bf16 %f34, %rs4;}

	// end inline asm
	// begin inline asm
	{ cvt.f32.bf16 %f35, %rs172;}

	// end inline asm
	setp.leu.f32 	%p23, %f34, %f35;
	@%p23 bra 	$L__BB18_30;
	mov.u16 	%rs172, %rs4;
	mov.u32 	%r400, %r397;
$L__BB18_30:
	setp.eq.s32 	%p24, %r21, 1;
	add.s32 	%r37, %r397, %r3;
	@%p24 bra 	$L__BB18_38;
	add.s32 	%r38, %r35, %r3;
	ld.shared.u8 	%rs47, [%r38];
	setp.ne.s16 	%p25, %rs47, 0;
	@%p25 bra 	$L__BB18_34;
	shl.b32 	%r197, %r37, 1;
	mov.u32 	%r198, smem;
	add.s32 	%r199, %r198, %r197;
	ld.shared.u16 	%rs6, [%r199];
	// begin inline asm
	{ cvt.f32.bf16 %f36, %rs6;}

	// end inline asm
	// begin inline asm
	{ cvt.f32.bf16 %f37, %rs172;}

	// end inline asm
	setp.leu.f32 	%p26, %f36, %f37;
	@%p26 bra 	$L__BB18_34;
	mov.u16 	%rs172, %rs6;
	mov.u32 	%r400, %r37;
$L__BB18_34:
	setp.eq.s32 	%p27, %r21, 2;
	add.s32 	%r40, %r37, %r3;
	@%p27 bra 	$L__BB18_38;
	add.s32 	%r200, %r38, %r3;
	ld.shared.u8 	%rs50, [%r200];
	setp.ne.s16 	%p28, %rs50, 0;
	@%p28 bra 	$L__BB18_38;
	shl.b32 	%r201, %r40, 1;
	mov.u32 	%r202, smem;
	add.s32 	%r203, %r202, %r201;
	ld.shared.u16 	%rs8, [%r203];
	// begin inline asm
	{ cvt.f32.bf16 %f38, %rs8;}

	// end inline asm
	// begin inline asm
	{ cvt.f32.bf16 %f39, %rs172;}

	// end inline asm
	setp.leu.f32 	%p29, %f38, %f39;
	@%p29 bra 	$L__BB18_38;
	mov.u16 	%rs172, %rs8;
	mov.u32 	%r400, %r40;
$L__BB18_38:
	and.b32  	%r239, %r2, 31;
	setp.ne.s32 	%p30, %r239, 0;
	// begin inline asm
	{  mov.b32 %r204, {%rs172,%rs172};}

	// end inline asm
	mov.b32 	%r207, 16;
	mov.b32 	%r237, -1;
	// begin inline asm
	{shfl.sync.down.b32 %r205,%r204,%r207,%r16,%r237;
}
	// end inline asm
	// begin inline asm
	{.reg .b16 low,high;
 mov.b32 {low,high}, %r205;
 mov.b16 %rs55, low;}
	// end inline asm
	shfl.sync.down.b32	%r240|%p31, %r400, 16, 31, -1;
	// begin inline asm
	{ .reg .pred __$temp3;
  setp.gt.bf16  __$temp3, %rs55, %rs172;
  selp.u16 %rs56, 1, 0, __$temp3;}
	// end inline asm
	setp.eq.s16 	%p32, %rs56, 0;
	selp.b16 	%rs64, %rs172, %rs55, %p32;
	selp.b32 	%r241, %r400, %r240, %p32;
	// begin inline asm
	{  mov.b32 %r211, {%rs64,%rs64};}

	// end inline asm
	mov.b32 	%r214, 8;
	// begin inline asm
	{shfl.sync.down.b32 %r212,%r211,%r214,%r16,%r237;
}
	// end inline asm
	// begin inline asm
	{.reg .b16 low,high;
 mov.b32 {low,high}, %r212;
 mov.b16 %rs61, low;}
	// end inline asm
	shfl.sync.down.b32	%r242|%p33, %r241, 8, 31, -1;
	// begin inline asm
	{ .reg .pred __$temp3;
  setp.gt.bf16  __$temp3, %rs61, %rs64;
  selp.u16 %rs62, 1, 0, __$temp3;}
	// end inline asm
	setp.eq.s16 	%p34, %rs62, 0;
	selp.b16 	%rs70, %rs64, %rs61, %p34;
	selp.b32 	%r243, %r241, %r242, %p34;
	// begin inline asm
	{  mov.b32 %r218, {%rs70,%rs70};}

	// end inline asm
	mov.b32 	%r221, 4;
	// begin inline asm
	{shfl.sync.down.b32 %r219,%r218,%r221,%r16,%r237;
}
	// end inline asm
	// begin inline asm
	{.reg .b16 low,high;
 mov.b32 {low,high}, %r219;
 mov.b16 %rs67, low;}
	// end inline asm
	shfl.sync.down.b32	%r244|%p35, %r243, 4, 31, -1;
	// begin inline asm
	{ .reg .pred __$temp3;
  setp.gt.bf16  __$temp3, %rs67, %rs70;
  selp.u16 %rs68, 1, 0, __$temp3;}
	// end inline asm
	setp.eq.s16 	%p36, %rs68, 0;
	selp.b16 	%rs76, %rs70, %rs67, %p36;
	selp.b32 	%r245, %r243, %r244, %p36;
	// begin inline asm
	{  mov.b32 %r225, {%rs76,%rs76};}

	// end inline asm
	mov.b32 	%r228, 2;
	// begin inline asm
	{shfl.sync.down.b32 %r226,%r225,%r228,%r16,%r237;
}
	// end inline asm
	// begin inline asm
	{.reg .b16 low,high;
 mov.b32 {low,high}, %r226;
 mov.b16 %rs73, low;}
	// end inline asm
	shfl.sync.down.b32	%r246|%p37, %r245, 2, 31, -1;
	// begin inline asm
	{ .reg .pred __$temp3;
  setp.gt.bf16  __$temp3, %rs73, %rs76;
  selp.u16 %rs74, 1, 0, __$temp3;}
	// end inline asm
	setp.eq.s16 	%p38, %rs74, 0;
	selp.b16 	%rs82, %rs76, %rs73, %p38;
	selp.b32 	%r247, %r245, %r246, %p38;
	// begin inline asm
	{  mov.b32 %r232, {%rs82,%rs82};}

	// end inline asm
	mov.b32 	%r235, 1;
	// begin inline asm
	{shfl.sync.down.b32 %r233,%r232,%r235,%r16,%r237;
}
	// end inline asm
	// begin inline asm
	{.reg .b16 low,high;
 mov.b32 {low,high}, %r233;
 mov.b16 %rs79, low;}
	// end inline asm
	shfl.sync.down.b32	%r248|%p39, %r247, 1, 31, -1;
	// begin inline asm
	{ .reg .pred __$temp3;
  setp.gt.bf16  __$temp3, %rs79, %rs82;
  selp.u16 %rs80, 1, 0, __$temp3;}
	// end inline asm
	setp.eq.s16 	%p40, %rs80, 0;
	selp.b16 	%rs19, %rs82, %rs79, %p40;
	selp.b32 	%r62, %r247, %r248, %p40;
	@%p30 bra 	$L__BB18_40;
	st.shared.u16 	[%r17], %rs19;
	st.shared.u32 	[%r18], %r62;
$L__BB18_40:
	setp.gt.u32 	%p41, %r2, 31;
	bar.sync 	0;
	@%p41 bra 	$L__BB18_45;
	add.s32 	%r250, %r3, 31;
	shr.u32 	%r251, %r250, 5;
	setp.ge.u32 	%p42, %r2, %r251;
	mov.b32 	%r404, -1;
	mov.u16 	%rs176, %rs30;
	@%p42 bra 	$L__BB18_43;
	shl.b32 	%r252, %r2, 1;
	mov.u32 	%r253, _ZZ19topk_softmax_kernelI13__nv_bfloat16EvPKT_PS1_PjiiiE10warp_maxes;
	add.s32 	%r254, %r253, %r252;
	ld.shared.u16 	%rs176, [%r254];
	shl.b32 	%r255, %r2, 2;
	mov.u32 	%r256, _ZZ19topk_softmax_kernelI13__nv_bfloat16EvPKT_PS1_PjiiiE12warp_indices;
	add.s32 	%r257, %r256, %r255;
	ld.shared.u32 	%r404, [%r257];
$L__BB18_43:
	setp.ne.s32 	%p43, %r2, 0;
	// begin inline asm
	{  mov.b32 %r258, {%rs176,%rs176};}

	// end inline asm
	mov.b32 	%r261, 16;
	mov.b32 	%r291, -1;
	// begin inline asm
	{shfl.sync.down.b32 %r259,%r258,%r261,%r16,%r291;
}
	// end inline asm
	// begin inline asm
	{.reg .b16 low,high;
 mov.b32 {low,high}, %r259;
 mov.b16 %rs85, low;}
	// end inline asm
	shfl.sync.down.b32	%r293|%p44, %r404, 16, 31, -1;
	// begin inline asm
	{ .reg .pred __$temp3;
  setp.gt.bf16  __$temp3, %rs85, %rs176;
  selp.u16 %rs86, 1, 0, __$temp3;}
	// end inline asm
	setp.eq.s16 	%p45, %rs86, 0;
	selp.b16 	%rs94, %rs176, %rs85, %p45;
	selp.b32 	%r294, %r404, %r293, %p45;
	// begin inline asm
	{  mov.b32 %r265, {%rs94,%rs94};}

	// end inline asm
	mov.b32 	%r268, 8;
	// begin inline asm
	{shfl.sync.down.b32 %r266,%r265,%r268,%r16,%r291;
}
	// end inline asm
	// begin inline asm
	{.reg .b16 low,high;
 mov.b32 {low,high}, %r266;
 mov.b16 %rs91, low;}
	// end inline asm
	shfl.sync.down.b32	%r295|%p46, %r294, 8, 31, -1;
	// begin inline asm
	{ .reg .pred __$temp3;
  setp.gt.bf16  __$temp3, %rs91, %rs94;
  selp.u16 %rs92, 1, 0, __$temp3;}
	// end inline asm
	setp.eq.s16 	%p47, %rs92, 0;
	selp.b16 	%rs100, %rs94, %rs91, %p47;
	selp.b32 	%r296, %r294, %r295, %p47;
	// begin inline asm
	{  mov.b32 %r272, {%rs100,%rs100};}

	// end inline asm
	mov.b32 	%r275, 4;
	// begin inline asm
	{shfl.sync.down.b32 %r273,%r272,%r275,%r16,%r291;
}
	// end inline asm
	// begin inline asm
	{.reg .b16 low,high;
 mov.b32 {low,high}, %r273;
 mov.b16 %rs97, low;}
	// end inline asm
	shfl.sync.down.b32	%r297|%p48, %r296, 4, 31, -1;
	// begin inline asm
	{ .reg .pred __$temp3;
  setp.gt.bf16  __$temp3, %rs97, %rs100;
  selp.u16 %rs98, 1, 0, __$temp3;}
	// end inline asm
	setp.eq.s16 	%p49, %rs98, 0;
	selp.b16 	%rs106, %rs100, %rs97, %p49;
	selp.b32 	%r298, %r296, %r297, %p49;
	// begin inline asm
	{  mov.b32 %r279, {%rs106,%rs106};}

	// end inline asm
	mov.b32 	%r282, 2;
	// begin inline asm
	{shfl.sync.down.b32 %r280,%r279,%r282,%r16,%r291;
}
	// end inline asm
	// begin inline asm
	{.reg .b16 low,high;
 mov.b32 {low,high}, %r280;
 mov.b16 %rs103, low;}
	// end inline asm
	shfl.sync.down.b32	%r299|%p50, %r298, 2, 31, -1;
	// begin inline asm
	{ .reg .pred __$temp3;
  setp.gt.bf16  __$temp3, %rs103, %rs106;
  selp.u16 %rs104, 1, 0, __$temp3;}
	// end inline asm
	setp.eq.s16 	%p51, %rs104, 0;
	selp.b16 	%rs112, %rs106, %rs103, %p51;
	selp.b32 	%r300, %r298, %r299, %p51;
	// begin inline asm
	{  mov.b32 %r286, {%rs112,%rs112};}

	// end inline asm
	mov.b32 	%r289, 1;
	// begin inline asm
	{shfl.sync.down.b32 %r287,%r286,%r289,%r16,%r291;
}
	// end inline asm
	// begin inline asm
	{.reg .b16 low,high;
 mov.b32 {low,high}, %r287;
 mov.b16 %rs109, low;}
	// end inline asm
	shfl.sync.down.b32	%r301|%p52, %r300, 1, 31, -1;
	// begin inline asm
	{ .reg .pred __$temp3;
  setp.gt.bf16  __$temp3, %rs109, %rs112;
  selp.u16 %rs110, 1, 0, __$temp3;}
	// end inline asm
	setp.eq.s16 	%p53, %rs110, 0;
	selp.b16 	%rs22, %rs112, %rs109, %p53;
	selp.b32 	%r65, %r300, %r301, %p53;
	@%p43 bra 	$L__BB18_45;
	shl.b32 	%r302, %r385, 1;
	add.s32 	%r303, %r14, %r302;
	st.shared.u16 	[%r303], %rs22;
	shl.b32 	%r304, %r385, 2;
	add.s32 	%r305, %r15, %r304;
	st.shared.u32 	[%r305], %r65;
	add.s32 	%r306, %r4, %r65;
	mov.b16 	%rs113, 1;
	st.shared.u8 	[%r306], %rs113;
$L__BB18_45:
	bar.sync 	0;
	add.s32 	%r385, %r385, 1;
	setp.ne.s32 	%p54, %r385, %r124;
	@%p54 bra 	$L__BB18_10;
$L__BB18_46:
	setp.ne.s32 	%p55, %r2, 0;
	@%p55 bra 	$L__BB18_82;
	ld.shared.u16 	%rs114, [%r14];
	// begin inline asm
	{ cvt.f32.bf16 %f234, %rs114;}

	// end inline asm
	setp.lt.s32 	%p56, %r124, 2;
	@%p56 bra 	$L__BB18_61;
	add.s32 	%r67, %r124, -1;
	add.s32 	%r308, %r124, -2;
	and.b32  	%r68, %r67, 15;
	setp.lt.u32 	%p57, %r308, 15;
	mov.b32 	%r406, 1;
	@%p57 bra 	$L__BB18_52;
	and.b32  	%r310, %r67, -16;
	neg.s32 	%r412, %r310;
	mov.u32 	%r311, smem;
	mad.lo.s32 	%r312, %r123, 3, %r311;
	add.s32 	%r410, %r312, 16;
	mov.b32 	%r411, 0;
$L__BB18_50:
	.pragma "nounroll";
	ld.shared.u16 	%rs115, [%r410+-14];
	// begin inline asm
	{ cvt.f32.bf16 %f42, %rs115;}

	// end inline asm
	setp.gt.f32 	%p58, %f42, %f234;
	selp.f32 	%f58, %f42, %f234, %p58;
	ld.shared.u16 	%rs116, [%r410+-12];
	// begin inline asm
	{ cvt.f32.bf16 %f43, %rs116;}

	// end inline asm
	setp.gt.f32 	%p59, %f43, %f58;
	selp.f32 	%f59, %f43, %f58, %p59;
	ld.shared.u16 	%rs117, [%r410+-10];
	// begin inline asm
	{ cvt.f32.bf16 %f44, %rs117;}

	// end inline asm
	setp.gt.f32 	%p60, %f44, %f59;
	selp.f32 	%f60, %f44, %f59, %p60;
	ld.shared.u16 	%rs118, [%r410+-8];
	// begin inline asm
	{ cvt.f32.bf16 %f45, %rs118;}

	// end inline asm
	setp.gt.f32 	%p61, %f45, %f60;
	selp.f32 	%f61, %f45, %f60, %p61;
	ld.shared.u16 	%rs119, [%r410+-6];
	// begin inline asm
	{ cvt.f32.bf16 %f46, %rs119;}

	// end inline asm
	setp.gt.f32 	%p62, %f46, %f61;
	selp.f32 	%f62, %f46, %f61, %p62;
	ld.shared.u16 	%rs120, [%r410+-4];
	// begin inline asm
	{ cvt.f32.bf16 %f47, %rs120;}

	// end inline asm
	setp.gt.f32 	%p63, %f47, %f62;
	selp.f32 	%f63, %f47, %f62, %p63;
	ld.shared.u16 	%rs121, [%r410+-2];
	// begin inline asm
	{ cvt.f32.bf16 %f48, %rs121;}

	// end inline asm
	setp.gt.f32 	%p64, %f48, %f63;
	selp.f32 	%f64, %f48, %f63, %p64;
	ld.shared.u16 	%rs122, [%r410];
	// begin inline asm
	{ cvt.f32.bf16 %f49, %rs122;}

	// end inline asm
	setp.gt.f32 	%p65, %f49, %f64;
	selp.f32 	%f65, %f49, %f64, %p65;
	ld.shared.u16 	%rs123, [%r410+2];
	// begin inline asm
	{ cvt.f32.bf16 %f50, %rs123;}

	// end inline asm
	setp.gt.f32 	%p66, %f50, %f65;
	selp.f32 	%f66, %f50, %f65, %p66;
	ld.shared.u16 	%rs124, [%r410+4];
	// begin inline asm
	{ cvt.f32.bf16 %f51, %rs124;}

	// end inline asm
	setp.gt.f32 	%p67, %f51, %f66;
	selp.f32 	%f67, %f51, %f66, %p67;
	ld.shared.u16 	%rs125, [%r410+6];
	// begin inline asm
	{ cvt.f32.bf16 %f52, %rs125;}

	// end inline asm
	setp.gt.f32 	%p68, %f52, %f67;
	selp.f32 	%f68, %f52, %f67, %p68;
	ld.shared.u16 	%rs126, [%r410+8];
	// begin inline asm
	{ cvt.f32.bf16 %f53, %rs126;}

	// end inline asm
	setp.gt.f32 	%p69, %f53, %f68;
	selp.f32 	%f69, %f53, %f68, %p69;
	ld.shared.u16 	%rs127, [%r410+10];
	// begin inline asm
	{ cvt.f32.bf16 %f54, %rs127;}

	// end inline asm
	setp.gt.f32 	%p70, %f54, %f69;
	selp.f32 	%f70, %f54, %f69, %p70;
	ld.shared.u16 	%rs128, [%r410+12];
	// begin inline asm
	{ cvt.f32.bf16 %f55, %rs128;}

	// end inline asm
	setp.gt.f32 	%p71, %f55, %f70;
	selp.f32 	%f71, %f55, %f70, %p71;
	ld.shared.u16 	%rs129, [%r410+14];
	// begin inline asm
	{ cvt.f32.bf16 %f56, %rs129;}

	// end inline asm
	setp.gt.f32 	%p72, %f56, %f71;
	selp.f32 	%f72, %f56, %f71, %p72;
	ld.shared.u16 	%rs130, [%r410+16];
	// begin inline asm
	{ cvt.f32.bf16 %f57, %rs130;}

	// end inline asm
	setp.gt.f32 	%p73, %f57, %f72;
	selp.f32 	%f234, %f57, %f72, %p73;
	add.s32 	%r412, %r412, 16;
	add.s32 	%r411, %r411, 16;
	add.s32 	%r410, %r410, 32;
	setp.eq.s32 	%p74, %r412, 0;
	@%p74 bra 	$L__BB18_51;
	bra.uni 	$L__BB18_50;
$L__BB18_51:
	add.s32 	%r406, %r411, 1;
$L__BB18_52:
	setp.eq.s32 	%p75, %r68, 0;
	@%p75 bra 	$L__BB18_61;
	and.b32  	%r73, %r67, 7;
	setp.lt.u32 	%p76, %r68, 8;
	@%p76 bra 	$L__BB18_55;
	shl.b32 	%r313, %r406, 1;
	add.s32 	%r314, %r14, %r313;
	ld.shared.u16 	%rs131, [%r314];
	// begin inline asm
	{ cvt.f32.bf16 %f74, %rs131;}

	// end inline asm
	setp.gt.f32 	%p77, %f74, %f234;
	selp.f32 	%f82, %f74, %f234, %p77;
	ld.shared.u16 	%rs132, [%r314+2];
	// begin inline asm
	{ cvt.f32.bf16 %f75, %rs132;}

	// end inline asm
	setp.gt.f32 	%p78, %f75, %f82;
	selp.f32 	%f83, %f75, %f82, %p78;
	ld.shared.u16 	%rs133, [%r314+4];
	// begin inline asm
	{ cvt.f32.bf16 %f76, %rs133;}

	// end inline asm
	setp.gt.f32 	%p79, %f76, %f83;
	selp.f32 	%f84, %f76, %f83, %p79;
	ld.shared.u16 	%rs134, [%r314+6];
	// begin inline asm
	{ cvt.f32.bf16 %f77, %rs134;}

	// end inline asm
	setp.gt.f32 	%p80, %f77, %f84;
	selp.f32 	%f85, %f77, %f84, %p80;
	ld.shared.u16 	%rs135, [%r314+8];
	// begin inline asm
	{ cvt.f32.bf16 %f78, %rs135;}

	// end inline asm
	setp.gt.f32 	%p81, %f78, %f85;
	selp.f32 	%f86, %f78, %f85, %p81;
	ld.shared.u16 	%rs136, [%r314+10];
	// begin inline asm
	{ cvt.f32.bf16 %f79, %rs136;}

	// end inline asm
	setp.gt.f32 	%p82, %f79, %f86;
	selp.f32 	%f87, %f79, %f86, %p82;
	ld.shared.u16 	%rs137, [%r314+12];
	// begin inline asm
	{ cvt.f32.bf16 %f80, %rs137;}

	// end inline asm
	setp.gt.f32 	%p83, %f80, %f87;
	selp.f32 	%f88, %f80, %f87, %p83;
	ld.shared.u16 	%rs138, [%r314+14];
	// begin inline asm
	{ cvt.f32.bf16 %f81, %rs138;}

	// end inline asm
	setp.gt.f32 	%p84, %f81, %f88;
	selp.f32 	%f234, %f81, %f88, %p84;
	add.s32 	%r406, %r406, 8;
$L__BB18_55:
	setp.eq.s32 	%p85, %r73, 0;
	@%p85 bra 	$L__BB18_61;
	and.b32  	%r76, %r67, 3;
	setp.lt.u32 	%p86, %r73, 4;
	@%p86 bra 	$L__BB18_58;
	shl.b32 	%r315, %r406, 1;
	add.s32 	%r316, %r14, %r315;
	ld.shared.u16 	%rs139, [%r316];
	// begin inline asm
	{ cvt.f32.bf16 %f90, %rs139;}

	// end inline asm
	setp.gt.f32 	%p87, %f90, %f234;
	selp.f32 	%f94, %f90, %f234, %p87;
	ld.shared.u16 	%rs140, [%r316+2];
	// begin inline asm
	{ cvt.f32.bf16 %f91, %rs140;}

	// end inline asm
	setp.gt.f32 	%p88, %f91, %f94;
	selp.f32 	%f95, %f91, %f94, %p88;
	ld.shared.u16 	%rs141, [%r316+4];
	// begin inline asm
	{ cvt.f32.bf16 %f92, %rs141;}

	// end inline asm
	setp.gt.f32 	%p89, %f92, %f95;
	selp.f32 	%f96, %f92, %f95, %p89;
	ld.shared.u16 	%rs142, [%r316+6];
	// begin inline asm
	{ cvt.f32.bf16 %f93, %rs142;}

	// end inline asm
	setp.gt.f32 	%p90, %f93, %f96;
	selp.f32 	%f234, %f93, %f96, %p90;
	add.s32 	%r406, %r406, 4;
$L__BB18_58:
	setp.eq.s32 	%p91, %r76, 0;
	@%p91 bra 	$L__BB18_61;
	shl.b32 	%r317, %r406, 1;
	mad.lo.s32 	%r318, %r123, 3, %r317;
	mov.u32 	%r319, smem;
	add.s32 	%r409, %r319, %r318;
	neg.s32 	%r408, %r76;
$L__BB18_60:
	.pragma "nounroll";
	ld.shared.u16 	%rs143, [%r409];
	// begin inline asm
	{ cvt.f32.bf16 %f97, %rs143;}

	// end inline asm
	setp.gt.f32 	%p92, %f97, %f234;
	selp.f32 	%f234, %f97, %f234, %p92;
	add.s32 	%r409, %r409, 2;
	add.s32 	%r408, %r408, 1;
	setp.ne.s32 	%p93, %r408, 0;
	@%p93 bra 	$L__BB18_60;
$L__BB18_61:
	shl.b32 	%r320, %r124, 2;
	add.s32 	%r85, %r15, %r320;
	setp.lt.s32 	%p94, %r124, 1;
	mov.f32 	%f241, 0f00000000;
	@%p94 bra 	$L__BB18_70;
	and.b32  	%r86, %r124, 3;
	setp.lt.u32 	%p95, %r124, 4;
	mov.f32 	%f241, 0f00000000;
	mov.b32 	%r416, 0;
	@%p95 bra 	$L__BB18_65;
	and.b32  	%r416, %r124, 2147483644;
	neg.s32 	%r415, %r416;
	mov.u32 	%r322, smem;
	mad.lo.s32 	%r323, %r123, 3, %r322;
	add.s32 	%r414, %r323, 4;
	mad.lo.s32 	%r324, %r124, 6, %r323;
	add.s32 	%r413, %r324, 8;
	mov.f32 	%f241, 0f00000000;
$L__BB18_64:
	.pragma "nounroll";
	ld.shared.u16 	%rs144, [%r414+-4];
	// begin inline asm
	{ cvt.f32.bf16 %f102, %rs144;}

	// end inline asm
	sub.f32 	%f106, %f102, %f234;
	fma.rn.f32 	%f107, %f106, 0f3BBB989D, 0f3F000000;
	cvt.sat.f32.f32 	%f108, %f107;
	mov.f32 	%f109, 0f4B400001;
	mov.f32 	%f110, 0f437C0000;
	fma.rm.f32 	%f111, %f108, %f110, %f109;
	add.f32 	%f112, %f111, 0fCB40007F;
	neg.f32 	%f113, %f112;
	fma.rn.f32 	%f114, %f106, 0f3FB8AA3B, %f113;
	fma.rn.f32 	%f115, %f106, 0f32A57060, %f114;
	mov.b32 	%r325, %f111;
	shl.b32 	%r326, %r325, 23;
	mov.b32 	%f116, %r326;
	ex2.approx.ftz.f32 	%f117, %f115;
	mul.f32 	%f118, %f117, %f116;
	st.shared.f32 	[%r413+-8], %f118;
	add.f32 	%f119, %f241, %f118;
	ld.shared.u16 	%rs145, [%r414+-2];
	// begin inline asm
	{ cvt.f32.bf16 %f103, %rs145;}

	// end inline asm
	sub.f32 	%f120, %f103, %f234;
	fma.rn.f32 	%f121, %f120, 0f3BBB989D, 0f3F000000;
	cvt.sat.f32.f32 	%f122, %f121;
	fma.rm.f32 	%f123, %f122, %f110, %f109;
	add.f32 	%f124, %f123, 0fCB40007F;
	neg.f32 	%f125, %f124;
	fma.rn.f32 	%f126, %f120, 0f3FB8AA3B, %f125;
	fma.rn.f32 	%f127, %f120, 0f32A57060, %f126;
	mov.b32 	%r327, %f123;
	shl.b32 	%r328, %r327, 23;
	mov.b32 	%f128, %r328;
	ex2.approx.ftz.f32 	%f129, %f127;
	mul.f32 	%f130, %f129, %f128;
	st.shared.f32 	[%r413+-4], %f130;
	add.f32 	%f131, %f119, %f130;
	ld.shared.u16 	%rs146, [%r414];
	// begin inline asm
	{ cvt.f32.bf16 %f104, %rs146;}

	// end inline asm
	sub.f32 	%f132, %f104, %f234;
	fma.rn.f32 	%f133, %f132, 0f3BBB989D, 0f3F000000;
	cvt.sat.f32.f32 	%f134, %f133;
	fma.rm.f32 	%f135, %f134, %f110, %f109;
	add.f32 	%f136, %f135, 0fCB40007F;
	neg.f32 	%f137, %f136;
	fma.rn.f32 	%f138, %f132, 0f3FB8AA3B, %f137;
	fma.rn.f32 	%f139, %f132, 0f32A57060, %f138;
	mov.b32 	%r329, %f135;
	shl.b32 	%r330, %r329, 23;
	mov.b32 	%f140, %r330;
	ex2.approx.ftz.f32 	%f141, %f139;
	mul.f32 	%f142, %f141, %f140;
	st.shared.f32 	[%r413], %f142;
	add.f32 	%f143, %f131, %f142;
	ld.shared.u16 	%rs147, [%r414+2];
	// begin inline asm
	{ cvt.f32.bf16 %f105, %rs147;}

	// end inline asm
	sub.f32 	%f144, %f105, %f234;
	fma.rn.f32 	%f145, %f144, 0f3BBB989D, 0f3F000000;
	cvt.sat.f32.f32 	%f146, %f145;
	fma.rm.f32 	%f147, %f146, %f110, %f109;
	add.f32 	%f148, %f147, 0fCB40007F;
	neg.f32 	%f149, %f148;
	fma.rn.f32 	%f150, %f144, 0f3FB8AA3B, %f149;
	fma.rn.f32 	%f151, %f144, 0f32A57060, %f150;
	mov.b32 	%r331, %f147;
	shl.b32 	%r332, %r331, 23;
	mov.b32 	%f152, %r332;
	ex2.approx.ftz.f32 	%f153, %f151;
	mul.f32 	%f154, %f153, %f152;
	st.shared.f32 	[%r413+4], %f154;
	add.f32 	%f241, %f143, %f154;
	add.s32 	%r415, %r415, 4;
	add.s32 	%r414, %r414, 8;
	add.s32 	%r413, %r413, 16;
	setp.ne.s32 	%p96, %r415, 0;
	@%p96 bra 	$L__BB18_64;
$L__BB18_65:
	setp.eq.s32 	%p97, %r86, 0;
	@%p97 bra 	$L__BB18_70;
	setp.eq.s32 	%p98, %r86, 1;
	@%p98 bra 	$L__BB18_68;
	shl.b32 	%r333, %r416, 1;
	add.s32 	%r334, %r14, %r333;
	ld.shared.u16 	%rs148, [%r334];
	// begin inline asm
	{ cvt.f32.bf16 %f156, %rs148;}

	// end inline asm
	sub.f32 	%f158, %f156, %f234;
	fma.rn.f32 	%f159, %f158, 0f3BBB989D, 0f3F000000;
	cvt.sat.f32.f32 	%f160, %f159;
	mov.f32 	%f161, 0f4B400001;
	mov.f32 	%f162, 0f437C0000;
	fma.rm.f32 	%f163, %f160, %f162, %f161;
	add.f32 	%f164, %f163, 0fCB40007F;
	neg.f32 	%f165, %f164;
	fma.rn.f32 	%f166, %f158, 0f3FB8AA3B, %f165;
	fma.rn.f32 	%f167, %f158, 0f32A57060, %f166;
	mov.b32 	%r335, %f163;
	shl.b32 	%r336, %r335, 23;
	mov.b32 	%f168, %r336;
	ex2.approx.ftz.f32 	%f169, %f167;
	mul.f32 	%f170, %f169, %f168;
	shl.b32 	%r337, %r416, 2;
	add.s32 	%r338, %r85, %r337;
	st.shared.f32 	[%r338], %f170;
	add.f32 	%f171, %f241, %f170;
	ld.shared.u16 	%rs149, [%r334+2];
	// begin inline asm
	{ cvt.f32.bf16 %f157, %rs149;}

	// end inline asm
	sub.f32 	%f172, %f157, %f234;
	fma.rn.f32 	%f173, %f172, 0f3BBB989D, 0f3F000000;
	cvt.sat.f32.f32 	%f174, %f173;
	fma.rm.f32 	%f175, %f174, %f162, %f161;
	add.f32 	%f176, %f175, 0fCB40007F;
	neg.f32 	%f177, %f176;
	fma.rn.f32 	%f178, %f172, 0f3FB8AA3B, %f177;
	fma.rn.f32 	%f179, %f172, 0f32A57060, %f178;
	mov.b32 	%r339, %f175;
	shl.b32 	%r340, %r339, 23;
	mov.b32 	%f180, %r340;
	ex2.approx.ftz.f32 	%f181, %f179;
	mul.f32 	%f182, %f181, %f180;
	st.shared.f32 	[%r338+4], %f182;
	add.f32 	%f241, %f171, %f182;
	add.s32 	%r416, %r416, 2;
$L__BB18_68:
	and.b32  	%r341, %r124, 1;
	setp.eq.b32 	%p99, %r341, 1;
	not.pred 	%p100, %p99;
	@%p100 bra 	$L__BB18_70;
	shl.b32 	%r342, %r416, 1;
	add.s32 	%r343, %r14, %r342;
	ld.shared.u16 	%rs150, [%r343];
	// begin inline asm
	{ cvt.f32.bf16 %f183, %rs150;}

	// end inline asm
	sub.f32 	%f184, %f183, %f234;
	fma.rn.f32 	%f185, %f184, 0f3BBB989D, 0f3F000000;
	cvt.sat.f32.f32 	%f186, %f185;
	mov.f32 	%f187, 0f4B400001;
	mov.f32 	%f188, 0f437C0000;
	fma.rm.f32 	%f189, %f186, %f188, %f187;
	add.f32 	%f190, %f189, 0fCB40007F;
	neg.f32 	%f191, %f190;
	fma.rn.f32 	%f192, %f184, 0f3FB8AA3B, %f191;
	fma.rn.f32 	%f193, %f184, 0f32A57060, %f192;
	mov.b32 	%r344, %f189;
	shl.b32 	%r345, %r344, 23;
	mov.b32 	%f194, %r345;
	ex2.approx.ftz.f32 	%f195, %f193;
	mul.f32 	%f196, %f195, %f194;
	shl.b32 	%r346, %r416, 2;
	add.s32 	%r347, %r85, %r346;
	st.shared.f32 	[%r347], %f196;
	add.f32 	%f241, %f241, %f196;
$L__BB18_70:
	setp.lt.s32 	%p101, %r124, 1;
	rcp.rn.f32 	%f24, %f241;
	@%p101 bra 	$L__BB18_82;
	and.b32  	%r106, %r124, 7;
	setp.lt.u32 	%p102, %r124, 8;
	mov.b32 	%r422, 0;
	@%p102 bra 	$L__BB18_74;
	and.b32  	%r422, %r124, 2147483640;
	neg.s32 	%r420, %r422;
	mul.lo.s32 	%r349, %r123, 3;
	mad.lo.s32 	%r350, %r124, 6, %r349;
	mov.u32 	%r351, smem;
	add.s32 	%r352, %r350, %r351;
	add.s32 	%r419, %r352, 16;
	shl.b64 	%rd35, %rd5, 1;
	add.s64 	%rd36, %rd35, %rd3;
	add.s64 	%rd58, %rd36, 8;
	shl.b64 	%rd37, %rd5, 2;
	add.s64 	%rd38, %rd37, %rd2;
	add.s64 	%rd57, %rd38, 16;
	shl.b32 	%r353, %r124, 1;
	add.s32 	%r354, %r349, %r353;
	add.s32 	%r355, %r354, %r351;
	add.s32 	%r418, %r355, 16;
$L__BB18_73:
	.pragma "nounroll";
	ld.shared.f32 	%f205, [%r419+-16];
	mul.f32 	%f197, %f24, %f205;
	// begin inline asm
	{  cvt.rn.bf16.f32 %rs151, %f197;}

	// end inline asm
	st.global.u16 	[%rd58+-8], %rs151;
	ld.shared.u32 	%r356, [%r418+-16];
	st.global.u32 	[%rd57+-16], %r356;
	ld.shared.f32 	%f206, [%r419+-12];
	mul.f32 	%f198, %f24, %f206;
	// begin inline asm
	{  cvt.rn.bf16.f32 %rs152, %f198;}

	// end inline asm
	st.global.u16 	[%rd58+-6], %rs152;
	ld.shared.u32 	%r357, [%r418+-12];
	st.global.u32 	[%rd57+-12], %r357;
	ld.shared.f32 	%f207, [%r419+-8];
	mul.f32 	%f199, %f24, %f207;
	// begin inline asm
	{  cvt.rn.bf16.f32 %rs153, %f199;}

	// end inline asm
	st.global.u16 	[%rd58+-4], %rs153;
	ld.shared.u32 	%r358, [%r418+-8];
	st.global.u32 	[%rd57+-8], %r358;
	ld.shared.f32 	%f208, [%r419+-4];
	mul.f32 	%f200, %f24, %f208;
	// begin inline asm
	{  cvt.rn.bf16.f32 %rs154, %f200;}

	// end inline asm
	st.global.u16 	[%rd58+-2], %rs154;
	ld.shared.u32 	%r359, [%r418+-4];
	st.global.u32 	[%rd57+-4], %r359;
	ld.shared.f32 	%f209, [%r419];
	mul.f32 	%f201, %f24, %f209;
	// begin inline asm
	{  cvt.rn.bf16.f32 %rs155, %f201;}

	// end inline asm
	st.global.u16 	[%rd58], %rs155;
	ld.shared.u32 	%r360, [%r418];
	st.global.u32 	[%rd57], %r360;
	ld.shared.f32 	%f210, [%r419+4];
	mul.f32 	%f202, %f24, %f210;
	// begin inline asm
	{  cvt.rn.bf16.f32 %rs156, %f202;}

	// end inline asm
	st.global.u16 	[%rd58+2], %rs156;
	ld.shared.u32 	%r361, [%r418+4];
	st.global.u32 	[%rd57+4], %r361;
	ld.shared.f32 	%f211, [%r419+8];
	mul.f32 	%f203, %f24, %f211;
	// begin inline asm
	{  cvt.rn.bf16.f32 %rs157, %f203;}

	// end inline asm
	st.global.u16 	[%rd58+4], %rs157;
	ld.shared.u32 	%r362, [%r418+8];
	st.global.u32 	[%rd57+8], %r362;
	ld.shared.f32 	%f212, [%r419+12];
	mul.f32 	%f204, %f24, %f212;
	// begin inline asm
	{  cvt.rn.bf16.f32 %rs158, %f204;}

	// end inline asm
	st.global.u16 	[%rd58+6], %rs158;
	ld.shared.u32 	%r363, [%r418+12];
	st.global.u32 	[%rd57+12], %r363;
	add.s32 	%r420, %r420, 8;
	add.s32 	%r419, %r419, 32;
	add.s64 	%rd58, %rd58, 16;
	add.s64 	%rd57, %rd57, 32;
	add.s32 	%r418, %r418, 32;
	setp.ne.s32 	%p103, %r420, 0;
	@%p103 bra 	$L__BB18_73;
$L__BB18_74:
	setp.eq.s32 	%p104, %r106, 0;
	@%p104 bra 	$L__BB18_82;
	and.b32  	%r118, %r124, 3;
	setp.lt.u32 	%p105, %r106, 4;
	@%p105 bra 	$L__BB18_77;
	shl.b32 	%r364, %r422, 2;
	add.s32 	%r365, %r85, %r364;
	ld.shared.f32 	%f217, [%r365];
	mul.f32 	%f213, %f24, %f217;
	// begin inline asm
	{  cvt.rn.bf16.f32 %rs159, %f213;}

	// end inline asm
	cvt.u64.u32 	%rd39, %r422;
	add.s64 	%rd40, %rd39, %rd5;
	shl.b64 	%rd41, %rd40, 1;
	add.s64 	%rd42, %rd3, %rd41;
	st.global.u16 	[%rd42], %rs159;
	add.s32 	%r366, %r15, %r364;
	ld.shared.u32 	%r367, [%r366];
	shl.b64 	%rd43, %rd40, 2;
	add.s64 	%rd44, %rd2, %rd43;
	st.global.u32 	[%rd44], %r367;
	ld.shared.f32 	%f218, [%r365+4];
	mul.f32 	%f214, %f24, %f218;
	// begin inline asm
	{  cvt.rn.bf16.f32 %rs160, %f214;}

	// end inline asm
	st.global.u16 	[%rd42+2], %rs160;
	ld.shared.u32 	%r368, [%r366+4];
	st.global.u32 	[%rd44+4], %r368;
	ld.shared.f32 	%f219, [%r365+8];
	mul.f32 	%f215, %f24, %f219;
	// begin inline asm
	{  cvt.rn.bf16.f32 %rs161, %f215;}

	// end inline asm
	st.global.u16 	[%rd42+4], %rs161;
	ld.shared.u32 	%r369, [%r366+8];
	st.global.u32 	[%rd44+8], %r369;
	ld.shared.f32 	%f220, [%r365+12];
	mul.f32 	%f216, %f24, %f220;
	// begin inline asm
	{  cvt.rn.bf16.f32 %rs162, %f216;}

	// end inline asm
	st.global.u16 	[%rd42+6], %rs162;
	ld.shared.u32 	%r370, [%r366+12];
	st.global.u32 	[%rd44+12], %r370;
	add.s32 	%r422, %r422, 4;
$L__BB18_77:
	setp.eq.s32 	%p106, %r118, 0;
	@%p106 bra 	$L__BB18_82;
	setp.eq.s32 	%p107, %r118, 1;
	@%p107 bra 	$L__BB18_80;
	shl.b32 	%r371, %r422, 2;
	add.s32 	%r372, %r85, %r371;
	ld.shared.f32 	%f223, [%r372];
	mul.f32 	%f221, %f24, %f223;
	// begin inline asm
	{  cvt.rn.bf16.f32 %rs163, %f221;}

	// end inline asm
	cvt.u64.u32 	%rd45, %r422;
	add.s64 	%rd46, %rd45, %rd5;
	shl.b64 	%rd47, %rd46, 1;
	add.s64 	%rd48, %rd3, %rd47;
	st.global.u16 	[%rd48], %rs163;
	add.s32 	%r373, %r15, %r371;
	ld.shared.u32 	%r374, [%r373];
	shl.b64 	%rd49, %rd46, 2;
	add.s64 	%rd50, %rd2, %rd49;
	st.global.u32 	[%rd50], %r374;
	ld.shared.f32 	%f224, [%r372+4];
	mul.f32 	%f222, %f24, %f224;
	// begin inline asm
	{  cvt.rn.bf16.f32 %rs164, %f222;}

	// end inline asm
	st.global.u16 	[%rd48+2], %rs164;
	ld.shared.u32 	%r375, [%r373+4];
	st.global.u32 	[%rd50+4], %r375;
	add.s32 	%r422, %r422, 2;
$L__BB18_80:
	and.b32  	%r376, %r124, 1;
	setp.eq.b32 	%p108, %r376, 1;
	not.pred 	%p109, %p108;
	@%p109 bra 	$L__BB18_82;
	shl.b32 	%r377, %r422, 2;
	add.s32 	%r378, %r85, %r377;
	ld.shared.f32 	%f226, [%r378];
	mul.f32 	%f225, %f24, %f226;
	// begin inline asm
	{  cvt.rn.bf16.f32 %rs165, %f225;}

	// end inline asm
	cvt.u64.u32 	%rd51, %r422;
	add.s64 	%rd52, %rd51, %rd5;
	shl.b64 	%rd53, %rd52, 1;
	add.s64 	%rd54, %rd3, %rd53;
	st.global.u16 	[%rd54], %rs165;
	add.s32 	%r379, %r15, %r377;
	ld.shared.u32 	%r380, [%r379];
	shl.b64 	%rd55, %rd52, 2;
	add.s64 	%rd56, %rd2, %rd55;
	st.global.u32 	[%rd56], %r380;
$L__BB18_82:
	ret;

}
	// .globl	_Z19topk_softmax_kernelI6__halfEvPKT_PS1_Pjiii
.visible .entry _Z19topk_softmax_kernelI6__halfEvPKT_PS1_Pjiii(
	.param .u64 .ptr .align 1 _Z19topk_softmax_kernelI6__halfEvPKT_PS1_Pjiii_param_0,
	.param .u64 .ptr .align 1 _Z19topk_softmax_kernelI6__halfEvPKT_PS1_Pjiii_param_1,
	.param .u64 .ptr .align 1 _Z19topk_softmax_kernelI6__halfEvPKT_PS1_Pjiii_param_2,
	.param .u32 _Z19topk_softmax_kernelI6__halfEvPKT_PS1_Pjiii_param_3,
	.param .u32 _Z19topk_softmax_kernelI6__halfEvPKT_PS1_Pjiii_param_4,
	.param .u32 _Z19topk_softmax_kernelI6__halfEvPKT_PS1_Pjiii_param_5
)
{
	.reg .pred 	%p<110>;
	.reg .b16 	%rs<177>;
	.reg .b32 	%r<424>;
	.reg .b32 	%f<242>;
	.reg .b64 	%rd<59>;
	// demoted variable
	.shared .align 2 .b8 _ZZ19topk_softmax_kernelI6__halfEvPKT_PS1_PjiiiE10warp_maxes[64];
	// demoted variable
	.shared .align 4 .b8 _ZZ19topk_softmax_kernelI6__halfEvPKT_PS1_PjiiiE12warp_indices[128];
	ld.param.u64 	%rd12, [_Z19topk_softmax_kernelI6__halfEvPKT_PS1_Pjiii_param_0];
	ld.param.u64 	%rd13, [_Z19topk_softmax_kernelI6__halfEvPKT_PS1_Pjiii_param_1];
	ld.param.u64 	%rd14, [_Z19topk_softmax_kernelI6__halfEvPKT_PS1_Pjiii_param_2];
	ld.param.u32 	%r125, [_Z19topk_softmax_kernelI6__halfEvPKT_PS1_Pjiii_param_3];
	ld.param.u32 	%r123, [_Z19topk_softmax_kernelI6__halfEvPKT_PS1_Pjiii_param_4];
	ld.param.u32 	%r124, [_Z19topk_softmax_kernelI6__halfEvPKT_PS1_Pjiii_param_5];
	cvta.to.global.u64 	%rd1, %rd12;
	cvta.to.global.u64 	%rd2, %rd14;
	cvta.to.global.u64 	%rd3, %rd13;
	mov.u32 	%r1, %ctaid.x;
	setp.ge.s32 	%p1, %r1, %r125;
	@%p1 bra 	$L__BB19_82;
	mul.lo.s32 	%r126, %r123, %r1;
	cvt.s64.s32 	%rd4, %r126;
	mul.lo.s32 	%r127, %r124, %r1;
	cvt.s64.s32 	%rd5, %r127;
	mov.u32 	%r2, %tid.x;
	mov.u32 	%r3, %ntid.x;
	shl.b32 	%r128, %r123, 1;
	mov.u32 	%r129, smem;
	add.s32 	%r4, %r129, %r128;
	setp.ge.s32 	%p2, %r2, %r123;
	@%p2 bra 	$L__BB19_8;
	add.s32 	%r130, %r2, %r3;
	max.u32 	%r131, %r123, %r130;
	setp.lt.u32 	%p3, %r130, %r123;
	selp.u32 	%r132, 1, 0, %p3;
	add.s32 	%r133, %r130, %r132;
	sub.s32 	%r134, %r131, %r133;
	div.u32 	%r135, %r134, %r3;
	add.s32 	%r5, %r135, %r132;
	and.b32  	%r136, %r5, 3;
	setp.eq.s32 	%p4, %r136, 3;
	mov.u32 	%r383, %r2;
	@%p4 bra 	$L__BB19_5;
	add.s32 	%r138, %r5, 1;
	and.b32  	%r6, %r138, 3;
	mov.b32 	%r382, 0;
	mov.u32 	%r383, %r2;
$L__BB19_4:
	.pragma "nounroll";
	shl.b32 	%r139, %r383, 1;
	add.s32 	%r141, %r129, %r139;
	cvt.u64.u32 	%rd15, %r383;
	add.s64 	%rd16, %rd15, %rd4;
	shl.b64 	%rd17, %rd16, 1;
	add.s64 	%rd18, %rd1, %rd17;
	ld.global.nc.u16 	%rs23, [%rd18];
	st.shared.u16 	[%r141], %rs23;
	add.s32 	%r142, %r4, %r383;
	mov.b16 	%rs24, 0;
	st.shared.u8 	[%r142], %rs24;
	add.s32 	%r383, %r383, %r3;
	add.s32 	%r382, %r382, 1;
	setp.ne.s32 	%p5, %r382, %r6;
	@%p5 bra 	$L__BB19_4;
$L__BB19_5:
	setp.lt.u32 	%p6, %r5, 3;
	@%p6 bra 	$L__BB19_8;
	shl.b32 	%r148, %r3, 1;
$L__BB19_7:
	shl.b32 	%r143, %r383, 1;
	add.s32 	%r145, %r129, %r143;
	cvt.u64.u32 	%rd19, %r383;
	add.s64 	%rd20, %rd19, %rd4;
	shl.b64 	%rd21, %rd20, 1;
	add.s64 	%rd22, %rd1, %rd21;
	ld.global.nc.u16 	%rs25, [%rd22];
	st.shared.u16 	[%r145], %rs25;
	add.s32 	%r146, %r4, %r383;
	mov.b16 	%rs26, 0;
	st.shared.u8 	[%r146], %rs26;
	add.s32 	%r147, %r383, %r3;
	add.s32 	%r149, %r145, %r148;
	cvt.u64.u32 	%rd23, %r147;
	add.s64 	%rd24, %rd23, %rd4;
	shl.b64 	%rd25, %rd24, 1;
	add.s64 	%rd26, %rd1, %rd25;
	ld.global.nc.u16 	%rs27, [%rd26];
	st.shared.u16 	[%r149], %rs27;
	add.s32 	%r150, %r146, %r3;
	st.shared.u8 	[%r150], %rs26;
	add.s32 	%r151, %r147, %r3;
	add.s32 	%r152, %r149, %r148;
	cvt.u64.u32 	%rd27, %r151;
	add.s64 	%rd28, %rd27, %rd4;
	shl.b64 	%rd29, %rd28, 1;
	add.s64 	%rd30, %rd1, %rd29;
	ld.global.nc.u16 	%rs28, [%rd30];
	st.shared.u16 	[%r152], %rs28;
	add.s32 	%r153, %r150, %r3;
	st.shared.u8 	[%r153], %rs26;
	add.s32 	%r154, %r151, %r3;
	add.s32 	%r155, %r152, %r148;
	cvt.u64.u32 	%rd31, %r154;
	add.s64 	%rd32, %rd31, %rd4;
	shl.b64 	%rd33, %rd32, 1;
	add.s64 	%rd34, %rd1, %rd33;
	ld.global.nc.u16 	%rs29, [%rd34];
	st.shared.u16 	[%r155], %rs29;
	add.s32 	%r156, %r153, %r3;
	st.shared.u8 	[%r156], %rs26;
	add.s32 	%r383, %r154, %r3;
	setp.lt.s32 	%p7, %r383, %r123;
	@%p7 bra 	$L__BB19_7;
$L__BB19_8:
	add.s32 	%r14, %r4, %r123;
	shl.b32 	%r157, %r124, 1;
	add.s32 	%r15, %r14, %r157;
	bar.sync 	0;
	setp.lt.s32 	%p8, %r124, 1;
	@%p8 bra 	$L__BB19_46;
	mov.f32 	%f25, 0fFF800000;
	// begin inline asm
	{  cvt.rn.f16.f32 %rs30, %f25;}

	// end inline asm
	// begin inline asm
	{mov.u32 %r158, WARP_SZ;
}
	// end inline asm
	shl.b32 	%r160, %r158, 8;
	add.s32 	%r16, %r160, -8161;
	shr.u32 	%r161, %r2, 4;
	mov.u32 	%r162, _ZZ19topk_softmax_kernelI6__halfEvPKT_PS1_PjiiiE10warp_maxes;
	add.s32 	%r17, %r162, %r161;
	shr.u32 	%r163, %r2, 3;
	mov.u32 	%r164, _ZZ19topk_softmax_kernelI6__halfEvPKT_PS1_PjiiiE12warp_indices;
	add.s32 	%r18, %r164, %r163;
	add.s32 	%r19, %r2, %r3;
	max.s32 	%r165, %r123, %r19;
	setp.lt.s32 	%p9, %r19, %r123;
	selp.u32 	%r166, 1, 0, %p9;
	add.s32 	%r167, %r19, %r166;
	sub.s32 	%r168, %r165, %r167;
	div.u32 	%r169, %r168, %r3;
	add.s32 	%r20, %r169, %r166;
	add.s32 	%r170, %r20, 1;
	and.b32  	%r21, %r170, 3;
	shl.b32 	%r22, %r3, 2;
	shl.b32 	%r171, %r2, 1;
	add.s32 	%r23, %r129, %r171;
	shl.b32 	%r173, %r3, 1;
	shl.b32 	%r174, %r19, 1;
	add.s32 	%r24, %r129, %r174;
	add.s32 	%r176, %r3, %r128;
	add.s32 	%r25, %r129, %r176;
	add.s32 	%r177, %r173, %r128;
	add.s32 	%r26, %r129, %r177;
	mad.lo.s32 	%r178, %r3, 3, %r128;
	add.s32 	%r27, %r129, %r178;
	and.b32  	%r179, %r170, -4;
	neg.s32 	%r28, %r179;
	mov.b32 	%r385, 0;
$L__BB19_10:
	setp.ge.s32 	%p10, %r2, %r123;
	mov.b32 	%r400, -1;
	mov.u16 	%rs172, %rs30;
	@%p10 bra 	$L__BB19_38;
	setp.lt.u32 	%p11, %r20, 3;
	mov.b32 	%r400, -1;
	mov.u32 	%r397, %r2;
	mov.u16 	%rs172, %rs30;
	@%p11 bra 	$L__BB19_26;
	mad.lo.s32 	%r394, %r3, 3, %r2;
	shl.b32 	%r184, %r3, 1;
	add.s32 	%r395, %r2, %r184;
	mov.b32 	%r400, -1;
	mov.u32 	%r391, %r28;
	mov.u32 	%r392, %r24;
	mov.u32 	%r393, %r19;
	mov.u32 	%r396, %r23;
	mov.u32 	%r397, %r2;
	mov.u16 	%rs172, %rs30;
$L__BB19_13:
	add.s32 	%r185, %r4, %r397;
	ld.shared.u8 	%rs32, [%r185];
	setp.ne.s16 	%p12, %rs32, 0;
	@%p12 bra 	$L__BB19_16;
	ld.shared.u16 	%rs10, [%r396];
	// begin inline asm
	{  cvt.f32.f16 %f26, %rs10;}

	// end inline asm
	// begin inline asm
	{  cvt.f32.f16 %f27, %rs172;}

	// end inline asm
	setp.leu.f32 	%p13, %f26, %f27;
	@%p13 bra 	$L__BB19_16;
	mov.u16 	%rs172, %rs10;
	mov.u32 	%r400, %r397;
$L__BB19_16:
	add.s32 	%r186, %r25, %r397;
	ld.shared.u8 	%rs35, [%r186];
	setp.ne.s16 	%p14, %rs35, 0;
	@%p14 bra 	$L__BB19_19;
	ld.shared.u16 	%rs12, [%r392];
	// begin inline asm
	{  cvt.f32.f16 %f28, %rs12;}

	// end inline asm
	// begin inline asm
	{  cvt.f32.f16 %f29, %rs172;}

	// end inline asm
	setp.leu.f32 	%p15, %f28, %f29;
	@%p15 bra 	$L__BB19_19;
	mov.u16 	%rs172, %rs12;
	mov.u32 	%r400, %r393;
$L__BB19_19:
	add.s32 	%r187, %r26, %r397;
	ld.shared.u8 	%rs38, [%r187];
	setp.ne.s16 	%p16, %rs38, 0;
	@%p16 bra 	$L__BB19_22;
	add.s32 	%r188, %r396, %r22;
	ld.shared.u16 	%rs14, [%r188];
	// begin inline asm
	{  cvt.f32.f16 %f30, %rs14;}

	// end inline asm
	// begin inline asm
	{  cvt.f32.f16 %f31, %rs172;}

	// end inline asm
	setp.leu.f32 	%p17, %f30, %f31;
	@%p17 bra 	$L__BB19_22;
	mov.u16 	%rs172, %rs14;
	mov.u32 	%r400, %r395;
$L__BB19_22:
	add.s32 	%r189, %r397, %r3;
	add.s32 	%r52, %r189, %r3;
	add.s32 	%r190, %r27, %r397;
	ld.shared.u8 	%rs41, [%r190];
	setp.ne.s16 	%p18, %rs41, 0;
	@%p18 bra 	$L__BB19_25;
	mad.lo.s32 	%r191, %r3, 6, %r396;
	ld.shared.u16 	%rs16, [%r191];
	// begin inline asm
	{  cvt.f32.f16 %f32, %rs16;}

	// end inline asm
	// begin inline asm
	{  cvt.f32.f16 %f33, %rs172;}

	// end inline asm
	setp.leu.f32 	%p19, %f32, %f33;
	@%p19 bra 	$L__BB19_25;
	mov.u16 	%rs172, %rs16;
	mov.u32 	%r400, %r394;
$L__BB19_25:
	add.s32 	%r192, %r52, %r3;
	add.s32 	%r397, %r192, %r3;
	shl.b32 	%r193, %r3, 3;
	add.s32 	%r396, %r396, %r193;
	add.s32 	%r395, %r395, %r22;
	add.s32 	%r394, %r394, %r22;
	add.s32 	%r393, %r393, %r22;
	add.s32 	%r392, %r392, %r193;
	add.s32 	%r391, %r391, 4;
	setp.eq.s32 	%p20, %r391, 0;
	@%p20 bra 	$L__BB19_26;
	bra.uni 	$L__BB19_13;
$L__BB19_26:
	setp.eq.s32 	%p21, %r21, 0;
	@%p21 bra 	$L__BB19_38;
	add.s32 	%r35, %r4, %r397;
	ld.shared.u8 	%rs44, [%r35];
	setp.ne.s16 	%p22, %rs44, 0;
	@%p22 bra 	$L__BB19_30;
	shl.b32 	%r194, %r397, 1;
	mov.u32 	%r195, smem;
	add.s32 	%r196, %r195, %r194;
	ld.shared.u16 	%rs4, [%r196];
	// begin inline asm
	{  cvt.f32.f16 %f34, %rs4;}

	// end inline asm
	// begin inline asm
	{  cvt.f32.f16 %f35, %rs172;}

	// end inline asm
	setp.leu.f32 	%p23, %f34, %f35;
	@%p23 bra 	$L__BB19_30;
	mov.u16 	%rs172, %rs4;
	mov.u32 	%r400, %r397;
$L__BB19_30:
	setp.eq.s32 	%p24, %r21, 1;
	add.s32 	%r37, %r397, %r3;
	@%p24 bra 	$L__BB19_38;
	add.s32 	%r38, %r35, %r3;
	ld.shared.u8 	%rs47, [%r38];
	setp.ne.s16 	%p25, %rs47, 0;
	@%p25 bra 	$L__BB19_34;
	shl.b32 	%r197, %r37, 1;
	mov.u32 	%r198, smem;
	add.s32 	%r199, %r198, %r197;
	ld.shared.u16 	%rs6, [%r199];
	// begin inline asm
	{  cvt.f32.f16 %f36, %rs6;}

	// end inline asm
	// begin inline asm
	{  cvt.f32.f16 %f37, %rs172;}

	// end inline asm
	setp.leu.f32 	%p26, %f36, %f37;
	@%p26 bra 	$L__BB19_34;
	mov.u16 	%rs172, %rs6;
	mov.u32 	%r400, %r37;
$L__BB19_34:
	setp.eq.s32 	%p27, %r21, 2;
	add.s32 	%r40, %r37, %r3;
	@%p27 bra 	$L__BB19_38;
	add.s32 	%r200, %r38, %r3;
	ld.shared.u8 	%rs50, [%r200];
	setp.ne.s16 	%p28, %rs50, 0;
	@%p28 bra 	$L__BB19_38;
	shl.b32 	%r201, %r40, 1;
	mov.u32 	%r202, smem;
	add.s32 	%r203, %r202, %r201;
	ld.shared.u16 	%rs8, [%r203];
	// begin inline asm
	{  cvt.f32.f16 %f38, %rs8;}

	// end inline asm
	// begin inline asm
	{  cvt.f32.f16 %f39, %rs172;}

	// end inline asm
	setp.leu.f32 	%p29, %f38, %f39;
	@%p29 bra 	$L__BB19_38;
	mov.u16 	%rs172, %rs8;
	mov.u32 	%r400, %r40;
$L__BB19_38:
	and.b32  	%r239, %r2, 31;
	setp.ne.s32 	%p30, %r239, 0;
	// begin inline asm
	{  mov.b32 %r204, {%rs172,%rs172};}

	// end inline asm
	mov.b32 	%r207, 16;
	mov.b32 	%r237, -1;
	// begin inline asm
	{shfl.sync.down.b32 %r205,%r204,%r207,%r16,%r237;
}
	// end inline asm
	// begin inline asm
	{.reg .f16 low,high;
 mov.b32 {low,high}, %r205;
 mov.b16 %rs55, low;}
	// end inline asm
	shfl.sync.down.b32	%r240|%p31, %r400, 16, 31, -1;
	// begin inline asm
	{ .reg .pred __$temp3;
  setp.gt.f16  __$temp3, %rs55, %rs172;
  selp.u16 %rs56, 1, 0, __$temp3;}
	// end inline asm
	setp.eq.s16 	%p32, %rs56, 0;
	selp.b16 	%rs64, %rs172, %rs55, %p32;
	selp.b32 	%r241, %r400, %r240, %p32;
	// begin inline asm
	{  mov.b32 %r211, {%rs64,%rs64};}

	// end inline asm
	mov.b32 	%r214, 8;
	// begin inline asm
	{shfl.sync.down.b32 %r212,%r211,%r214,%r16,%r237;
}
	// end inline asm
	// begin inline asm
	{.reg .f16 low,high;
 mov.b32 {low,high}, %r212;
 mov.b16 %rs61, low;}
	// end inline asm
	shfl.sync.down.b32	%r242|%p33, %r241, 8, 31, -1;
	// begin inline asm
	{ .reg .pred __$temp3;
  setp.gt.f16  __$temp3, %rs61, %rs64;
  selp.u16 %rs62, 1, 0, __$temp3;}
	// end inline asm
	setp.eq.s16 	%p34, %rs62, 0;
	selp.b16 	%rs70, %rs64, %rs61, %p34;
	selp.b32 	%r243, %r241, %r242, %p34;
	// begin inline asm
	{  mov.b32 %r218, {%rs70,%rs70};}

	// end inline asm
	mov.b32 	%r221, 4;
	// begin inline asm
	{shfl.sync.down.b32 %r219,%r218,%r221,%r16,%r237;
}
	// end inline asm
	// begin inline asm
	{.reg .f16 low,high;
 mov.b32 {low,high}, %r219;
 mov.b16 %rs67, low;}
	// end inline asm
	shfl.sync.down.b32	%r244|%p35, %r243, 4, 31, -1;
	// begin inline asm
	{ .reg .pred __$temp3;
  setp.gt.f16  __$temp3, %rs67, %rs70;
  selp.u16 %rs68, 1, 0, __$temp3;}
	// end inline asm
	setp.eq.s16 	%p36, %rs68, 0;
	selp.b16 	%rs76, %rs70, %rs67, %p36;
	selp.b32 	%r245, %r243, %r244, %p36;
	// begin inline asm
	{  mov.b32 %r225, {%rs76,%rs76};}

	// end inline asm
	mov.b32 	%r228, 2;
	// begin inline asm
	{shfl.sync.down.b32 %r226,%r225,%r228,%r16,%r237;
}
	// end inline asm
	// begin inline asm
	{.reg .f16 low,high;
 mov.b32 {low,high}, %r226;
 mov.b16 %rs73, low;}
	// end inline asm
	shfl.sync.down.b32	%r246|%p37, %r245, 2, 31, -1;
	// begin inline asm
	{ .reg .pred __$temp3;
  setp.gt.f16  __$temp3, %rs73, %rs76;
  selp.u16 %rs74, 1, 0, __$temp3;}
	// end inline asm
	setp.eq.s16 	%p38, %rs74, 0;
	selp.b16 	%rs82, %rs76, %rs73, %p38;
	selp.b32 	%r247, %r245, %r246, %p38;
	// begin inline asm
	{  mov.b32 %r232, {%rs82,%rs82};}

	// end inline asm
	mov.b32 	%r235, 1;
	// begin inline asm
	{shfl.sync.down.b32 %r233,%r232,%r235,%r16,%r237;
}
	// end inline asm
	// begin inline asm
	{.reg .f16 low,high;
 mov.b32 {low,high}, %r233;
 mov.b16 %rs79, low;}
	// end inline asm
	shfl.sync.down.b32	%r248|%p39, %r247, 1, 31, -1;
	// begin inline asm
	{ .reg .pred __$temp3;
  setp.gt.f16  __$temp3, %rs79, %rs82;
  selp.u16 %rs80, 1, 0, __$temp3;}
	// end inline asm
	setp.eq.s16 	%p40, %rs80, 0;
	selp.b16 	%rs19, %rs82, %rs79, %p40;
	selp.b32 	%r62, %r247, %r248, %p40;
	@%p30 bra 	$L__BB19_40;
	st.shared.u16 	[%r17], %rs19;
	st.shared.u32 	[%r18], %r62;
$L__BB19_40:
	setp.gt.u32 	%p41, %r2, 31;
	bar.sync 	0;
	@%p41 bra 	$L__BB19_45;
	add.s32 	%r250, %r3, 31;
	shr.u32 	%r251, %r250, 5;
	setp.ge.u32 	%p42, %r2, %r251;
	mov.b32 	%r404, -1;
	mov.u16 	%rs176, %rs30;
	@%p42 bra 	$L__BB19_43;
	shl.b32 	%r252, %r2, 1;
	mov.u32 	%r253, _ZZ19topk_softmax_kernelI6__halfEvPKT_PS1_PjiiiE10warp_maxes;
	add.s32 	%r254, %r253, %r252;
	ld.shared.u16 	%rs176, [%r254];
	shl.b32 	%r255, %r2, 2;
	mov.u32 	%r256, _ZZ19topk_softmax_kernelI6__halfEvPKT_PS1_PjiiiE12warp_indices;
	add.s32 	%r257, %r256, %r255;
	ld.shared.u32 	%r404, [%r257];
$L__BB19_43:
	setp.ne.s32 	%p43, %r2, 0;
	// begin inline asm
	{  mov.b32 %r258, {%rs176,%rs176};}

	// end inline asm
	mov.b32 	%r261, 16;
	mov.b32 	%r291, -1;
	// begin inline asm
	{shfl.sync.down.b32 %r259,%r258,%r261,%r16,%r291;
}
	// end inline asm
	// begin inline asm
	{.reg .f16 low,high;
 mov.b32 {low,high}, %r259;
 mov.b16 %rs85, low;}
	// end inline asm
	shfl.sync.down.b32	%r293|%p44, %r404, 16, 31, -1;
	// begin inline asm
	{ .reg .pred __$temp3;
  setp.gt.f16  __$temp3, %rs85, %rs176;
  selp.u16 %rs86, 1, 0, __$temp3;}
	// end inline asm
	setp.eq.s16 	%p45, %rs86, 0;
	selp.b16 	%rs94, %rs176, %rs85, %p45;
	selp.b32 	%r294, %r404, %r293, %p45;
	// begin inline asm
	{  mov.b32 %r265, {%rs94,%rs94};}

	// end inline asm
	mov.b32 	%r268, 8;
	// begin inline asm
	{shfl.sync.down.b32 %r266,%r265,%r268,%r16,%r291;
}
	// end inline asm
	// begin inline asm
	{.reg .f16 low,high;
 mov.b32 {low,high}, %r266;
 mov.b16 %rs91, low;}
	// end inline asm
	shfl.sync.down.b32	%r295|%p46, %r294, 8, 31, -1;
	// begin inline asm
	{ .reg .pred __$temp3;
  setp.gt.f16  __$temp3, %rs91, %rs94;
  selp.u16 %rs92, 1, 0, __$temp3;}
	// end inline asm
	setp.eq.s16 	%p47, %rs92, 0;
	selp.b16 	%rs100, %rs94, %rs91, %p47;
	selp.b32 	%r296, %r294, %r295, %p47;
	// begin inline asm
	{  mov.b32 %r272, {%rs100,%rs100};}

	// end inline asm
	mov.b32 	%r275, 4;
	// begin inline asm
	{shfl.sync.down.b32 %r273,%r272,%r275,%r16,%r291;
}
	// end inline asm
	// begin inline asm
	{.reg .f16 low,high;
 mov.b32 {low,high}, %r273;
 mov.b16 %rs97, low;}
	// end inline asm
	shfl.sync.down.b32	%r297|%p48, %r296, 4, 31, -1;
	// begin inline asm
	{ .reg .pred __$temp3;
  setp.gt.f16  __$temp3, %rs97, %rs100;
  selp.u16 %rs98, 1, 0, __$temp3;}
	// end inline asm
	setp.eq.s16 	%p49, %rs98, 0;
	selp.b16 	%rs106, %rs100, %rs97, %p49;
	selp.b32 	%r298, %r296, %r297, %p49;
	// begin inline asm
	{  mov.b32 %r279, {%rs106,%rs106};}

	// end inline asm
	mov.b32 	%r282, 2;
	// begin inline asm
	{shfl.sync.down.b32 %r280,%r279,%r282,%r16,%r291;
}
	// end inline asm
	// begin inline asm
	{.reg .f16 low,high;
 mov.b32 {low,high}, %r280;
 mov.b16 %rs103, low;}
	// end inline asm
	shfl.sync.down.b32	%r299|%p50, %r298, 2, 31, -1;
	// begin inline asm
	{ .reg .pred __$temp3;
  setp.gt.f16  __$temp3, %rs103, %rs106;
  selp.u16 %rs104, 1, 0, __$temp3;}
	// end inline asm
	setp.eq.s16 	%p51, %rs104, 0;
	selp.b16 	%rs112, %rs106, %rs103, %p51;
	selp.b32 	%r300, %r298, %r299, %p51;
	// begin inline asm
	{  mov.b32 %r286, {%rs112,%rs112};}

	// end inline asm
	mov.b32 	%r289, 1;
	// begin inline asm
	{shfl.sync.down.b32 %r287,%r286,%r289,%r16,%r291;
}
	// end inline asm
	// begin inline asm
	{.reg .f16 low,high;
 mov.b32 {low,high}, %r287;
 mov.b16 %rs109, low;}
	// end inline asm
	shfl.sync.down.b32	%r301|%p52, %r300, 1, 31, -1;
	// begin inline asm
	{ .reg .pred __$temp3;
  setp.gt.f16  __$temp3, %rs109, %rs112;
  selp.u16 %rs110, 1, 0, __$temp3;}
	// end inline asm
	setp.eq.s16 	%p53, %rs110, 0;
	selp.b16 	%rs22, %rs112, %rs109, %p53;
	selp.b32 	%r65, %r300, %r301, %p53;
	@%p43 bra 	$L__BB19_45;
	shl.b32 	%r302, %r385, 1;
	add.s32 	%r303, %r14, %r302;
	st.shared.u16 	[%r303], %rs22;
	shl.b32 	%r304, %r385, 2;
	add.s32 	%r305, %r15, %r304;
	st.shared.u32 	[%r305], %r65;
	add.s32 	%r306, %r4, %r65;
	mov.b16 	%rs113, 1;
	st.shared.u8 	[%r306], %rs113;
$L__BB19_45:
	bar.sync 	0;
	add.s32 	%r385, %r385, 1;
	setp.ne.s32 	%p54, %r385, %r124;
	@%p54 bra 	$L__BB19_10;
$L__BB19_46:
	setp.ne.s32 	%p55, %r2, 0;
	@%p55 bra 	$L__BB19_82;
	ld.shared.u16 	%rs114, [%r14];
	// begin inline asm
	{  cvt.f32.f16 %f234, %rs114;}

	// end inline asm
	setp.lt.s32 	%p56, %r124, 2;
	@%p56 bra 	$L__BB19_61;
	add.s32 	%r67, %r124, -1;
	add.s32 	%r308, %r124, -2;
	and.b32  	%r68, %r67, 15;
	setp.lt.u32 	%p57, %r308, 15;
	mov.b32 	%r406, 1;
	@%p57 bra 	$L__BB19_52;
	and.b32  	%r310, %r67, -16;
	neg.s32 	%r412, %r310;
	mov.u32 	%r311, smem;
	mad.lo.s32 	%r312, %r123, 3, %r311;
	add.s32 	%r410, %r312, 16;
	mov.b32 	%r411, 0;
$L__BB19_50:
	.pragma "nounroll";
	ld.shared.u16 	%rs115, [%r410+-14];
	// begin inline asm
	{  cvt.f32.f16 %f42, %rs115;}

	// end inline asm
	setp.gt.f32 	%p58, %f42, %f234;
	selp.f32 	%f58, %f42, %f234, %p58;
	ld.shared.u16 	%rs116, [%r410+-12];
	// begin inline asm
	{  cvt.f32.f16 %f43, %rs116;}

	// end inline asm
	setp.gt.f32 	%p59, %f43, %f58;
	selp.f32 	%f59, %f43, %f58, %p59;
	ld.shared.u16 	%rs117, [%r410+-10];
	// begin inline asm
	{  cvt.f32.f16 %f44, %rs117;}

	// end inline asm
	setp.gt.f32 	%p60, %f44, %f59;
	selp.f32 	%f60, %f44, %f59, %p60;
	ld.shared.u16 	%rs118, [%r410+-8];
	// begin inline asm
	{  cvt.f32.f16 %f45, %rs118;}

	// end inline asm
	setp.gt.f32 	%p61, %f45, %f60;
	selp.f32 	%f61, %f45, %f60, %p61;
	ld.shared.u16 	%rs119, [%r410+-6];
	// begin inline asm
	{  cvt.f32.f16 %f46, %rs119;}

	// end inline asm
	setp.gt.f32 	%p62, %f46, %f61;
	selp.f32 	%f62, %f46, %f61, %p62;
	ld.shared.u16 	%rs120, [%r410+-4];
	// begin inline asm
	{  cvt.f32.f16 %f47, %rs120;}

	// end inline asm
	setp.gt.f32 	%p63, %f47, %f62;
	selp.f32 	%f63, %f47, %f62, %p63;
	ld.shared.u16 	%rs121, [%r410+-2];
	// begin inline asm
	{  cvt.f32.f16 %f48, %rs121;}

	// end inline asm
	setp.gt.f32 	%p64, %f48, %f63;
	selp.f32 	%f64, %f48, %f63, %p64;
	ld.shared.u16 	%rs122, [%r410];
	// begin inline asm
	{  cvt.f32.f16 %f49, %rs122;}

	// end inline asm
	setp.gt.f32 	%p65, %f49, %f64;
	selp.f32 	%f65, %f49, %f64, %p65;
	ld.shared.u16 	%rs123, [%r410+2];
	// begin inline asm
	{  cvt.f32.f16 %f50, %rs123;}

	// end inline asm
	setp.gt.f32 	%p66, %f50, %f65;
	selp.f32 	%f66, %f50, %f65, %p66;
	ld.shared.u16 	%rs124, [%r410+4];
	// begin inline asm
	{  cvt.f32.f16 %f51, %rs124;}

	// end inline asm
	setp.gt.f32 	%p67, %f51, %f66;
	selp.f32 	%f67, %f51, %f66, %p67;
	ld.shared.u16 	%rs125, [%r410+6];
	// begin inline asm
	{  cvt.f32.f16 %f52, %rs125;}

	// end inline asm
	setp.gt.f32 	%p68, %f52, %f67;
	selp.f32 	%f68, %f52, %f67, %p68;
	ld.shared.u16 	%rs126, [%r410+8];
	// begin inline asm
	{  cvt.f32.f16 %f53, %rs126;}

	// end inline asm
	setp.gt.f32 	%p69, %f53, %f68;
	selp.f32 	%f69, %f53, %f68, %p69;
	ld.shared.u16 	%rs127, [%r410+10];
	// begin inline asm
	{  cvt.f32.f16 %f54, %rs127;}

	// end inline asm
	setp.gt.f32 	%p70, %f54, %f69;
	selp.f32 	%f70, %f54, %f69, %p70;
	ld.shared.u16 	%rs128, [%r410+12];
	// begin inline asm
	{  cvt.f32.f16 %f55, %rs128;}

	// end inline asm
	setp.gt.f32 	%p71, %f55, %f70;
	selp.f32 	%f71, %f55, %f70, %p71;
	ld.shared.u16 	%rs129, [%r410+14];
	// begin inline asm
	{  cvt.f32.f16 %f56, %rs129;}

	// end inline asm
	setp.gt.f32 	%p72, %f56, %f71;
	selp.f32 	%f72, %f56, %f71, %p72;
	ld.shared.u16 	%rs130, [%r410+16];
	// begin inline asm
	{  cvt.f32.f16 %f57, %rs130;}

	// end inline asm
	setp.gt.f32 	%p73, %f57, %f72;
	selp.f32 	%f234, %f57, %f72, %p73;
	add.s32 	%r412, %r412, 16;
	add.s32 	%r411, %r411, 16;
	add.s32 	%r410, %r410, 32;
	setp.eq.s32 	%p74, %r412, 0;
	@%p74 bra 	$L__BB19_51;
	bra.uni 	$L__BB19_50;
$L__BB19_51:
	add.s32 	%r406, %r411, 1;
$L__BB19_52:
	setp.eq.s32 	%p75, %r68, 0;
	@%p75 bra 	$L__BB19_61;
	and.b32  	%r73, %r67, 7;
	setp.lt.u32 	%p76, %r68, 8;
	@%p76 bra 	$L__BB19_55;
	shl.b32 	%r313, %r406, 1;
	add.s32 	%r314, %r14, %r313;
	ld.shared.u16 	%rs131, [%r314];
	// begin inline asm
	{  cvt.f32.f16 %f74, %rs131;}

	// end inline asm
	setp.gt.f32 	%p77, %f74, %f234;
	selp.f32 	%f82, %f74, %f234, %p77;
	ld.shared.u16 	%rs132, [%r314+2];
	// begin inline asm
	{  cvt.f32.f16 %f75, %rs132;}

	// end inline asm
	setp.gt.f32 	%p78, %f75, %f82;
	selp.f32 	%f83, %f75, %f82, %p78;
	ld.shared.u16 	%rs133, [%r314+4];
	// begin inline asm
	{  cvt.f32.f16 %f76, %rs133;}

	// end inline asm
	setp.gt.f32 	%p79, %f76, %f83;
	selp.f32 	%f84, %f76, %f83, %p79;
	ld.shared.u16 	%rs134, [%r314+6];
	// begin inline asm
	{  cvt.f32.f16 %f77, %rs134;}

	// end inline asm
	setp.gt.f32 	%p80, %f77, %f84;
	selp.f32 	%f85, %f77, %f84, %p80;
	ld.shared.u16 	%rs135, [%r314+8];
	// begin inline asm
	{  cvt.f32.f16 %f78, %rs135;}

	// end inline asm
	setp.gt.f32 	%p81, %f78, %f85;
	selp.f32 	%f86, %f78, %f85, %p81;
	ld.shared.u16 	%rs136, [%r314+10];
	// begin inline asm
	{  cvt.f32.f16 %f79, %rs136;}

	// end inline asm
	setp.gt.f32 	%p82, %f79, %f86;
	selp.f32 	%f87, %f79, %f86, %p82;
	ld.shared.u16 	%rs137, [%r314+12];
	// begin inline asm
	{  cvt.f32.f16 %f80, %rs137;}

	// end inline asm
	setp.gt.f32 	%p83, %f80, %f87;
	selp.f32 	%f88, %f80, %f87, %p83;
	ld.shared.u16 	%rs138, [%r314+14];
	// begin inline asm
	{  cvt.f32.f16 %f81, %rs138;}

	// end inline asm
	setp.gt.f32 	%p84, %f81, %f88;
	selp.f32 	%f234, %f81, %f88, %p84;
	add.s32 	%r406, %r406, 8;
$L__BB19_55:
	setp.eq.s32 	%p85, %r73, 0;
	@%p85 bra 	$L__BB19_61;
	and.b32  	%r76, %r67, 3;
	setp.lt.u32 	%p86, %r73, 4;
	@%p86 bra 	$L__BB19_58;
	shl.b32 	%r315, %r406, 1;
	add.s32 	%r316, %r14, %r315;
	ld.shared.u16 	%rs139, [%r316];
	// begin inline asm
	{  cvt.f32.f16 %f90, %rs139;}

	// end inline asm
	setp.gt.f32 	%p87, %f90, %f234;
	selp.f32 	%f94, %f90, %f234, %p87;
	ld.shared.u16 	%rs140, [%r316+2];
	// begin inline asm
	{  cvt.f32.f16 %f91, %rs140;}

	// end inline asm
	setp.gt.f32 	%p88, %f91, %f94;
	selp.f32 	%f95, %f91, %f94, %p88;
	ld.shared.u16 	%rs141, [%r316+4];
	// begin inline asm
	{  cvt.f32.f16 %f92, %rs141;}

	// end inline asm
	setp.gt.f32 	%p89, %f92, %f95;
	selp.f32 	%f96, %f92, %f95, %p89;
	ld.shared.u16 	%rs142, [%r316+6];
	// begin inline asm
	{  cvt.f32.f16 %f93, %rs142;}

	// end inline asm
	setp.gt.f32 	%p90, %f93, %f96;
	selp.f32 	%f234, %f93, %f96, %p90;
	add.s32 	%r406, %r406, 4;
$L__BB19_58:
	setp.eq.s32 	%p91, %r76, 0;
	@%p91 bra 	$L__BB19_61;
	shl.b32 	%r317, %r406, 1;
	mad.lo.s32 	%r318, %r123, 3, %r317;
	mov.u32 	%r319, smem;
	add.s32 	%r409, %r319, %r318;
	neg.s32 	%r408, %r76;
$L__BB19_60:
	.pragma "nounroll";
	ld.shared.u16 	%rs143, [%r409];
	// begin inline asm
	{  cvt.f32.f16 %f97, %rs143;}

	// end inline asm
	setp.gt.f32 	%p92, %f97, %f234;
	selp.f32 	%f234, %f97, %f234, %p92;
	add.s32 	%r409, %r409, 2;
	add.s32 	%r408, %r408, 1;
	setp.ne.s32 	%p93, %r408, 0;
	@%p93 bra 	$L__BB19_60;
$L__BB19_61:
	shl.b32 	%r320, %r124, 2;
	add.s32 	%r85, %r15, %r320;
	setp.lt.s32 	%p94, %r124, 1;
	mov.f32 	%f241, 0f00000000;
	@%p94 bra 	$L__BB19_70;
	and.b32  	%r86, %r124, 3;
	setp.lt.u32 	%p95, %r124, 4;
	mov.f32 	%f241, 0f00000000;
	mov.b32 	%r416, 0;
	@%p95 bra 	$L__BB19_65;
	and.b32  	%r416, %r124, 2147483644;
	neg.s32 	%r415, %r416;
	mov.u32 	%r322, smem;
	mad.lo.s32 	%r323, %r123, 3, %r322;
	add.s32 	%r414, %r323, 4;
	mad.lo.s32 	%r324, %r124, 6, %r323;
	add.s32 	%r413, %r324, 8;
	mov.f32 	%f241, 0f00000000;
$L__BB19_64:
	.pragma "nounroll";
	ld.shared.u16 	%rs144, [%r414+-4];
	// begin inline asm
	{  cvt.f32.f16 %f102, %rs144;}

	// end inline asm
	sub.f32 	%f106, %f102, %f234;
	fma.rn.f32 	%f107, %f106, 0f3BBB989D, 0f3F000000;
	cvt.sat.f32.f32 	%f108, %f107;
	mov.f32 	%f109, 0f4B400001;
	mov.f32 	%f110, 0f437C0000;
	fma.rm.f32 	%f111, %f108, %f110, %f109;
	add.f32 	%f112, %f111, 0fCB40007F;
	neg.f32 	%f113, %f112;
	fma.rn.f32 	%f114, %f106, 0f3FB8AA3B, %f113;
	fma.rn.f32 	%f115, %f106, 0f32A57060, %f114;
	mov.b32 	%r325, %f111;
	shl.b32 	%r326, %r325, 23;
	mov.b32 	%f116, %r326;
	ex2.approx.ftz.f32 	%f117, %f115;
	mul.f32 	%f118, %f117, %f116;
	st.shared.f32 	[%r413+-8], %f118;
	add.f32 	%f119, %f241, %f118;
	ld.shared.u16 	%rs145, [%r414+-2];
	// begin inline asm
	{  cvt.f32.f16 %f103, %rs145;}

	// end inline asm
	sub.f32 	%f120, %f103, %f234;
	fma.rn.f32 	%f121, %f120, 0f3BBB989D, 0f3F000000;
	cvt.sat.f32.f32 	%f122, %f121;
	fma.rm.f32 	%f123, %f122, %f110, %f109;
	add.f32 	%f124, %f123, 0fCB40007F;
	neg.f32 	%f125, %f124;
	fma.rn.f32 	%f126, %f120, 0f3FB8AA3B, %f125;
	fma.rn.f32 	%f127, %f120, 0f32A57060, %f126;
	mov.b32 	%r327, %f123;
	shl.b32 	%r328, %r327, 23;
	mov.b32 	%f128, %r328;
	ex2.approx.ftz.f32 	%f129, %f127;
	mul.f32 	%f130, %f129, %f128;
	st.shared.f32 	[%r413+-4], %f130;
	add.f32 	%f131, %f119, %f130;
	ld.shared.u16 	%rs146, [%r414];
	// begin inline asm
	{  cvt.f32.f16 %f104, %rs146;}

	// end inline asm
	sub.f32 	%f132, %f104, %f234;
	fma.rn.f32 	%f133, %f132, 0f3BBB989D, 0f3F000000;
	cvt.sat.f32.f32 	%f134, %f133;
	fma.rm.f32 	%f135, %f134, %f110, %f109;
	add.f32 	%f136, %f135, 0fCB40007F;
	neg.f32 	%f137, %f136;
	fma.rn.f32 	%f138, %f132, 0f3FB8AA3B, %f137;
	fma.rn.f32 	%f139, %f132, 0f32A57060, %f138;
	mov.b32 	%r329, %f135;
	shl.b32 	%r330, %r329, 23;
	mov.b32 	%f140, %r330;
	ex2.approx.ftz.f32 	%f141, %f139;
	mul.f32 	%f142, %f141, %f140;
	st.shared.f32 	[%r413], %f142;
	add.f32 	%f143, %f131, %f142;
	ld.shared.u16 	%rs147, [%r414+2];
	// begin inline asm
	{  cvt.f32.f16 %f105, %rs147;}

	// end inline asm
	sub.f32 	%f144, %f105, %f234;
	fma.rn.f32 	%f145, %f144, 0f3BBB989D, 0f3F000000;
	cvt.sat.f32.f32 	%f146, %f145;
	fma.rm.f32 	%f147, %f146, %f110, %f109;
	add.f32 	%f148, %f147, 0fCB40007F;
	neg.f32 	%f149, %f148;
	fma.rn.f32 	%f150, %f144, 0f3FB8AA3B, %f149;
	fma.rn.f32 	%f151, %f144, 0f32A57060, %f150;
	mov.b32 	%r331, %f147;
	shl.b32 	%r332, %r331, 23;
	mov.b32 	%f152, %r332;
	ex2.approx.ftz.f32 	%f153, %f151;
	mul.f32 	%f154, %f153, %f152;
	st.shared.f32 	[%r413+4], %f154;
	add.f32 	%f241, %f143, %f154;
	add.s32 	%r415, %r415, 4;
	add.s32 	%r414, %r414, 8;
	add.s32 	%r413, %r413, 16;
	setp.ne.s32 	%p96, %r415, 0;
	@%p96 bra 	$L__BB19_64;
$L__BB19_65:
	setp.eq.s32 	%p97, %r86, 0;
	@%p97 bra 	$L__BB19_70;
	setp.eq.s32 	%p98, %r86, 1;
	@%p98 bra 	$L__BB19_68;
	shl.b32 	%r333, %r416, 1;
	add.s32 	%r334, %r14, %r333;
	ld.shared.u16 	%rs148, [%r334];
	// begin inline asm
	{  cvt.f32.f16 %f156, %rs148;}

	// end inline asm
	sub.f32 	%f158, %f156, %f234;
	fma.rn.f32 	%f159, %f158, 0f3BBB989D, 0f3F000000;
	cvt.sat.f32.f32 	%f160, %f159;
	mov.f32 	%f161, 0f4B400001;
	mov.f32 	%f162, 0f437C0000;
	fma.rm.f32 	%f163, %f160, %f162, %f161;
	add.f32 	%f164, %f163, 0fCB40007F;
	neg.f32 	%f165, %f164;
	fma.rn.f32 	%f166, %f158, 0f3FB8AA3B, %f165;
	fma.rn.f32 	%f167, %f158, 0f32A57060, %f166;
	mov.b32 	%r335, %f163;
	shl.b32 	%r336, %r335, 23;
	mov.b32 	%f168, %r336;
	ex2.approx.ftz.f32 	%f169, %f167;
	mul.f32 	%f170, %f169, %f168;
	shl.b32 	%r337, %r416, 2;
	add.s32 	%r338, %r85, %r337;
	st.shared.f32 	[%r338], %f170;
	add.f32 	%f171, %f241, %f170;
	ld.shared.u16 	%rs149, [%r334+2];
	// begin inline asm
	{  cvt.f32.f16 %f157, %rs149;}

	// end inline asm
	sub.f32 	%f172, %f157, %f234;
	fma.rn.f32 	%f173, %f172, 0f3BBB989D, 0f3F000000;
	cvt.sat.f32.f32 	%f174, %f173;
	fma.rm.f32 	%f175, %f174, %f162, %f161;
	add.f32 	%f176, %f175, 0fCB40007F;
	neg.f32 	%f177, %f176;
	fma.rn.f32 	%f178, %f172, 0f3FB8AA3B, %f177;
	fma.rn.f32 	%f179, %f172, 0f32A57060, %f178;
	mov.b32 	%r339, %f175;
	shl.b32 	%r340, %r339, 23;
	mov.b32 	%f180, %r340;
	ex2.approx.ftz.f32 	%f181, %f179;
	mul.f32 	%f182, %f181, %f180;
	st.shared.f32 	[%r338+4], %f182;
	add.f32 	%f241, %f171, %f182;
	add.s32 	%r416, %r416, 2;
$L__BB19_68:
	and.b32  	%r341, %r124, 1;
	setp.eq.b32 	%p99, %r341, 1;
	not.pred 	%p100, %p99;
	@%p100 bra 	$L__BB19_70;
	shl.b32 	%r342, %r416, 1;
	add.s32 	%r343, %r14, %r342;
	ld.shared.u16 	%rs150, [%r343];
	// begin inline asm
	{  cvt.f32.f16 %f183, %rs150;}

	// end inline asm
	sub.f32 	%f184, %f183, %f234;
	fma.rn.f32 	%f185, %f184, 0f3BBB989D, 0f3F000000;
	cvt.sat.f32.f32 	%f186, %f185;
	mov.f32 	%f187, 0f4B400001;
	mov.f32 	%f188, 0f437C0000;
	fma.rm.f32 	%f189, %f186, %f188, %f187;
	add.f32 	%f190, %f189, 0fCB40007F;
	neg.f32 	%f191, %f190;
	fma.rn.f32 	%f192, %f184, 0f3FB8AA3B, %f191;
	fma.rn.f32 	%f193, %f184, 0f32A57060, %f192;
	mov.b32 	%r344, %f189;
	shl.b32 	%r345, %r344, 23;
	mov.b32 	%f194, %r345;
	ex2.approx.ftz.f32 	%f195, %f193;
	mul.f32 	%f196, %f195, %f194;
	shl.b32 	%r346, %r416, 2;
	add.s32 	%r347, %r85, %r346;
	st.shared.f32 	[%r347], %f196;
	add.f32 	%f241, %f241, %f196;
$L__BB19_70:
	setp.lt.s32 	%p101, %r124, 1;
	rcp.rn.f32 	%f24, %f241;
	@%p101 bra 	$L__BB19_82;
	and.b32  	%r106, %r124, 7;
	setp.lt.u32 	%p102, %r124, 8;
	mov.b32 	%r422, 0;
	@%p102 bra 	$L__BB19_74;
	and.b32  	%r422, %r124, 2147483640;
	neg.s32 	%r420, %r422;
	mul.lo.s32 	%r349, %r123, 3;
	mad.lo.s32 	%r350, %r124, 6, %r349;
	mov.u32 	%r351, smem;
	add.s32 	%r352, %r350, %r351;
	add.s32 	%r419, %r352, 16;
	shl.b64 	%rd35, %rd5, 1;
	add.s64 	%rd36, %rd35, %rd3;
	add.s64 	%rd58, %rd36, 8;
	shl.b64 	%rd37, %rd5, 2;
	add.s64 	%rd38, %rd37, %rd2;
	add.s64 	%rd57, %rd38, 16;
	shl.b32 	%r353, %r124, 1;
	add.s32 	%r354, %r349, %r353;
	add.s32 	%r355, %r354, %r351;
	add.s32 	%r418, %r355, 16;
$L__BB19_73:
	.pragma "nounroll";
	ld.shared.f32 	%f205, [%r419+-16];
	mul.f32 	%f197, %f24, %f205;
	// begin inline asm
	{  cvt.rn.f16.f32 %rs151, %f197;}

	// end inline asm
	st.global.u16 	[%rd58+-8], %rs151;
	ld.shared.u32 	%r356, [%r418+-16];
	st.global.u32 	[%rd57+-16], %r356;
	ld.shared.f32 	%f206, [%r419+-12];
	mul.f32 	%f198, %f24, %f206;
	// begin inline asm
	{  cvt.rn.f16.f32 %rs152, %f198;}

	// end inline asm
	st.global.u16 	[%rd58+-6], %rs152;
	ld.shared.u32 	%r357, [%r418+-12];
	st.global.u32 	[%rd57+-12], %r357;
	ld.shared.f32 	%f207, [%r419+-8];
	mul.f32 	%f199, %f24, %f207;
	// begin inline asm
	{  cvt.rn.f16.f32 %rs153, %f199;}

	// end inline asm
	st.global.u16 	[%rd58+-4], %rs153;
	ld.shared.u32 	%r358, [%r418+-8];
	st.global.u32 	[%rd57+-8], %r358;
	ld.shared.f32 	%f208, [%r419+-4];
	mul.f32 	%f200, %f24, %f208;
	// begin inline asm
	{  cvt.rn.f16.f32 %rs154, %f200;}

	// end inline asm
	st.global.u16 	[%rd58+-2], %rs154;
	ld.shared.u32 	%r359, [%r418+-4];
	st.global.u32 	[%rd57+-4], %r359;
	ld.shared.f32 	%f209, [%r419];
	mul.f32 	%f201, %f24, %f209;
	// begin inline asm
	{  cvt.rn.f16.f32 %rs155, %f201;}

	// end inline asm
	st.global.u16 	[%rd58], %rs155;
	ld.shared.u32 	%r360, [%r418];
	st.global.u32 	[%rd57], %r360;
	ld.shared.f32 	%f210, [%r419+4];
	mul.f32 	%f202, %f24, %f210;
	// begin inline asm
	{  cvt.rn.f16.f32 %rs156, %f202;}

	// end inline asm
	st.global.u16 	[%rd58+2], %rs156;
	ld.shared.u32 	%r361, [%r418+4];
	st.global.u32 	[%rd57+4], %r361;
	ld.shared.f32 	%f211, [%r419+8];
	mul.f32 	%f203, %f24, %f211;
	// begin inline asm
	{  cvt.rn.f16.f32 %rs157, %f203;}

	// end inline asm
	st.global.u16 	[%rd58+4], %rs157;
	ld.shared.u32 	%r362, [%r418+8];
	st.global.u32 	[%rd57+8], %r362;
	ld.shared.f32 	%f212, [%r419+12];
	mul.f32 	%f204, %f24, %f212;
	// begin inline asm
	{  cvt.rn.f16.f32 %rs158, %f204;}

	// end inline asm
	st.global.u16 	[%rd58+6], %rs158;
	ld.shared.u32 	%r363, [%r418+12];
	st.global.u32 	[%rd57+12], %r363;
	add.s32 	%r420, %r420, 8;
	add.s32 	%r419, %r419, 32;
	add.s64 	%rd58, %rd58, 16;
	add.s64 	%rd57, %rd57, 32;
	add.s32 	%r418, %r418, 32;
	setp.ne.s32 	%p103, %r420, 0;
	@%p103 bra 	$L__BB19_73;
$L__BB19_74:
	setp.eq.s32 	%p104, %r106, 0;
	@%p104 bra 	$L__BB19_82;
	and.b32  	%r118, %r124, 3;
	setp.lt.u32 	%p105, %r106, 4;
	@%p105 bra 	$L__BB19_77;
	shl.b32 	%r364, %r422, 2;
	add.s32 	%r365, %r85, %r364;
	ld.shared.f32 	%f217, [%r365];
	mul.f32 	%f213, %f24, %f217;
	// begin inline asm
	{  cvt.rn.f16.f32 %rs159, %f213;}

	// end inline asm
	cvt.u64.u32 	%rd39, %r422;
	add.s64 	%rd40, %rd39, %rd5;
	shl.b64 	%rd41, %rd40, 1;
	add.s64 	%rd42, %rd3, %rd41;
	st.global.u16 	[%rd42], %rs159;
	add.s32 	%r366, %r15, %r364;
	ld.shared.u32 	%r367, [%r366];
	shl.b64 	%rd43, %rd40, 2;
	add.s64 	%rd44, %rd2, %rd43;
	st.global.u32 	[%rd44], %r367;
	ld.shared.f32 	%f218, [%r365+4];
	mul.f32 	%f214, %f24, %f218;
	// begin inline asm
	{  cvt.rn.f16.f32 %rs160, %f214;}

	// end inline asm
	st.global.u16 	[%rd42+2], %rs160;
	ld.shared.u32 	%r368, [%r366+4];
	st.global.u32 	[%rd44+4], %r368;
	ld.shared.f32 	%f219, [%r365+8];
	mul.f32 	%f215, %f24, %f219;
	// begin inline asm
	{  cvt.rn.f16.f32 %rs161, %f215;}

	// end inline asm
	st.global.u16 	[%rd42+4], %rs161;
	ld.shared.u32 	%r369, [%r366+8];
	st.global.u32 	[%rd44+8], %r369;
	ld.shared.f32 	%f220, [%r365+12];
	mul.f32 	%f216, %f24, %f220;
	// begin inline asm
	{  cvt.rn.f16.f32 %rs162, %f216;}

	// end inline asm
	st.global.u16 	[%rd42+6], %rs162;
	ld.shared.u32 	%r370, [%r366+12];
	st.global.u32 	[%rd44+12], %r370;
	add.s32 	%r422, %r422, 4;
$L__BB19_77:
	setp.eq.s32 	%p106, %r118, 0;
	@%p106 bra 	$L__BB19_82;
	setp.eq.s32 	%p107, %r118, 1;
	@%p107 bra 	$L__BB19_80;
	shl.b32 	%r371, %r422, 2;
	add.s32 	%r372, %r85, %r371;
	ld.shared.f32 	%f223, [%r372];
	mul.f32 	%f221, %f24, %f223;
	// begin inline asm
	{  cvt.rn.f16.f32 %rs163, %f221;}

	// end inline asm
	cvt.u64.u32 	%rd45, %r422;
	add.s64 	%rd46, %rd45, %rd5;
	shl.b64 	%rd47, %rd46, 1;
	add.s64 	%rd48, %rd3, %rd47;
	st.global.u16 	[%rd48], %rs163;
	add.s32 	%r373, %r15, %r371;
	ld.shared.u32 	%r374, [%r373];
	shl.b64 	%rd49, %rd46, 2;
	add.s64 	%rd50, %rd2, %rd49;
	st.global.u32 	[%rd50], %r374;
	ld.shared.f32 	%f224, [%r372+4];
	mul.f32 	%f222, %f24, %f224;
	// begin inline asm
	{  cvt.rn.f16.f32 %rs164, %f222;}

	// end inline asm
	st.global.u16 	[%rd48+2], %rs164;
	ld.shared.u32 	%r375, [%r373+4];
	st.global.u32 	[%rd50+4], %r375;
	add.s32 	%r422, %r422, 2;
$L__BB19_80:
	and.b32  	%r376, %r124, 1;
	setp.eq.b32 	%p108, %r376, 1;
	not.pred 	%p109, %p108;
	@%p109 bra 	$L__BB19_82;
	shl.b32 	%r377, %r422, 2;
	add.s32 	%r378, %r85, %r377;
	ld.shared.f32 	%f226, [%r378];
	mul.f32 	%f225, %f24, %f226;
	// begin inline asm
	{  cvt.rn.f16.f32 %rs165, %f225;}

	// end inline asm
	cvt.u64.u32 	%rd51, %r422;
	add.s64 	%rd52, %rd51, %rd5;
	shl.b64 	%rd53, %rd52, 1;
	add.s64 	%rd54, %rd3, %rd53;
	st.global.u16 	[%rd54], %rs165;
	add.s32 	%r379, %r15, %r377;
	ld.shared.u32 	%r380, [%r379];
	shl.b64 	%rd55, %rd52, 2;
	add.s64 	%rd56, %rd2, %rd55;
	st.global.u32 	[%rd56], %r380;
$L__BB19_82:
	ret;

}


// ===== COMPILED SASS (sm_100) =====

	.target	sm_100

	.elftype	@"ET_EXEC"


//--------------------- .note.nv.tkinfo           --------------------------
	.section	.note.nv.tkinfo,"",@"SHT_NOTE"
	.sectionflags	@"SHF_NOTE_NV_TKINFO"
	.tkinfo
        /*0018*/ 	.word	0x00000002
        /*0030*/ 	.string	""
        /*0030*/ 	.string	"ptxas"
        /*0030*/ 	.string	"Cuda compilation tools, release 13.0, V13.0.88"
        /*0030*/ 	.string	"Build cuda_13.0.r13.0/compiler.36424714_0"
        /*0030*/ 	.string	"-arch sm_100 -m 64 "



//--------------------- .note.nv.cuinfo           --------------------------
	.section	.note.nv.cuinfo,"",@"SHT_NOTE"
	.sectionflags	@"SHF_NOTE_NV_CUINFO"
        /*0018*/ 	.short	0x0002
        /*001a*/ 	.short	0x0064
        /*001c*/ 	.short	0x0082
	.zero		2


//--------------------- .nv.info                  --------------------------
	.section	.nv.info,"",@"SHT_CUDA_INFO"
	.align	4


	//----- nvinfo : EIATTR_REGCOUNT
	.align		4
        /*0000*/ 	.byte	0x04, 0x2f
        /*0002*/ 	.short	(.L_1 - .L_0)
	.align		4
.L_0:
        /*0004*/ 	.word	index@(_Z19bitonic_sort_kernelI13__nv_bfloat16Lb1EEvPT_Pjii)
        /*0008*/ 	.word	0x00000014


	//----- nvinfo : EIATTR_FRAME_SIZE
	.align		4
.L_1:
        /*000c*/ 	.byte	0x04, 0x11
        /*000e*/ 	.short	(.L_3 - .L_2)
	.align		4
.L_2:
        /*0010*/ 	.word	index@(_Z19bitonic_sort_kernelI13__nv_bfloat16Lb1EEvPT_Pjii)
        /*0014*/ 	.word	0x00000000


	//----- nvinfo : EIATTR_REGCOUNT
	.align		4
.L_3:
        /*0018*/ 	.byte	0x04, 0x2f
        /*001a*/ 	.short	(.L_5 - .L_4)
	.align		4
.L_4:
        /*001c*/ 	.word	index@(_Z19bitonic_sort_kernelI13__nv_bfloat16Lb0EEvPT_Pjii)
        /*0020*/ 	.word	0x00000014


	//----- nvinfo : EIATTR_FRAME_SIZE
	.align		4
.L_5:
        /*0024*/ 	.byte	0x04, 0x11
        /*0026*/ 	.short	(.L_7 - .L_6)
	.align		4
.L_6:
        /*0028*/ 	.word	index@(_Z19bitonic_sort_kernelI13__nv_bfloat16Lb0EEvPT_Pjii)
        /*002c*/ 	.word	0x00000000


	//----- nvinfo : EIATTR_REGCOUNT
	.align		4
.L_7:
        /*0030*/ 	.byte	0x04, 0x2f
        /*0032*/ 	.short	(.L_9 - .L_8)
	.align		4
.L_8:
        /*0034*/ 	.word	index@(_Z19bitonic_sort_kernelI6__halfLb1EEvPT_Pjii)
        /*0038*/ 	.word	0x00000014


	//----- nvinfo : EIATTR_FRAME_SIZE
	.align		4
.L_9:
        /*003c*/ 	.byte	0x04, 0x11
        /*003e*/ 	.short	(.L_11 - .L_10)
	.align		4
.L_10:
        /*0040*/ 	.word	index@(_Z19bitonic_sort_kernelI6__halfLb1EEvPT_Pjii)
        /*0044*/ 	.word	0x00000000


	//----- nvinfo : EIATTR_REGCOUNT
	.align		4
.L_11:
        /*0048*/ 	.byte	0x04, 0x2f
        /*004a*/ 	.short	(.L_13 - .L_12)
	.align		4
.L_12:
        /*004c*/ 	.word	index@(_Z19bitonic_sort_kernelI6__halfLb0EEvPT_Pjii)
        /*0050*/ 	.word	0x00000014


	//----- nvinfo : EIATTR_FRAME_SIZE
	.align		4
.L_13:
        /*0054*/ 	.byte	0x04, 0x11
        /*0056*/ 	.short	(.L_15 - .L_14)
	.align		4
.L_14:
        /*0058*/ 	.word	index@(_Z19bitonic_sort_kernelI6__halfLb0EEvPT_Pjii)
        /*005c*/ 	.word	0x00000000


	//----- nvinfo : EIATTR_REGCOUNT
	.align		4
.L_15:
        /*0060*/ 	.byte	0x04, 0x2f
        /*0062*/ 	.short	(.L_17 - .L_16)
	.align		4
.L_16:
        /*0064*/ 	.word	index@(_Z19bitonic_sort_kernelIfLb1EEvPT_Pjii)
        /*0068*/ 	.word	0x00000014


	//----- nvinfo : EIATTR_FRAME_SIZE
	.align		4
.L_17:
        /*006c*/ 	.byte	0x04, 0x11
        /*006e*/ 	.short	(.L_19 - .L_18)
	.align		4
.L_18:
        /*0070*/ 	.word	index@(_Z19bitonic_sort_kernelIfLb1EEvPT_Pjii)
        /*0074*/ 	.word	0x00000000


	//----- nvinfo : EIATTR_REGCOUNT
	.align		4
.L_19:
        /*0078*/ 	.byte	0x04, 0x2f
        /*007a*/ 	.short	(.L_21 - .L_20)
	.align		4
.L_20:
        /*007c*/ 	.word	index@(_Z19bitonic_sort_kernelIdLb1EEvPT_Pjii)
        /*0080*/ 	.word	0x00000016


	//----- nvinfo : EIATTR_FRAME_SIZE
	.align		4
.L_21:
        /*0084*/ 	.byte	0x04, 0x11
        /*0086*/ 	.short	(.L_23 - .L_22)
	.align		4
.L_22:
        /*0088*/ 	.word	index@(_Z19bitonic_sort_kernelIdLb1EEvPT_Pjii)
        /*008c*/ 	.word	0x00000000


	//----- nvinfo : EIATTR_REGCOUNT
	.align		4
.L_23:
        /*0090*/ 	.byte	0x04, 0x2f
        /*0092*/ 	.short	(.L_25 - .L_24)
	.align		4
.L_24:
        /*0094*/ 	.word	index@(_Z19bitonic_sort_kernelIhLb1EEvPT_Pjii)
        /*0098*/ 	.word	0x00000014


	//----- nvinfo : EIATTR_FRAME_SIZE
	.align		4
.L_25:
        /*009c*/ 	.byte	0x04, 0x11
        /*009e*/ 	.short	(.L_27 - .L_26)
	.align		4
.L_26:
        /*00a0*/ 	.word	index@(_Z19bitonic_sort_kernelIhLb1EEvPT_Pjii)
        /*00a4*/ 	.word	0x00000000


	//----- nvinfo : EIATTR_REGCOUNT
	.align		4
.L_27:
        /*00a8*/ 	.byte	0x04, 0x2f
        /*00aa*/ 	.short	(.L_29 - .L_28)
	.align		4
.L_28:
        /*00ac*/ 	.word	index@(_Z19bitonic_sort_kernelIjLb1EEvPT_Pjii)
        /*00b0*/ 	.word	0x00000014


	//----- nvinfo : EIATTR_FRAME_SIZE
	.align		4
.L_29:
        /*00b4*/ 	.byte	0x04, 0x11
        /*00b6*/ 	.short	(.L_31 - .L_30)
	.align		4
.L_30:
        /*00b8*/ 	.word	index@(_Z19bitonic_sort_kernelIjLb1EEvPT_Pjii)
        /*00bc*/ 	.word	0x00000000


	//----- nvinfo : EIATTR_REGCOUNT
	.align		4
.L_31:
        /*00c0*/ 	.byte	0x04, 0x2f
        /*00c2*/ 	.short	(.L_33 - .L_32)
	.align		4
.L_32:
        /*00c4*/ 	.word	index@(_Z19bitonic_sort_kernelIlLb1EEvPT_Pjii)
        /*00c8*/ 	.word	0x00000016


	//----- nvinfo : EIATTR_FRAME_SIZE
	.align		4
.L_33:
        /*00cc*/ 	.byte	0x04, 0x11
        /*00ce*/ 	.short	(.L_35 - .L_34)
	.align		4
.L_34:
        /*00d0*/ 	.word	index@(_Z19bitonic_sort_kernelIlLb1EEvPT_Pjii)
        /*00d4*/ 	.word	0x00000000


	//----- nvinfo : EIATTR_REGCOUNT
	.align		4
.L_35:
        /*00d8*/ 	.byte	0x04, 0x2f
        /*00da*/ 	.short	(.L_37 - .L_36)
	.align		4
.L_36:
        /*00dc*/ 	.word	index@(_Z19bitonic_sort_kernelIfLb0EEvPT_Pjii)
        /*00e0*/ 	.word	0x00000014


	//----- nvinfo : EIATTR_FRAME_SIZE
	.align		4
.L_37:
        /*00e4*/ 	.byte	0x04, 0x11
        /*00e6*/ 	.short	(.L_39 - .L_38)
	.align		4
.L_38:
        /*00e8*/ 	.word	index@(_Z19bitonic_sort_kernelIfLb0EEvPT_Pjii)
        /*00ec*/ 	.word	0x00000000


	//----- nvinfo : EIATTR_REGCOUNT
	.align		4
.L_39:
        /*00f0*/ 	.byte	0x04, 0x2f
        /*00f2*/ 	.short	(.L_41 - .L_40)
	.align		4
.L_40:
        /*00f4*/ 	.word	index@(_Z19bitonic_sort_kernelIdLb0EEvPT_Pjii)
        /*00f8*/ 	.word	0x00000016


	//----- nvinfo : EIATTR_FRAME_SIZE
	.align		4
.L_41:
        /*00fc*/ 	.byte	0x04, 0x11
        /*00fe*/ 	.short	(.L_43 - .L_42)
	.align		4
.L_42:
        /*0100*/ 	.word	index@(_Z19bitonic_sort_kernelIdLb0EEvPT_Pjii)
        /*0104*/ 	.word	0x00000000


	//----- nvinfo : EIATTR_REGCOUNT
	.align		4
.L_43:
        /*0108*/ 	.byte	0x04, 0x2f
        /*010a*/ 	.short	(.L_45 - .L_44)
	.align		4
.L_44:
        /*010c*/ 	.word	index@(_Z19bitonic_sort_kernelIhLb0EEvPT_Pjii)
        /*0110*/ 	.word	0x00000014


	//----- nvinfo : EIATTR_FRAME_SIZE
	.align		4
.L_45:
        /*0114*/ 	.byte	0x04, 0x11
        /*0116*/ 	.short	(.L_47 - .L_46)
	.align		4
.L_46:
        /*0118*/ 	.word	index@(_Z19bitonic_sort_kernelIhLb0EEvPT_Pjii)
        /*011c*/ 	.word	0x00000000


	//----- nvinfo : EIATTR_REGCOUNT
	.align		4
.L_47:
        /*0120*/ 	.byte	0x04, 0x2f
        /*0122*/ 	.short	(.L_49 - .L_48)
	.align		4
.L_48:
        /*0124*/ 	.word	index@(_Z19bitonic_sort_kernelIjLb0EEvPT_Pjii)
        /*0128*/ 	.word	0x00000014


	//----- nvinfo : EIATTR_FRAME_SIZE
	.align		4
.L_49:
        /*012c*/ 	.byte	0x04, 0x11
        /*012e*/ 	.short	(.L_51 - .L_50)
	.align		4
.L_50:
        /*0130*/ 	.word	index@(_Z19bitonic_sort_kernelIjLb0EEvPT_Pjii)
        /*0134*/ 	.word	0x00000000


	//----- nvinfo : EIATTR_REGCOUNT
	.align		4
.L_51:
        /*0138*/ 	.byte	0x04, 0x2f
        /*013a*/ 	.short	(.L_53 - .L_52)
	.align		4
.L_52:
        /*013c*/ 	.word	index@(_Z19bitonic_sort_kernelIlLb0EEvPT_Pjii)
        /*0140*/ 	.word	0x00000016


	//----- nvinfo : EIATTR_FRAME_SIZE
	.align		4
.L_53:
        /*0144*/ 	.byte	0x04, 0x11
        /*0146*/ 	.short	(.L_55 - .L_54)
	.align		4
.L_54:
        /*0148*/ 	.word	index@(_Z19bitonic_sort_kernelIlLb0EEvPT_Pjii)
        /*014c*/ 	.word	0x00000000


	//----- nvinfo : EIATTR_REGCOUNT
	.align		4
.L_55:
        /*0150*/ 	.byte	0x04, 0x2f
        /*0152*/ 	.short	(.L_57 - .L_56)
	.align		4
.L_56:
        /*0154*/ 	.word	index@(_Z11topk_kernelIfEvPKT_PS0_Pjiii)
        /*0158*/ 	.word	0x0000001a


	//----- nvinfo : EIATTR_FRAME_SIZE
	.align		4
.L_57:
        /*015c*/ 	.byte	0x04, 0x11
        /*015e*/ 	.short	(.L_59 - .L_58)
	.align		4
.L_58:
        /*0160*/ 	.word	index@(_Z11topk_kernelIfEvPKT_PS0_Pjiii)
        /*0164*/ 	.word	0x00000000


	//----- nvinfo : EIATTR_REGCOUNT
	.align		4
.L_59:
        /*0168*/ 	.byte	0x04, 0x2f
        /*016a*/ 	.short	(.L_61 - .L_60)
	.align		4
.L_60:
        /*016c*/ 	.word	index@(_Z11topk_kernelI13__nv_bfloat16EvPKT_PS1_Pjiii)
        /*0170*/ 	.word	0x0000001f


	//----- nvinfo : EIATTR_FRAME_SIZE
	.align		4
.L_61:
        /*0174*/ 	.byte	0x04, 0x11
        /*0176*/ 	.short	(.L_63 - .L_62)
	.align		4
.L_62:
        /*0178*/ 	.word	index@(_Z11topk_kernelI13__nv_bfloat16EvPKT_PS1_Pjiii)
        /*017c*/ 	.word	0x00000000


	//----- nvinfo : EIATTR_REGCOUNT
	.align		4
.L_63:
        /*0180*/ 	.byte	0x04, 0x2f
        /*0182*/ 	.short	(.L_65 - .L_64)
	.align		4
.L_64:
        /*0184*/ 	.word	index@(_Z11topk_kernelI6__halfEvPKT_PS1_Pjiii)
        /*0188*/ 	.word	0x0000001f


	//----- nvinfo : EIATTR_FRAME_SIZE
	.align		4
.L_65:
        /*018c*/ 	.byte	0x04, 0x11
        /*018e*/ 	.short	(.L_67 - .L_66)
	.align		4
.L_66:
        /*0190*/ 	.word	index@(_Z11topk_kernelI6__halfEvPKT_PS1_Pjiii)
        /*0194*/ 	.word	0x00000000


	//----- nvinfo : EIATTR_REGCOUNT
	.align		4
.L_67:
        /*0198*/ 	.byte	0x04, 0x2f
        /*019a*/ 	.short	(.L_69 - .L_68)
	.align		4
.L_68:
        /*019c*/ 	.word	index@(_Z19topk_softmax_kernelIfEvPKT_PS0_Pjiii)
        /*01a0*/ 	.word	0x00000020


	//----- nvinfo : EIATTR_FRAME_SIZE
	.align		4
.L_69:
        /*01a4*/ 	.byte	0x04, 0x11
        /*01a6*/ 	.short	(.L_71 - .L_70)
	.align		4
.L_70:
        /*01a8*/ 	.word	index@($__internal_2_$__cuda_sm20_rcp_rn_f32_slowpath)
        /*01ac*/ 	.word	0x00000000


	//----- nvinfo : EIATTR_FRAME_SIZE
	.align		4
.L_71:
        /*01b0*/ 	.byte	0x04, 0x11
        /*01b2*/ 	.short	(.L_73 - .L_72)
	.align		4
.L_72:
        /*01b4*/ 	.word	index@(_Z19topk_softmax_kernelIfEvPKT_PS0_Pjiii)
        /*01b8*/ 	.word	0x00000000


	//----- nvinfo : EIATTR_REGCOUNT
	.align		4
.L_73:
        /*01bc*/ 	.byte	0x04, 0x2f
        /*01be*/ 	.short	(.L_75 - .L_74)
	.align		4
.L_74:
        /*01c0*/ 	.word	index@(_Z19topk_softmax_kernelI13__nv_bfloat16EvPKT_PS1_Pjiii)
        /*01c4*/ 	.word	0x00000020


	//----- nvinfo : EIATTR_FRAME_SIZE
	.align		4
.L_75:
        /*01c8*/ 	.byte	0x04, 0x11
        /*01ca*/ 	.short	(.L_77 - .L_76)
	.align		4
.L_76:
        /*01cc*/ 	.word	index@($__internal_1_$__cuda_sm20_rcp_rn_f32_slowpath)
        /*01d0*/ 	.word	0x00000000


	//----- nvinfo : EIATTR_FRAME_SIZE
	.align		4
.L_77:
        /*01d4*/ 	.byte	0x04, 0x11
        /*01d6*/ 	.short	(.L_79 - .L_78)
	.align		4
.L_78:
        /*01d8*/ 	.word	index@(_Z19topk_softmax_kernelI13__nv_bfloat16EvPKT_PS1_Pjiii)
        /*01dc*/ 	.word	0x00000000


	//----- nvinfo : EIATTR_REGCOUNT
	.align		4
.L_79:
        /*01e0*/ 	.byte	0x04, 0x2f
        /*01e2*/ 	.short	(.L_81 - .L_80)
	.align		4
.L_80:
        /*01e4*/ 	.word	index@(_Z19topk_softmax_kernelI6__halfEvPKT_PS1_Pjiii)
        /*01e8*/ 	.word	0x00000020


	//----- nvinfo : EIATTR_FRAME_SIZE
	.align		4
.L_81:
        /*01ec*/ 	.byte	0x04, 0x11
        /*01ee*/ 	.short	(.L_83 - .L_82)
	.align		4
.L_82:
        /*01f0*/ 	.word	index@($__internal_0_$__cuda_sm20_rcp_rn_f32_slowpath)
        /*01f4*/ 	.word	0x00000000


	//----- nvinfo : EIATTR_FRAME_SIZE
	.align		4
.L_83:
        /*01f8*/ 	.byte	0x04, 0x11
        /*01fa*/ 	.short	(.L_85 - .L_84)
	.align		4
.L_84:
        /*01fc*/ 	.word	index@(_Z19topk_softmax_kernelI6__halfEvPKT_PS1_Pjiii)
        /*0200*/ 	.word	0x00000000


	//----- nvinfo : EIATTR_MIN_STACK_SIZE
	.align		4
.L_85:
        /*0204*/ 	.byte	0x04, 0x12
        /*0206*/ 	.short	(.L_87 - .L_86)
	.align		4
.L_86:
        /*0208*/ 	.word	index@(_Z19topk_softmax_kernelI6__halfEvPKT_PS1_Pjiii)
        /*020c*/ 	.word	0x00000000


	//----- nvinfo : EIATTR_MIN_STACK_SIZE
	.align		4
.L_87:
        /*0210*/ 	.byte	0x04, 0x12
        /*0212*/ 	.short	(.L_89 - .L_88)
	.align		4
.L_88:
        /*0214*/ 	.word	index@(_Z19topk_softmax_kernelI13__nv_bfloat16EvPKT_PS1_Pjiii)
        /*0218*/ 	.word	0x00000000


	//----- nvinfo : EIATTR_MIN_STACK_SIZE
	.align		4
.L_89:
        /*021c*/ 	.byte	0x04, 0x12
        /*021e*/ 	.short	(.L_91 - .L_90)
	.align		4
.L_90:
        /*0220*/ 	.word	index@(_Z19topk_softmax_kernelIfEvPKT_PS0_Pjiii)
        /*0224*/ 	.word	0x00000000


	//----- nvinfo : EIATTR_MIN_STACK_SIZE
	.align		4
.L_91:
        /*0228*/ 	.byte	0x04, 0x12
        /*022a*/ 	.short	(.L_93 - .L_92)
	.align		4
.L_92:
        /*022c*/ 	.word	index@(_Z11topk_kernelI6__halfEvPKT_PS1_Pjiii)
        /*0230*/ 	.word	0x00000000


	//----- nvinfo : EIATTR_MIN_STACK_SIZE
	.align		4
.L_93:
        /*0234*/ 	.byte	0x04, 0x12
        /*0236*/ 	.short	(.L_95 - .L_94)
	.align		4
.L_94:
        /*0238*/ 	.word	index@(_Z11topk_kernelI13__nv_bfloat16EvPKT_PS1_Pjiii)
        /*023c*/ 	.word	0x00000000


	//----- nvinfo : EIATTR_MIN_STACK_SIZE
	.align		4
.L_95:
        /*0240*/ 	.byte	0x04, 0x12
        /*0242*/ 	.short	(.L_97 - .L_96)
	.align		4
.L_96:
        /*0244*/ 	.word	index@(_Z11topk_kernelIfEvPKT_PS0_Pjiii)
        /*0248*/ 	.word	0x00000000


	//----- nvinfo : EIATTR_MIN_STACK_SIZE
	.align		4
.L_97:
        /*024c*/ 	.byte	0x04, 0x12
        /*024e*/ 	.short	(.L_99 - .L_98)
	.align		4
.L_98:
        /*0250*/ 	.word	index@(_Z19bitonic_sort_kernelIlLb0EEvPT_Pjii)
        /*0254*/ 	.word	0x00000000


	//----- nvinfo : EIATTR_MIN_STACK_SIZE
	.align		4
.L_99:
        /*0258*/ 	.byte	0x04, 0x12
        /*025a*/ 	.short	(.L_101 - .L_100)
	.align		4
.L_100:
        /*025c*/ 	.word	index@(_Z19bitonic_sort_kernelIjLb0EEvPT_Pjii)
        /*0260*/ 	.word	0x00000000


	//----- nvinfo : EIATTR_MIN_STACK_SIZE
	.align		4
.L_101:
        /*0264*/ 	.byte	0x04, 0x12
        /*0266*/ 	.short	(.L_103 - .L_102)
	.align		4
.L_102:
        /*0268*/ 	.word	index@(_Z19bitonic_sort_kernelIhLb0EEvPT_Pjii)
        /*026c*/ 	.word	0x00000000


	//----- nvinfo : EIATTR_MIN_STACK_SIZE
	.align		4
.L_103:
        /*0270*/ 	.byte	0x04, 0x12
        /*0272*/ 	.short	(.L_105 - .L_104)
	.align		4
.L_104:
        /*0274*/ 	.word	index@(_Z19bitonic_sort_kernelIdLb0EEvPT_Pjii)
        /*0278*/ 	.word	0x00000000


	//----- nvinfo : EIATTR_MIN_STACK_SIZE
	.align		4
.L_105:
        /*027c*/ 	.byte	0x04, 0x12
        /*027e*/ 	.short	(.L_107 - .L_106)
	.align		4
.L_106:
        /*0280*/ 	.word	index@(_Z19bitonic_sort_kernelIfLb0EEvPT_Pjii)
        /*0284*/ 	.word	0x00000000


	//----- nvinfo : EIATTR_MIN_STACK_SIZE
	.align		4
.L_107:
        /*0288*/ 	.byte	0x04, 0x12
        /*028a*/ 	.short	(.L_109 - .L_108)
	.align		4
.L_108:
        /*028c*/ 	.word	index@(_Z19bitonic_sort_kernelIlLb1EEvPT_Pjii)
        /*0290*/ 	.word	0x00000000


	//----- nvinfo : EIATTR_MIN_STACK_SIZE
	.align		4
.L_109:
        /*0294*/ 	.byte	0x04, 0x12
        /*0296*/ 	.short	(.L_111 - .L_110)
	.align		4
.L_110:
        /*0298*/ 	.word	index@(_Z19bitonic_sort_kernelIjLb1EEvPT_Pjii)
        /*029c*/ 	.word	0x00000000


	//----- nvinfo : EIATTR_MIN_STACK_SIZE
	.align		4
.L_111:
        /*02a0*/ 	.byte	0x04, 0x12
        /*02a2*/ 	.short	(.L_113 - .L_112)
	.align		4
.L_112:
        /*02a4*/ 	.word	index@(_Z19bitonic_sort_kernelIhLb1EEvPT_Pjii)
        /*02a8*/ 	.word	0x00000000


	//----- nvinfo : EIATTR_MIN_STACK_SIZE
	.align		4
.L_113:
        /*02ac*/ 	.byte	0x04, 0x12
        /*02ae*/ 	.short	(.L_115 - .L_114)
	.align		4
.L_114:
        /*02b0*/ 	.word	index@(_Z19bitonic_sort_kernelIdLb1EEvPT_Pjii)
        /*02b4*/ 	.word	0x00000000


	//----- nvinfo : EIATTR_MIN_STACK_SIZE
	.align		4
.L_115:
        /*02b8*/ 	.byte	0x04, 0x12
        /*02ba*/ 	.short	(.L_117 - .L_116)
	.align		4
.L_116:
        /*02bc*/ 	.word	index@(_Z19bitonic_sort_kernelIfLb1EEvPT_Pjii)
        /*02c0*/ 	.word	0x00000000


	//----- nvinfo : EIATTR_MIN_STACK_SIZE
	.align		4
.L_117:
        /*02c4*/ 	.byte	0x04, 0x12
        /*02c6*/ 	.short	(.L_119 - .L_118)
	.align		4
.L_118:
        /*02c8*/ 	.word	index@(_Z19bitonic_sort_kernelI6__halfLb0EEvPT_Pjii)
        /*02cc*/ 	.word	0x00000000


	//----- nvinfo : EIATTR_MIN_STACK_SIZE
	.align		4
.L_119:
        /*02d0*/ 	.byte	0x04, 0x12
        /*02d2*/ 	.short	(.L_121 - .L_120)
	.align		4
.L_120:
        /*02d4*/ 	.word	index@(_Z19bitonic_sort_kernelI6__halfLb1EEvPT_Pjii)
        /*02d8*/ 	.word	0x00000000


	//----- nvinfo : EIATTR_MIN_STACK_SIZE
	.align		4
.L_121:
        /*02dc*/ 	.byte	0x04, 0x12
        /*02de*/ 	.short	(.L_123 - .L_122)
	.align		4
.L_122:
        /*02e0*/ 	.word	index@(_Z19bitonic_sort_kernelI13__nv_bfloat16Lb0EEvPT_Pjii)
        /*02e4*/ 	.word	0x00000000


	//----- nvinfo : EIATTR_MIN_STACK_SIZE
	.align		4
.L_123:
        /*02e8*/ 	.byte	0x04, 0x12
        /*02ea*/ 	.short	(.L_125 - .L_124)
	.align		4
.L_124:
        /*02ec*/ 	.word	index@(_Z19bitonic_sort_kernelI13__nv_bfloat16Lb1EEvPT_Pjii)
        /*02f0*/ 	.word	0x00000000
.L_125:


//--------------------- .nv.compat                --------------------------
	.section	.nv.compat,"",@"SHT_CUDA_COMPAT_INFO"
	.align	4
        /*0000*/ 	.byte	0x02, 0x09, 0x00, 0x00, 0x02, 0x02, 0x01, 0x00, 0x02, 0x05, 0x05, 0x00, 0x03, 0x07, 0x01, 0x01
        /*0010*/ 	.byte	0x02, 0x03, 0x00, 0x00, 0x02, 0x06, 0x01, 0x00, 0x04, 0x0b, 0x08, 0x00, 0x01, 0x00, 0x00, 0x00
        /*0020*/ 	.byte	0x00, 0x00, 0x00, 0x00


//--------------------- .nv.info._Z19topk_softmax_kernelI6__halfEvPKT_PS1_Pjiii --------------------------
	.section	.nv.info._Z19topk_softmax_kernelI6__halfEvPKT_PS1_Pjiii,"",@"SHT_CUDA_INFO"
	.sectionflags	@""
	.align	4


	//----- nvinfo : EIATTR_CUDA_API_VERSION
	.align		4
        /*0000*/ 	.byte	0x04, 0x37
        /*0002*/ 	.short	(.L_127 - .L_126)
.L_126:
        /*0004*/ 	.word	0x00000082


	//----- nvinfo : EIATTR_KPARAM_INFO
	.align		4
.L_127:
        /*0008*/ 	.byte	0x04, 0x17
        /*000a*/ 	.short	(.L_129 - .L_128)
.L_128:
        /*000c*/ 	.word	0x00000000
        /*0010*/ 	.short	0x0005
        /*0012*/ 	.short	0x0020
        /*0014*/ 	.byte	0x00, 0xf0, 0x11, 0x00


	//----- nvinfo : EIATTR_KPARAM_INFO
	.align		4
.L_129:
        /*0018*/ 	.byte	0x04, 0x17
        /*001a*/ 	.short	(.L_131 - .L_130)
.L_130:
        /*001c*/ 	.word	0x00000000
        /*0020*/ 	.short	0x0004
        /*0022*/ 	.short	0x001c
        /*0024*/ 	.byte	0x00, 0xf0, 0x11, 0x00


	//----- nvinfo : EIATTR_KPARAM_INFO
	.align		4
.L_131:
        /*0028*/ 	.byte	0x04, 0x17
        /*002a*/ 	.short	(.L_133 - .L_132)
.L_132:
        /*002c*/ 	.word	0x00000000
        /*0030*/ 	.short	0x0003
        /*0032*/ 	.short	0x0018
        /*0034*/ 	.byte	0x00, 0xf0, 0x11, 0x00


	//----- nvinfo : EIATTR_KPARAM_INFO
	.align		4
.L_133:
        /*0038*/ 	.byte	0x04, 0x17
        /*003a*/ 	.short	(.L_135 - .L_134)
.L_134:
        /*003c*/ 	.word	0x00000000
        /*0040*/ 	.short	0x0002
        /*0042*/ 	.short	0x0010
        /*0044*/ 	.byte	0x00, 0xf5, 0x21, 0x00


	//----- nvinfo : EIATTR_KPARAM_INFO
	.align		4
.L_135:
        /*0048*/ 	.byte	0x04, 0x17
        /*004a*/ 	.short	(.L_137 - .L_136)
.L_136:
        /*004c*/ 	.word	0x00000000
        /*0050*/ 	.short	0x0001
        /*0052*/ 	.short	0x0008
        /*0054*/ 	.byte	0x00, 0xf5, 0x21, 0x00


	//----- nvinfo : EIATTR_KPARAM_INFO
	.align		4
.L_137:
        /*0058*/ 	.byte	0x04, 0x17
        /*005a*/ 	.short	(.L_139 - .L_138)
.L_138:
        /*005c*/ 	.word	0x00000000
        /*0060*/ 	.short	0x0000
        /*0062*/ 	.short	0x0000
        /*0064*/ 	.byte	0x00, 0xf5, 0x21, 0x00


	//----- nvinfo : EIATTR_SPARSE_MMA_MASK
	.align		4
.L_139:
        /*0068*/ 	.byte	0x03, 0x50
        /*006a*/ 	.short	0x0000


	//----- nvinfo : EIATTR_MAXREG_COUNT
	.align		4
        /*006c*/ 	.byte	0x03, 0x1b
        /*006e*/ 	.short	0x00ff


	//----- nvinfo : EIATTR_NUM_BARRIERS
	.align		4
        /*0070*/ 	.byte	0x02, 0x4c
        /*0072*/ 	.byte	0x01
	.zero		1


	//----- nvinfo : EIATTR_MERCURY_ISA_VERSION
	.align		4
        /*0074*/ 	.byte	0x03, 0x5f
        /*0076*/ 	.short	0x0101


	//----- nvinfo : EIATTR_COOP_GROUP_MASK_REGIDS
	.align		4
        /*0078*/ 	.byte	0x04, 0x29
        /*007a*/ 	.short	(.L_141 - .L_140)


	//   ....[0]....
.L_140:
        /*007c*/ 	.word	0xffffffff


	//   ....[1]....
        /*0080*/ 	.word	0xffffffff


	//   ....[2]....
        /*0084*/ 	.word	0xffffffff


	//   ....[3]....
        /*0088*/ 	.word	0xffffffff


	//   ....[4]....
        /*008c*/ 	.word	0xffffffff


	//   ....[5]....
        /*0090*/ 	.word	0xffffffff


	//   ....[6]....
        /*0094*/ 	.word	0xffffffff


	//   ....[7]....
        /*0098*/ 	.word	0xffffffff


	//   ....[8]....
        /*009c*/ 	.word	0xffffffff


	//   ....[9]....
        /*00a0*/ 	.word	0xffffffff


	//   ....[10]....
        /*00a4*/ 	.word	0xffffffff


	//   ....[11]....
        /*00a8*/ 	.word	0xffffffff


	//   ....[12]....
        /*00ac*/ 	.word	0xffffffff


	//   ....[13]....
        /*00b0*/ 	.word	0xffffffff


	//   ....[14]....
        /*00b4*/ 	.word	0xffffffff


	//   ....[15]....
        /*00b8*/ 	.word	0xffffffff


	//   ....[16]....
        /*00bc*/ 	.word	0xffffffff


	//   ....[17]....
        /*00c0*/ 	.word	0xffffffff


	//   ....[18]....
        /*00c4*/ 	.word	0xffffffff


	//   ....[19]....
        /*00c8*/ 	.word	0xffffffff


	//   ....[20]....
        /*00cc*/ 	.word	0x05000002


	//   ....[21]....
        /*00d0*/ 	.word	0x05000002


	//   ....[22]....
        /*00d4*/ 	.word	0x05000002


	//   ....[23]....
        /*00d8*/ 	.word	0x05000002


	//   ....[24]....
        /*00dc*/ 	.word	0x05000002


	//   ....[25]....
        /*00e0*/ 	.word	0x05000002


	//   ....[26]....
        /*00e4*/ 	.word	0x05000002


	//   ....[27]....
        /*00e8*/ 	.word	0x05000002


	//   ....[28]....
        /*00ec*/ 	.word	0x05000002


	//   ....[29]....
        /*00f0*/ 	.word	0x05000002


	//----- nvinfo : EIATTR_COOP_GROUP_INSTR_OFFSETS
	.align		4
.L_141:
        /*00f4*/ 	.byte	0x04, 0x28
        /*00f6*/ 	.short	(.L_143 - .L_142)


	//   ....[0]....
.L_142:
        /*00f8*/ 	.word	0x000015e0


	//   ....[1]....
        /*00fc*/ 	.word	0x000015f0


	//   ....[2]....
        /*0100*/ 	.word	0x00001640


	//   ....[3]....
        /*0104*/ 	.word	0x00001650


	//   ....[4]....
        /*0108*/ 	.word	0x000016a0


	//   ....[5]....
        /*010c*/ 	.word	0x000016b0


	//   ....[6]....
        /*0110*/ 	.word	0x00001700


	//   ....[7]....
        /*0114*/ 	.word	0x00001710


	//   ....[8]....
        /*0118*/ 	.word	0x00001770


	//   ....[9]....
        /*011c*/ 	.word	0x00001780


	//   ....[10]....
        /*0120*/ 	.word	0x00001970


	//   ....[11]....
        /*0124*/ 	.word	0x000019b0


	//   ....[12]....
        /*0128*/ 	.word	0x000019d0


	//   ....[13]....
        /*012c*/ 	.word	0x00001a10


	//   ....[14]....
        /*0130*/ 	.word	0x00001a30


	//   ....[15]....
        /*0134*/ 	.word	0x00001a50


	//   ....[16]....
        /*0138*/ 	.word	0x00001a90


	//   ....[17]....
        /*013c*/ 	.word	0x00001ab0


	//   ....[18]....
        /*0140*/ 	.word	0x00001b10


	//   ....[19]....
        /*0144*/ 	.word	0x00001b20


	//   ....[20]....
        /*0148*/ 	.word	0x00003bc0


	//   ....[21]....
        /*014c*/ 	.word	0x00003c10


	//   ....[22]....
        /*0150*/ 	.word	0x00003c90


	//   ....[23]....
        /*0154*/ 	.word	0x00003cf0


	//   ....[24]....
        /*0158*/ 	.word	0x00003d70


	//   ....[25]....
        /*015c*/ 	.word	0x00003dd0


	//   ....[26]....
        /*0160*/ 	.word	0x00003e50


	//   ....[27]....
        /*0164*/ 	.word	0x00003eb0


	//   ....[28]....
        /*0168*/ 	.word	0x00003f30


	//   ....[29]....
        /*016c*/ 	.word	0x00003f90


	//----- nvinfo : EIATTR_VRC_CTA_INIT_COUNT
	.align		4
.L_143:
        /*0170*/ 	.byte	0x02, 0x4a
	.zero		1
	.zero		1


	//----- nvinfo : EIATTR_EXIT_INSTR_OFFSETS
	.align		4
        /*0174*/ 	.byte	0x04, 0x1c
        /*0176*/ 	.short	(.L_145 - .L_144)


	//   ....[0]....
.L_144:
        /*0178*/ 	.word	0x00000040


	//   ....[1]....
        /*017c*/ 	.word	0x00001c30


	//   ....[2]....
        /*0180*/ 	.word	0x00003030


	//   ....[3]....
        /*0184*/ 	.word	0x00003620


	//   ....[4]....
        /*0188*/ 	.word	0x000038a0


	//   ....[5]....
        /*018c*/ 	.word	0x00003a60


	//   ....[6]....
        /*0190*/ 	.word	0x00003b70


	//----- nvinfo : EIATTR_CRS_STACK_SIZE
	.align		4
.L_145:
        /*0194*/ 	.byte	0x04, 0x1e
        /*0196*/ 	.short	(.L_147 - .L_146)
.L_146:
        /*0198*/ 	.word	0x00000000


	//----- nvinfo : EIATTR_CBANK_PARAM_SIZE
	.align		4
.L_147:
        /*019c*/ 	.byte	0x03, 0x19
        /*019e*/ 	.short	0x0024


	//----- nvinfo : EIATTR_PARAM_CBANK
	.align		4
        /*01a0*/ 	.byte	0x04, 0x0a
        /*01a2*/ 	.short	(.L_149 - .L_148)
	.align		4
.L_148:
        /*01a4*/ 	.word	index@(.nv.constant0._Z19topk_softmax_kernelI6__halfEvPKT_PS1_Pjiii)
        /*01a8*/ 	.short	0x0380
        /*01aa*/ 	.short	0x0024


	//----- nvinfo : EIATTR_SW_WAR
	.align		4
.L_149:
        /*01ac*/ 	.byte	0x04, 0x36
        /*01ae*/ 	.short	(.L_151 - .L_150)
.L_150:
        /*01b0*/ 	.word	0x00000008
.L_151:


//--------------------- .nv.info._Z19topk_softmax_kernelI13__nv_bfloat16EvPKT_PS1_Pjiii --------------------------
	.section	.nv.info._Z19topk_softmax_kernelI13__nv_bfloat16EvPKT_PS1_Pjiii,"",@"SHT_CUDA_INFO"
	.sectionflags	@""
	.align	4


	//----- nvinfo : EIATTR_CUDA_API_VERSION
	.align		4
        /*0000*/ 	.byte	0x04, 0x37
        /*0002*/ 	.short	(.L_153 - .L_152)
.L_152:
        /*0004*/ 	.word	0x00000082


	//----- nvinfo : EIATTR_KPARAM_INFO
	.align		4
.L_153:
        /*0008*/ 	.byte	0x04, 0x17
        /*000a*/ 	.short	(.L_155 - .L_154)
.L_154:
        /*000c*/ 	.word	0x00000000
        /*0010*/ 	.short	0x0005
        /*0012*/ 	.short	0x0020
        /*0014*/ 	.byte	0x00, 0xf0, 0x11, 0x00


	//----- nvinfo : EIATTR_KPARAM_INFO
	.align		4
.L_155:
        /*0018*/ 	.byte	0x04, 0x17
        /*001a*/ 	.short	(.L_157 - .L_156)
.L_156:
        /*001c*/ 	.word	0x00000000
        /*0020*/ 	.short	0x0004
        /*0022*/ 	.short	0x001c
        /*0024*/ 	.byte	0x00, 0xf0, 0x11, 0x00


	//----- nvinfo : EIATTR_KPARAM_INFO
	.align		4
.L_157:
        /*0028*/ 	.byte	0x04, 0x17
        /*002a*/ 	.short	(.L_159 - .L_158)
.L_158:
        /*002c*/ 	.word	0x00000000
        /*0030*/ 	.short	0x0003
        /*0032*/ 	.short	0x0018
        /*0034*/ 	.byte	0x00, 0xf0, 0x11, 0x00


	//----- nvinfo : EIATTR_KPARAM_INFO
	.align		4
.L_159:
        /*0038*/ 	.byte	0x04, 0x17
        /*003a*/ 	.short	(.L_161 - .L_160)
.L_160:
        /*003c*/ 	.word	0x00000000
        /*0040*/ 	.short	0x0002
        /*0042*/ 	.short	0x0010
        /*0044*/ 	.byte	0x00, 0xf5, 0x21, 0x00


	//----- nvinfo : EIATTR_KPARAM_INFO
	.align		4
.L_161:
        /*0048*/ 	.byte	0x04, 0x17
        /*004a*/ 	.short	(.L_163 - .L_162)
.L_162:
        /*004c*/ 	.word	0x00000000
        /*0050*/ 	.short	0x0001
        /*0052*/ 	.short	0x0008
        /*0054*/ 	.byte	0x00, 0xf5, 0x21, 0x00


	//----- nvinfo : EIATTR_KPARAM_INFO
	.align		4
.L_163:
        /*0058*/ 	.byte	0x04, 0x17
        /*005a*/ 	.short	(.L_165 - .L_164)
.L_164:
        /*005c*/ 	.word	0x00000000
        /*0060*/ 	.short	0x0000
        /*0062*/ 	.short	0x0000
        /*0064*/ 	.byte	0x00, 0xf5, 0x21, 0x00


	//----- nvinfo : EIATTR_SPARSE_MMA_MASK
	.align		4
.L_165:
        /*0068*/ 	.byte	0x03, 0x50
        /*006a*/ 	.short	0x0000


	//----- nvinfo : EIATTR_MAXREG_COUNT
	.align		4
        /*006c*/ 	.byte	0x03, 0x1b
        /*006e*/ 	.short	0x00ff


	//----- nvinfo : EIATTR_NUM_BARRIERS
	.align		4
        /*0070*/ 	.byte	0x02, 0x4c
        /*0072*/ 	.byte	0x01
	.zero		1


	//----- nvinfo : EIATTR_MERCURY_ISA_VERSION
	.align		4
        /*0074*/ 	.byte	0x03, 0x5f
        /*0076*/ 	.short	0x0101


	//----- nvinfo : EIATTR_COOP_GROUP_MASK_REGIDS
	.align		4
        /*0078*/ 	.byte	0x04, 0x29
        /*007a*/ 	.short	(.L_167 - .L_166)


	//   ....[0]....
.L_166:
        /*007c*/ 	.word	0xffffffff


	//   ....[1]....
        /*0080*/ 	.word	0xffffffff


	//   ....[2]....
        /*0084*/ 	.word	0xffffffff


	//   ....[3]....
        /*0088*/ 	.word	0xffffffff


	//   ....[4]....
        /*008c*/ 	.word	0xffffffff


	//   ....[5]....
        /*0090*/ 	.word	0xffffffff


	//   ....[6]....
        /*0094*/ 	.word	0xffffffff


	//   ....[7]....
        /*0098*/ 	.word	0xffffffff


	//   ....[8]....
        /*009c*/ 	.word	0xffffffff


	//   ....[9]....
        /*00a0*/ 	.word	0xffffffff


	//   ....[10]....
        /*00a4*/ 	.word	0xffffffff


	//   ....[11]....
        /*00a8*/ 	.word	0xffffffff


	//   ....[12]....
        /*00ac*/ 	.word	0xffffffff


	//   ....[13]....
        /*00b0*/ 	.word	0xffffffff


	//   ....[14]....
        /*00b4*/ 	.word	0xffffffff


	//   ....[15]....
        /*00b8*/ 	.word	0xffffffff


	//   ....[16]....
        /*00bc*/ 	.word	0xffffffff


	//   ....[17]....
        /*00c0*/ 	.word	0xffffffff


	//   ....[18]....
        /*00c4*/ 	.word	0xffffffff


	//   ....[19]....
        /*00c8*/ 	.word	0xffffffff


	//   ....[20]....
        /*00cc*/ 	.word	0x05000002


	//   ....[21]....
        /*00d0*/ 	.word	0x05000002


	//   ....[22]....
        /*00d4*/ 	.word	0x05000002


	//   ....[23]....
        /*00d8*/ 	.word	0x05000002


	//   ....[24]....
        /*00dc*/ 	.word	0x05000002


	//   ....[25]....
        /*00e0*/ 	.word	0x05000002


	//   ....[26]....
        /*00e4*/ 	.word	0x05000002


	//   ....[27]....
        /*00e8*/ 	.word	0x05000002


	//   ....[28]....
        /*00ec*/ 	.word	0x05000002


	//   ....[29]....
        /*00f0*/ 	.word	0x05000002


	//----- nvinfo : EIATTR_COOP_GROUP_INSTR_OFFSETS
	.align		4
.L_167:
        /*00f4*/ 	.byte	0x04, 0x28
        /*00f6*/ 	.short	(.L_169 - .L_168)


	//   ....[0]....
.L_168:
        /*00f8*/ 	.word	0x000015e0


	//   ....[1]....
        /*00fc*/ 	.word	0x000015f0


	//   ....[2]....
        /*0100*/ 	.word	0x00001640


	//   ....[3]....
        /*0104*/ 	.word	0x00001650


	//   ....[4]....
        /*0108*/ 	.word	0x000016a0


	//   ....[5]....
        /*010c*/ 	.word	0x000016b0


	//   ....[6]....
        /*0110*/ 	.word	0x00001700


	//   ....[7]....
        /*0114*/ 	.word	0x00001710


	//   ....[8]....
        /*0118*/ 	.word	0x00001770


	//   ....[9]....
        /*011c*/ 	.word	0x00001780


	//   ....[10]....
        /*0120*/ 	.word	0x00001970


	//   ....[11]....
        /*0124*/ 	.word	0x000019b0


	//   ....[12]....
        /*0128*/ 	.word	0x000019d0


	//   ....[13]....
        /*012c*/ 	.word	0x00001a10


	//   ....[14]....
        /*0130*/ 	.word	0x00001a30


	//   ....[15]....
        /*0134*/ 	.word	0x00001a50


	//   ....[16]....
        /*0138*/ 	.word	0x00001a90


	//   ....[17]....
        /*013c*/ 	.word	0x00001ab0


	//   ....[18]....
        /*0140*/ 	.word	0x00001b10


	//   ....[19]....
        /*0144*/ 	.word	0x00001b20


	//   ....[20]....
        /*0148*/ 	.word	0x00003bc0


	//   ....[21]....
        /*014c*/ 	.word	0x00003c10


	//   ....[22]....
        /*0150*/ 	.word	0x00003c90


	//   ....[23]....
        /*0154*/ 	.word	0x00003cf0


	//   ....[24]....
        /*0158*/ 	.word	0x00003d70


	//   ....[25]....
        /*015c*/ 	.word	0x00003dd0


	//   ....[26]....
        /*0160*/ 	.word	0x00003e50


	//   ....[27]....
        /*0164*/ 	.word	0x00003eb0


	//   ....[28]....
        /*0168*/ 	.word	0x00003f30


	//   ....[29]....
        /*016c*/ 	.word	0x00003f90


	//----- nvinfo : EIATTR_VRC_CTA_INIT_COUNT
	.align		4
.L_169:
        /*0170*/ 	.byte	0x02, 0x4a
	.zero		1
	.zero		1


	//----- nvinfo : EIATTR_EXIT_INSTR_OFFSETS
	.align		4
        /*0174*/ 	.byte	0x04, 0x1c
        /*0176*/ 	.short	(.L_171 - .L_170)


	//   ....[0]....
.L_170:
        /*0178*/ 	.word	0x00000040


	//   ....[1]....
        /*017c*/ 	.word	0x00001c30


	//   ....[2]....
        /*0180*/ 	.word	0x00003030


	//   ....[3]....
        /*0184*/ 	.word	0x00003620


	//   ....[4]....
        /*0188*/ 	.word	0x000038a0


	//   ....[5]....
        /*018c*/ 	.word	0x00003a60


	//   ....[6]....
        /*0190*/ 	.word	0x00003b70


	//----- nvinfo : EIATTR_CRS_STACK_SIZE
	.align		4
.L_171:
        /*0194*/ 	.byte	0x04, 0x1e
        /*0196*/ 	.short	(.L_173 - .L_172)
.L_172:
        /*0198*/ 	.word	0x00000000


	//----- nvinfo : EIATTR_CBANK_PARAM_SIZE
	.align		4
.L_173:
        /*019c*/ 	.byte	0x03, 0x19
        /*019e*/ 	.short	0x0024


	//----- nvinfo : EIATTR_PARAM_CBANK
	.align		4
        /*01a0*/ 	.byte	0x04, 0x0a
        /*01a2*/ 	.short	(.L_175 - .L_174)
	.align		4
.L_174:
        /*01a4*/ 	.word	index@(.nv.constant0._Z19topk_softmax_kernelI13__nv_bfloat16EvPKT_PS1_Pjiii)
        /*01a8*/ 	.short	0x0380
        /*01aa*/ 	.short	0x0024


	//----- nvinfo : EIATTR_SW_WAR
	.align		4
.L_175:
        /*01ac*/ 	.byte	0x04, 0x36
        /*01ae*/ 	.short	(.L_177 - .L_176)
.L_176:
        /*01b0*/ 	.word	0x00000008
.L_177:


//--------------------- .nv.info._Z19topk_softmax_kernelIfEvPKT_PS0_Pjiii --------------------------
	.section	.nv.info._Z19topk_softmax_kernelIfEvPKT_PS0_Pjiii,"",@"SHT_CUDA_INFO"
	.sectionflags	@""
	.align	4


	//----- nvinfo : EIATTR_CUDA_API_VERSION
	.align		4
        /*0000*/ 	.byte	0x04, 0x37
        /*0002*/ 	.short	(.L_179 - .L_178)
.L_178:
        /*0004*/ 	.word	0x00000082


	//----- nvinfo : EIATTR_KPARAM_INFO
	.align		4
.L_179:
        /*0008*/ 	.byte	0x04, 0x17
        /*000a*/ 	.short	(.L_181 - .L_180)
.L_180:
        /*000c*/ 	.word	0x00000000
        /*0010*/ 	.short	0x0005
        /*0012*/ 	.short	0x0020
        /*0014*/ 	.byte	0x00, 0xf0, 0x11, 0x00


	//----- nvinfo : EIATTR_KPARAM_INFO
	.align		4
.L_181:
        /*0018*/ 	.byte	0x04, 0x17
        /*001a*/ 	.short	(.L_183 - .L_182)
.L_182:
        /*001c*/ 	.word	0x00000000
        /*0020*/ 	.short	0x0004
        /*0022*/ 	.short	0x001c
        /*0024*/ 	.byte	0x00, 0xf0, 0x11, 0x00


	//----- nvinfo : EIATTR_KPARAM_INFO
	.align		4
.L_183:
        /*0028*/ 	.byte	0x04, 0x17
        /*002a*/ 	.short	(.L_185 - .L_184)
.L_184:
        /*002c*/ 	.word	0x00000000
        /*0030*/ 	.short	0x0003
        /*0032*/ 	.short	0x0018
        /*0034*/ 	.byte	0x00, 0xf0, 0x11, 0x00


	//----- nvinfo : EIATTR_KPARAM_INFO
	.align		4
.L_185:
        /*0038*/ 	.byte	0x04, 0x17
        /*003a*/ 	.short	(.L_187 - .L_186)
.L_186:
        /*003c*/ 	.word	0x00000000
        /*0040*/ 	.short	0x0002
        /*0042*/ 	.short	0x0010
        /*0044*/ 	.byte	0x00, 0xf5, 0x21, 0x00


	//----- nvinfo : EIATTR_KPARAM_INFO
	.align		4
.L_187:
        /*0048*/ 	.byte	0x04, 0x17
        /*004a*/ 	.short	(.L_189 - .L_188)
.L_188:
        /*004c*/ 	.word	0x00000000
        /*0050*/ 	.short	0x0001
        /*0052*/ 	.short	0x0008
        /*0054*/ 	.byte	0x00, 0xf5, 0x21, 0x00


	//----- nvinfo : EIATTR_KPARAM_INFO
	.align		4
.L_189:
        /*0058*/ 	.byte	0x04, 0x17
        /*005a*/ 	.short	(.L_191 - .L_190)
.L_190:
        /*005c*/ 	.word	0x00000000
        /*0060*/ 	.short	0x0000
        /*0062*/ 	.short	0x0000
        /*0064*/ 	.byte	0x00, 0xf5, 0x21, 0x00


	//----- nvinfo : EIATTR_SPARSE_MMA_MASK
	.align		4
.L_191:
        /*0068*/ 	.byte	0x03, 0x50
        /*006a*/ 	.short	0x0000


	//----- nvinfo : EIATTR_MAXREG_COUNT
	.align		4
        /*006c*/ 	.byte	0x03, 0x1b
        /*006e*/ 	.short	0x00ff


	//----- nvinfo : EIATTR_NUM_BARRIERS
	.align		4
        /*0070*/ 	.byte	0x02, 0x4c
        /*0072*/ 	.byte	0x01
	.zero		1


	//----- nvinfo : EIATTR_MERCURY_ISA_VERSION
	.align		4
        /*0074*/ 	.byte	0x03, 0x5f
        /*0076*/ 	.short	0x0101


	//----- nvinfo : EIATTR_COOP_GROUP_MASK_REGIDS
	.align		4
        /*0078*/ 	.byte	0x04, 0x29
        /*007a*/ 	.short	(.L_193 - .L_192)


	//   ....[0]....
.L_192:
        /*007c*/ 	.word	0xffffffff


	//   ....[1]....
        /*0080*/ 	.word	0xffffffff


	//   ....[2]....
        /*0084*/ 	.word	0xffffffff


	//   ....[3]....
        /*0088*/ 	.word	0xffffffff


	//   ....[4]....
        /*008c*/ 	.word	0xffffffff


	//   ....[5]....
        /*0090*/ 	.word	0xffffffff


	//   ....[6]....
        /*0094*/ 	.word	0xffffffff


	//   ....[7]....
        /*0098*/ 	.word	0xffffffff


	//   ....[8]....
        /*009c*/ 	.word	0xffffffff


	//   ....[9]....
        /*00a0*/ 	.word	0xffffffff


	//   ....[10]....
        /*00a4*/ 	.word	0xffffffff


	//   ....[11]....
        /*00a8*/ 	.word	0xffffffff


	//   ....[12]....
        /*00ac*/ 	.word	0xffffffff


	//   ....[13]....
        /*00b0*/ 	.word	0xffffffff


	//   ....[14]....
        /*00b4*/ 	.word	0xffffffff


	//   ....[15]....
        /*00b8*/ 	.word	0xffffffff


	//   ....[16]....
        /*00bc*/ 	.word	0xffffffff


	//   ....[17]....
        /*00c0*/ 	.word	0xffffffff


	//   ....[18]....
        /*00c4*/ 	.word	0xffffffff


	//   ....[19]....
        /*00c8*/ 	.word	0xffffffff


	//   ....[20]....
        /*00cc*/ 	.word	0x0500000c


	//   ....[21]....
        /*00d0*/ 	.word	0x0500000c


	//   ....[22]....
        /*00d4*/ 	.word	0x0500000c


	//   ....[23]....
        /*00d8*/ 	.word	0x0500000c


	//   ....[24]....
        /*00dc*/ 	.word	0x0500000c


	//   ....[25]....
        /*00e0*/ 	.word	0x0500000c


	//   ....[26]....
        /*00e4*/ 	.word	0x0500000c


	//   ....[27]....
        /*00e8*/ 	.word	0x0500000c


	//   ....[28]....
        /*00ec*/ 	.word	0x0500000c


	//   ....[29]....
        /*00f0*/ 	.word	0x0500000c


	//----- nvinfo : EIATTR_COOP_GROUP_INSTR_OFFSETS
	.align		4
.L_193:
        /*00f4*/ 	.byte	0x04, 0x28
        /*00f6*/ 	.short	(.L_195 - .L_194)


	//   ....[0]....
.L_194:
        /*00f8*/ 	.word	0x00001560


	//   ....[1]....
        /*00fc*/ 	.word	0x00001570


	//   ....[2]....
        /*0100*/ 	.word	0x000015b0


	//   ....[3]....
        /*0104*/ 	.word	0x000015c0


	//   ....[4]....
        /*0108*/ 	.word	0x00001600


	//   ....[5]....
        /*010c*/ 	.word	0x00001610


	//   ....[6]....
        /*0110*/ 	.word	0x00001650


	//   ....[7]....
        /*0114*/ 	.word	0x00001660


	//   ....[8]....
        /*0118*/ 	.word	0x000016b0


	//   ....[9]....
        /*011c*/ 	.word	0x000016c0


	//   ....[10]....
        /*0120*/ 	.word	0x00001800


	//   ....[11]....
        /*0124*/ 	.word	0x00001810


	//   ....[12]....
        /*0128*/ 	.word	0x00001850


	//   ....[13]....
        /*012c*/ 	.word	0x00001860


	//   ....[14]....
        /*0130*/ 	.word	0x000018a0


	//   ....[15]....
        /*0134*/ 	.word	0x000018b0


	//   ....[16]....
        /*0138*/ 	.word	0x000018f0


	//   ....[17]....
        /*013c*/ 	.word	0x00001900


	//   ....[18]....
        /*0140*/ 	.word	0x00001940


	//   ....[19]....
        /*0144*/ 	.word	0x00001950


	//   ....[20]....
        /*0148*/ 	.word	0x000036b0


	//   ....[21]....
        /*014c*/ 	.word	0x00003700


	//   ....[22]....
        /*0150*/ 	.word	0x00003780


	//   ....[23]....
        /*0154*/ 	.word	0x000037e0


	//   ....[24]....
        /*0158*/ 	.word	0x00003860


	//   ....[25]....
        /*015c*/ 	.word	0x000038c0


	//   ....[26]....
        /*0160*/ 	.word	0x00003940


	//   ....[27]....
        /*0164*/ 	.word	0x000039a0


	//   ....[28]....
        /*0168*/ 	.word	0x00003a20


	//   ....[29]....
        /*016c*/ 	.word	0x00003a80


	//----- nvinfo : EIATTR_VRC_CTA_INIT_COUNT
	.align		4
.L_195:
        /*0170*/ 	.byte	0x02, 0x4a
	.zero		1
	.zero		1


	//----- nvinfo : EIATTR_EXIT_INSTR_OFFSETS
	.align		4
        /*0174*/ 	.byte	0x04, 0x1c
        /*0176*/ 	.short	(.L_197 - .L_196)


	//   ....[0]....
.L_196:
        /*0178*/ 	.word	0x00000040


	//   ....[1]....
        /*017c*/ 	.word	0x00001a60


	//   ....[2]....
        /*0180*/ 	.word	0x00002c00


	//   ....[3]....
        /*0184*/ 	.word	0x00003110


	//   ....[4]....
        /*0188*/ 	.word	0x00003370


	//   ....[5]....
        /*018c*/ 	.word	0x00003530


	//   ....[6]....
        /*0190*/ 	.word	0x00003650


	//----- nvinfo : EIATTR_CRS_STACK_SIZE
	.align		4
.L_197:
        /*0194*/ 	.byte	0x04, 0x1e
        /*0196*/ 	.short	(.L_199 - .L_198)
.L_198:
        /*0198*/ 	.word	0x00000000


	//----- nvinfo : EIATTR_CBANK_PARAM_SIZE
	.align		4
.L_199:
        /*019c*/ 	.byte	0x03, 0x19
        /*019e*/ 	.short	0x0024


	//----- nvinfo : EIATTR_PARAM_CBANK
	.align		4
        /*01a0*/ 	.byte	0x04, 0x0a
        /*01a2*/ 	.short	(.L_201 - .L_200)
	.align		4
.L_200:
        /*01a4*/ 	.word	index@(.nv.constant0._Z19topk_softmax_kernelIfEvPKT_PS0_Pjiii)
        /*01a8*/ 	.short	0x0380
        /*01aa*/ 	.short	0x0024


	//----- nvinfo : EIATTR_SW_WAR
	.align		4
.L_201:
        /*01ac*/ 	.byte	0x04, 0x36
        /*01ae*/ 	.short	(.L_203 - .L_202)
.L_202:
        /*01b0*/ 	.word	0x00000008
.L_203:


//--------------------- .nv.info._Z11topk_kernelI6__halfEvPKT_PS1_Pjiii --------------------------
	.section	.nv.info._Z11topk_kernelI6__halfEvPKT_PS1_Pjiii,"",@"SHT_CUDA_INFO"
	.sectionflags	@""
	.align	4


	//----- nvinfo : EIATTR_CUDA_API_VERSION
	.align		4
        /*0000*/ 	.byte	0x04, 0x37
        /*0002*/ 	.short	(.L_205 - .L_204)
.L_204:
        /*0004*/ 	.word	0x00000082


	//----- nvinfo : EIATTR_KPARAM_INFO
	.align		4
.L_205:
        /*0008*/ 	.byte	0x04, 0x17
        /*000a*/ 	.short	(.L_207 - .L_206)
.L_206:
        /*000c*/ 	.word	0x00000000
        /*0010*/ 	.short	0x0005
        /*0012*/ 	.short	0x0020
        /*0014*/ 	.byte	0x00, 0xf0, 0x11, 0x00


	//----- nvinfo : EIATTR_KPARAM_INFO
	.align		4
.L_207:
        /*0018*/ 	.byte	0x04, 0x17
        /*001a*/ 	.short	(.L_209 - .L_208)
.L_208:
        /*001c*/ 	.word	0x00000000
        /*0020*/ 	.short	0x0004
        /*0022*/ 	.short	0x001c
        /*0024*/ 	.byte	0x00, 0xf0, 0x11, 0x00


	//----- nvinfo : EIATTR_KPARAM_INFO
	.align		4
.L_209:
        /*0028*/ 	.byte	0x04, 0x17
        /*002a*/ 	.short	(.L_211 - .L_210)
.L_210:
        /*002c*/ 	.word	0x00000000
        /*0030*/ 	.short	0x0003
        /*0032*/ 	.short	0x0018
        /*0034*/ 	.byte	0x00, 0xf0, 0x11, 0x00


	//----- nvinfo : EIATTR_KPARAM_INFO
	.align		4
.L_211:
        /*0038*/ 	.byte	0x04, 0x17
        /*003a*/ 	.short	(.L_213 - .L_212)
.L_212:
        /*003c*/ 	.word	0x00000000
        /*0040*/ 	.short	0x0002
        /*0042*/ 	.short	0x0010
        /*0044*/ 	.byte	0x00, 0xf5, 0x21, 0x00


	//----- nvinfo : EIATTR_KPARAM_INFO
	.align		4
.L_213:
        /*0048*/ 	.byte	0x04, 0x17
        /*004a*/ 	.short	(.L_215 - .L_214)
.L_214:
        /*004c*/ 	.word	0x00000000
        /*0050*/ 	.short	0x0001
        /*0052*/ 	.short	0x0008
        /*0054*/ 	.byte	0x00, 0xf5, 0x21, 0x00


	//----- nvinfo : EIATTR_KPARAM_INFO
	.align		4
.L_215:
        /*0058*/ 	.byte	0x04, 0x17
        /*005a*/ 	.short	(.L_217 - .L_216)
.L_216:
        /*005c*/ 	.word	0x00000000
        /*0060*/ 	.short	0x0000
        /*0062*/ 	.short	0x0000
        /*0064*/ 	.byte	0x00, 0xf5, 0x21, 0x00


	//----- nvinfo : EIATTR_SPARSE_MMA_MASK
	.align		4
.L_217:
        /*0068*/ 	.byte	0x03, 0x50
        /*006a*/ 	.short	0x0000


	//----- nvinfo : EIATTR_MAXREG_COUNT
	.align		4
        /*006c*/ 	.byte	0x03, 0x1b
        /*006e*/ 	.short	0x00ff


	//----- nvinfo : EIATTR_NUM_BARRIERS
	.align		4
        /*0070*/ 	.byte	0x02, 0x4c
        /*0072*/ 	.byte	0x01
	.zero		1


	//----- nvinfo : EIATTR_MERCURY_ISA_VERSION
	.align		4
        /*0074*/ 	.byte	0x03, 0x5f
        /*0076*/ 	.short	0x0101


	//----- nvinfo : EIATTR_COOP_GROUP_MASK_REGIDS
	.align		4
        /*0078*/ 	.byte	0x04, 0x29
        /*007a*/ 	.short	(.L_219 - .L_218)


	//   ....[0]....
.L_218:
        /*007c*/ 	.word	0xffffffff


	//   ....[1]....
        /*0080*/ 	.word	0xffffffff


	//   ....[2]....
        /*0084*/ 	.word	0xffffffff


	//   ....[3]....
        /*0088*/ 	.word	0xffffffff


	//   ....[4]....
        /*008c*/ 	.word	0xffffffff


	//   ....[5]....
        /*0090*/ 	.word	0xffffffff


	//   ....[6]....
        /*0094*/ 	.word	0xffffffff


	//   ....[7]....
        /*0098*/ 	.word	0xffffffff


	//   ....[8]....
        /*009c*/ 	.word	0xffffffff


	//   ....[9]....
        /*00a0*/ 	.word	0xffffffff


	//   ....[10]....
        /*00a4*/ 	.word	0xffffffff


	//   ....[11]....
        /*00a8*/ 	.word	0xffffffff


	//   ....[12]....
        /*00ac*/ 	.word	0xffffffff


	//   ....[13]....
        /*00b0*/ 	.word	0xffffffff


	//   ....[14]....
        /*00b4*/ 	.word	0xffffffff


	//   ....[15]....
        /*00b8*/ 	.word	0xffffffff


	//   ....[16]....
        /*00bc*/ 	.word	0xffffffff


	//   ....[17]....
        /*00c0*/ 	.word	0xffffffff


	//   ....[18]....
        /*00c4*/ 	.word	0xffffffff


	//   ....[19]....
        /*00c8*/ 	.word	0xffffffff


	//   ....[20]....
        /*00cc*/ 	.word	0x05000004


	//   ....[21]....
        /*00d0*/ 	.word	0x05000004


	//   ....[22]....
        /*00d4*/ 	.word	0x05000004


	//   ....[23]....
        /*00d8*/ 	.word	0x05000004


	//   ....[24]....
        /*00dc*/ 	.word	0x05000004


	//   ....[25]....
        /*00e0*/ 	.word	0x05000004


	//   ....[26]....
        /*00e4*/ 	.word	0x05000004


	//   ....[27]....
        /*00e8*/ 	.word	0x05000004


	//   ....[28]....
        /*00ec*/ 	.word	0x05000004


	//   ....[29]....
        /*00f0*/ 	.word	0x05000004


	//----- nvinfo : EIATTR_COOP_GROUP_INSTR_OFFSETS
	.align		4
.L_219:
        /*00f4*/ 	.byte	0x04, 0x28
        /*00f6*/ 	.short	(.L_221 - .L_220)


	//   ....[0]....
.L_220:
        /*00f8*/ 	.word	0x000015a0


	//   ....[1]....
        /*00fc*/ 	.word	0x000015b0


	//   ....[2]....
        /*0100*/ 	.word	0x00001600


	//   ....[3]....
        /*0104*/ 	.word	0x00001610


	//   ....[4]....
        /*0108*/ 	.word	0x00001660


	//   ....[5]....
        /*010c*/ 	.word	0x00001670


	//   ....[6]....
        /*0110*/ 	.word	0x000016c0


	//   ....[7]....
        /*0114*/ 	.word	0x000016d0


	//   ....[8]....
        /*0118*/ 	.word	0x00001730


	//   ....[9]....
        /*011c*/ 	.word	0x00001740


	//   ....[10]....
        /*0120*/ 	.word	0x00001930


	//   ....[11]....
        /*0124*/ 	.word	0x00001970


	//   ....[12]....
        /*0128*/ 	.word	0x00001990


	//   ....[13]....
        /*012c*/ 	.word	0x000019d0


	//   ....[14]....
        /*0130*/ 	.word	0x000019f0


	//   ....[15]....
        /*0134*/ 	.word	0x00001a10


	//   ....[16]....
        /*0138*/ 	.word	0x00001a50


	//   ....[17]....
        /*013c*/ 	.word	0x00001a70


	//   ....[18]....
        /*0140*/ 	.word	0x00001ac0


	//   ....[19]....
        /*0144*/ 	.word	0x00001ad0


	//   ....[20]....
        /*0148*/ 	.word	0x00001c90


	//   ....[21]....
        /*014c*/ 	.word	0x00001ce0


	//   ....[22]....
        /*0150*/ 	.word	0x00001d60


	//   ....[23]....
        /*0154*/ 	.word	0x00001dc0


	//   ....[24]....
        /*0158*/ 	.word	0x00001e40


	//   ....[25]....
        /*015c*/ 	.word	0x00001ea0


	//   ....[26]....
        /*0160*/ 	.word	0x00001f20


	//   ....[27]....
        /*0164*/ 	.word	0x00001f80


	//   ....[28]....
        /*0168*/ 	.word	0x00002000


	//   ....[29]....
        /*016c*/ 	.word	0x00002060


	//----- nvinfo : EIATTR_VRC_CTA_INIT_COUNT
	.align		4
.L_221:
        /*0170*/ 	.byte	0x02, 0x4a
	.zero		1
	.zero		1


	//----- nvinfo : EIATTR_EXIT_INSTR_OFFSETS
	.align		4
        /*0174*/ 	.byte	0x04, 0x1c
        /*0176*/ 	.short	(.L_223 - .L_222)


	//   ....[0]....
.L_222:
        /*0178*/ 	.word	0x00000040


	//   ....[1]....
        /*017c*/ 	.word	0x00000760


	//   ....[2]....
        /*0180*/ 	.word	0x00001c40


	//----- nvinfo : EIATTR_CRS_STACK_SIZE
	.align		4
.L_223:
        /*0184*/ 	.byte	0x04, 0x1e
        /*0186*/ 	.short	(.L_225 - .L_224)
.L_224:
        /*0188*/ 	.word	0x00000000


	//----- nvinfo : EIATTR_CBANK_PARAM_SIZE
	.align		4
.L_225:
        /*018c*/ 	.byte	0x03, 0x19
        /*018e*/ 	.short	0x0024


	//----- nvinfo : EIATTR_PARAM_CBANK
	.align		4
        /*0190*/ 	.byte	0x04, 0x0a
        /*0192*/ 	.short	(.L_227 - .L_226)
	.align		4
.L_226:
        /*0194*/ 	.word	index@(.nv.constant0._Z11topk_kernelI6__halfEvPKT_PS1_Pjiii)
        /*0198*/ 	.short	0x0380
        /*019a*/ 	.short	0x0024


	//----- nvinfo : EIATTR_SW_WAR
	.align		4
.L_227:
        /*019c*/ 	.byte	0x04, 0x36
        /*019e*/ 	.short	(.L_229 - .L_228)
.L_228:
        /*01a0*/ 	.word	0x00000008
.L_229:


//--------------------- .nv.info._Z11topk_kernelI13__nv_bfloat16EvPKT_PS1_Pjiii --------------------------
	.section	.nv.info._Z11topk_kernelI13__nv_bfloat16EvPKT_PS1_Pjiii,"",@"SHT_CUDA_INFO"
	.sectionflags	@""
	.align	4


	//----- nvinfo : EIATTR_CUDA_API_VERSION
	.align		4
        /*0000*/ 	.byte	0x04, 0x37
        /*0002*/ 	.short	(.L_231 - .L_230)
.L_230:
        /*0004*/ 	.word	0x00000082


	//----- nvinfo : EIATTR_KPARAM_INFO
	.align		4
.L_231:
        /*0008*/ 	.byte	0x04, 0x17
        /*000a*/ 	.short	(.L_233 - .L_232)
.L_232:
        /*000c*/ 	.word	0x00000000
        /*0010*/ 	.short	0x0005
        /*0012*/ 	.short	0x0020
        /*0014*/ 	.byte	0x00, 0xf0, 0x11, 0x00


	//----- nvinfo : EIATTR_KPARAM_INFO
	.align		4
.L_233:
        /*0018*/ 	.byte	0x04, 0x17
        /*001a*/ 	.short	(.L_235 - .L_234)
.L_234:
        /*001c*/ 	.word	0x00000000
        /*0020*/ 	.short	0x0004
        /*0022*/ 	.short	0x001c
        /*0024*/ 	.byte	0x00, 0xf0, 0x11, 0x00


	//----- nvinfo : EIATTR_KPARAM_INFO
	.align		4
.L_235:
        /*0028*/ 	.byte	0x04, 0x17
        /*002a*/ 	.short	(.L_237 - .L_236)
.L_236:
        /*002c*/ 	.word	0x00000000
        /*0030*/ 	.short	0x0003
        /*0032*/ 	.short	0x0018
        /*0034*/ 	.byte	0x00, 0xf0, 0x11, 0x00


	//----- nvinfo : EIATTR_KPARAM_INFO
	.align		4
.L_237:
        /*0038*/ 	.byte	0x04, 0x17
        /*003a*/ 	.short	(.L_239 - .L_238)
.L_238:
        /*003c*/ 	.word	0x00000000
        /*0040*/ 	.short	0x0002
        /*0042*/ 	.short	0x0010
        /*0044*/ 	.byte	0x00, 0xf5, 0x21, 0x00


	//----- nvinfo : EIATTR_KPARAM_INFO
	.align		4
.L_239:
        /*0048*/ 	.byte	0x04, 0x17
        /*004a*/ 	.short	(.L_241 - .L_240)
.L_240:
        /*004c*/ 	.word	0x00000000
        /*0050*/ 	.short	0x0001
        /*0052*/ 	.short	0x0008
        /*0054*/ 	.byte	0x00, 0xf5, 0x21, 0x00


	//----- nvinfo : EIATTR_KPARAM_INFO
	.align		4
.L_241:
        /*0058*/ 	.byte	0x04, 0x17
        /*005a*/ 	.short	(.L_243 - .L_242)
.L_242:
        /*005c*/ 	.word	0x00000000
        /*0060*/ 	.short	0x0000
        /*0062*/ 	.short	0x0000
        /*0064*/ 	.byte	0x00, 0xf5, 0x21, 0x00


	//----- nvinfo : EIATTR_SPARSE_MMA_MASK
	.align		4
.L_243:
        /*0068*/ 	.byte	0x03, 0x50
        /*006a*/ 	.short	0x0000


	//----- nvinfo : EIATTR_MAXREG_COUNT
	.align		4
        /*006c*/ 	.byte	0x03, 0x1b
        /*006e*/ 	.short	0x00ff


	//----- nvinfo : EIATTR_NUM_BARRIERS
	.align		4
        /*0070*/ 	.byte	0x02, 0x4c
        /*0072*/ 	.byte	0x01
	.zero		1


	//----- nvinfo : EIATTR_MERCURY_ISA_VERSION
	.align		4
        /*0074*/ 	.byte	0x03, 0x5f
        /*0076*/ 	.short	0x0101


	//----- nvinfo : EIATTR_COOP_GROUP_MASK_REGIDS
	.align		4
        /*0078*/ 	.byte	0x04, 0x29
        /*007a*/ 	.short	(.L_245 - .L_244)


	//   ....[0]....
.L_244:
        /*007c*/ 	.word	0xffffffff


	//   ....[1]....
        /*0080*/ 	.word	0xffffffff


	//   ....[2]....
        /*0084*/ 	.word	0xffffffff


	//   ....[3]....
        /*0088*/ 	.word	0xffffffff


	//   ....[4]....
        /*008c*/ 	.word	0xffffffff


	//   ....[5]....
        /*0090*/ 	.word	0xffffffff


	//   ....[6]....
        /*0094*/ 	.word	0xffffffff


	//   ....[7]....
        /*0098*/ 	.word	0xffffffff


	//   ....[8]....
        /*009c*/ 	.word	0xffffffff


	//   ....[9]....
        /*00a0*/ 	.word	0xffffffff


	//   ....[10]....
        /*00a4*/ 	.word	0xffffffff


	//   ....[11]....
        /*00a8*/ 	.word	0xffffffff


	//   ....[12]....
        /*00ac*/ 	.word	0xffffffff


	//   ....[13]....
        /*00b0*/ 	.word	0xffffffff


	//   ....[14]....
        /*00b4*/ 	.word	0xffffffff


	//   ....[15]....
        /*00b8*/ 	.word	0xffffffff


	//   ....[16]....
        /*00bc*/ 	.word	0xffffffff


	//   ....[17]....
        /*00c0*/ 	.word	0xffffffff


	//   ....[18]....
        /*00c4*/ 	.word	0xffffffff


	//   ....[19]....
        /*00c8*/ 	.word	0xffffffff


	//   ....[20]....
        /*00cc*/ 	.word	0x05000004


	//   ....[21]....
        /*00d0*/ 	.word	0x05000004


	//   ....[22]....
        /*00d4*/ 	.word	0x05000004


	//   ....[23]....
        /*00d8*/ 	.word	0x05000004


	//   ....[24]....
        /*00dc*/ 	.word	0x05000004


	//   ....[25]....
        /*00e0*/ 	.word	0x05000004


	//   ....[26]....
        /*00e4*/ 	.word	0x05000004


	//   ....[27]....
        /*00e8*/ 	.word	0x05000004


	//   ....[28]....
        /*00ec*/ 	.word	0x05000004


	//   ....[29]....
        /*00f0*/ 	.word	0x05000004


	//----- nvinfo : EIATTR_COOP_GROUP_INSTR_OFFSETS
	.align		4
.L_245:
        /*00f4*/ 	.byte	0x04, 0x28
        /*00f6*/ 	.short	(.L_247 - .L_246)


	//   ....[0]....
.L_246:
        /*00f8*/ 	.word	0x000015a0


	//   ....[1]....
        /*00fc*/ 	.word	0x000015b0


	//   ....[2]....
        /*0100*/ 	.word	0x00001600


	//   ....[3]....
        /*0104*/ 	.word	0x00001610


	//   ....[4]....
        /*0108*/ 	.word	0x00001660


	//   ....[5]....
        /*010c*/ 	.word	0x00001670


	//   ....[6]....
        /*0110*/ 	.word	0x000016c0


	//   ....[7]....
        /*0114*/ 	.word	0x000016d0


	//   ....[8]....
        /*0118*/ 	.word	0x00001730


	//   ....[9]....
        /*011c*/ 	.word	0x00001740


	//   ....[10]....
        /*0120*/ 	.word	0x00001930


	//   ....[11]....
        /*0124*/ 	.word	0x00001970


	//   ....[12]....
        /*0128*/ 	.word	0x00001990


	//   ....[13]....
        /*012c*/ 	.word	0x000019d0


	//   ....[14]....
        /*0130*/ 	.word	0x000019f0


	//   ....[15]....
        /*0134*/ 	.word	0x00001a10


	//   ....[16]....
        /*0138*/ 	.word	0x00001a50


	//   ....[17]....
        /*013c*/ 	.word	0x00001a70


	//   ....[18]....
        /*0140*/ 	.word	0x00001ac0


	//   ....[19]....
        /*0144*/ 	.word	0x00001ad0


	//   ....[20]....
        /*0148*/ 	.word	0x00001c90


	//   ....[21]....
        /*014c*/ 	.word	0x00001ce0


	//   ....[22]....
        /*0150*/ 	.word	0x00001d60


	//   ....[23]....
        /*0154*/ 	.word	0x00001dc0


	//   ....[24]....
        /*0158*/ 	.word	0x00001e40


	//   ....[25]....
        /*015c*/ 	.word	0x00001ea0


	//   ....[26]....
        /*0160*/ 	.word	0x00001f20


	//   ....[27]....
        /*0164*/ 	.word	0x00001f80


	//   ....[28]....
        /*0168*/ 	.word	0x00002000


	//   ....[29]....
        /*016c*/ 	.word	0x00002060


	//----- nvinfo : EIATTR_VRC_CTA_INIT_COUNT
	.align		4
.L_247:
        /*0170*/ 	.byte	0x02, 0x4a
	.zero		1
	.zero		1


	//----- nvinfo : EIATTR_EXIT_INSTR_OFFSETS
	.align		4
        /*0174*/ 	.byte	0x04, 0x1c
        /*0176*/ 	.short	(.L_249 - .L_248)


	//   ....[0]....
.L_248:
        /*0178*/ 	.word	0x00000040


	//   ....[1]....
        /*017c*/ 	.word	0x00000760


	//   ....[2]....
        /*0180*/ 	.word	0x00001c40


	//----- nvinfo : EIATTR_CRS_STACK_SIZE
	.align		4
.L_249:
        /*0184*/ 	.byte	0x04, 0x1e
        /*0186*/ 	.short	(.L_251 - .L_250)
.L_250:
        /*0188*/ 	.word	0x00000000


	//----- nvinfo : EIATTR_CBANK_PARAM_SIZE
	.align		4
.L_251:
        /*018c*/ 	.byte	0x03, 0x19
        /*018e*/ 	.short	0x0024


	//----- nvinfo : EIATTR_PARAM_CBANK
	.align		4
        /*0190*/ 	.byte	0x04, 0x0a
        /*0192*/ 	.short	(.L_253 - .L_252)
	.align		4
.L_252:
        /*0194*/ 	.word	index@(.nv.constant0._Z11topk_kernelI13__nv_bfloat16EvPKT_PS1_Pjiii)
        /*0198*/ 	.short	0x0380
        /*019a*/ 	.short	0x0024


	//----- nvinfo : EIATTR_SW_WAR
	.align		4
.L_253:
        /*019c*/ 	.byte	0x04, 0x36
        /*019e*/ 	.short	(.L_255 - .L_254)
.L_254:
        /*01a0*/ 	.word	0x00000008
.L_255:


//--------------------- .nv.info._Z11topk_kernelIfEvPKT_PS0_Pjiii --------------------------
	.section	.nv.info._Z11topk_kernelIfEvPKT_PS0_Pjiii,"",@"SHT_CUDA_INFO"
	.sectionflags	@""
	.align	4


	//----- nvinfo : EIATTR_CUDA_API_VERSION
	.align		4
        /*0000*/ 	.byte	0x04, 0x37
        /*0002*/ 	.short	(.L_257 - .L_256)
.L_256:
        /*0004*/ 	.word	0x00000082


	//----- nvinfo : EIATTR_KPARAM_INFO
	.align		4
.L_257:
        /*0008*/ 	.byte	0x04, 0x17
        /*000a*/ 	.short	(.L_259 - .L_258)
.L_258:
        /*000c*/ 	.word	0x00000000
        /*0010*/ 	.short	0x0005
        /*0012*/ 	.short	0x0020
        /*0014*/ 	.byte	0x00, 0xf0, 0x11, 0x00


	//----- nvinfo : EIATTR_KPARAM_INFO
	.align		4
.L_259:
        /*0018*/ 	.byte	0x04, 0x17
        /*001a*/ 	.short	(.L_261 - .L_260)
.L_260:
        /*001c*/ 	.word	0x00000000
        /*0020*/ 	.short	0x0004
        /*0022*/ 	.short	0x001c
        /*0024*/ 	.byte	0x00, 0xf0, 0x11, 0x00


	//----- nvinfo : EIATTR_KPARAM_INFO
	.align		4
.L_261:
        /*0028*/ 	.byte	0x04, 0x17
        /*002a*/ 	.short	(.L_263 - .L_262)
.L_262:
        /*002c*/ 	.word	0x00000000
        /*0030*/ 	.short	0x0003
        /*0032*/ 	.short	0x0018
        /*0034*/ 	.byte	0x00, 0xf0, 0x11, 0x00


	//----- nvinfo : EIATTR_KPARAM_INFO
	.align		4
.L_263:
        /*0038*/ 	.byte	0x04, 0x17
        /*003a*/ 	.short	(.L_265 - .L_264)
.L_264:
        /*003c*/ 	.word	0x00000000
        /*0040*/ 	.short	0x0002
        /*0042*/ 	.short	0x0010
        /*0044*/ 	.byte	0x00, 0xf5, 0x21, 0x00


	//----- nvinfo : EIATTR_KPARAM_INFO
	.align		4
.L_265:
        /*0048*/ 	.byte	0x04, 0x17
        /*004a*/ 	.short	(.L_267 - .L_266)
.L_266:
        /*004c*/ 	.word	0x00000000
        /*0050*/ 	.short	0x0001
        /*0052*/ 	.short	0x0008
        /*0054*/ 	.byte	0x00, 0xf5, 0x21, 0x00


	//----- nvinfo : EIATTR_KPARAM_INFO
	.align		4
.L_267:
        /*0058*/ 	.byte	0x04, 0x17
        /*005a*/ 	.short	(.L_269 - .L_268)
.L_268:
        /*005c*/ 	.word	0x00000000
        /*0060*/ 	.short	0x0000
        /*0062*/ 	.short	0x0000
        /*0064*/ 	.byte	0x00, 0xf5, 0x21, 0x00


	//----- nvinfo : EIATTR_SPARSE_MMA_MASK
	.align		4
.L_269:
        /*0068*/ 	.byte	0x03, 0x50
        /*006a*/ 	.short	0x0000


	//----- nvinfo : EIATTR_MAXREG_COUNT
	.align		4
        /*006c*/ 	.byte	0x03, 0x1b
        /*006e*/ 	.short	0x00ff


	//----- nvinfo : EIATTR_NUM_BARRIERS
	.align		4
        /*0070*/ 	.byte	0x02, 0x4c
        /*0072*/ 	.byte	0x01
	.zero		1


	//----- nvinfo : EIATTR_MERCURY_ISA_VERSION
	.align		4
        /*0074*/ 	.byte	0x03, 0x5f
        /*0076*/ 	.short	0x0101


	//----- nvinfo : EIATTR_COOP_GROUP_MASK_REGIDS
	.align		4
        /*0078*/ 	.byte	0x04, 0x29
        /*007a*/ 	.short	(.L_271 - .L_270)


	//   ....[0]....
.L_270:
        /*007c*/ 	.word	0xffffffff


	//   ....[1]....
        /*0080*/ 	.word	0xffffffff


	//   ....[2]....
        /*0084*/ 	.word	0xffffffff


	//   ....[3]....
        /*0088*/ 	.word	0xffffffff


	//   ....[4]....
        /*008c*/ 	.word	0xffffffff


	//   ....[5]....
        /*0090*/ 	.word	0xffffffff


	//   ....[6]....
        /*0094*/ 	.word	0xffffffff


	//   ....[7]....
        /*0098*/ 	.word	0xffffffff


	//   ....[8]....
        /*009c*/ 	.word	0xffffffff


	//   ....[9]....
        /*00a0*/ 	.word	0xffffffff


	//   ....[10]....
        /*00a4*/ 	.word	0xffffffff


	//   ....[11]....
        /*00a8*/ 	.word	0xffffffff


	//   ....[12]....
        /*00ac*/ 	.word	0xffffffff


	//   ....[13]....
        /*00b0*/ 	.word	0xffffffff


	//   ....[14]....
        /*00b4*/ 	.word	0xffffffff


	//   ....[15]....
        /*00b8*/ 	.word	0xffffffff


	//   ....[16]....
        /*00bc*/ 	.word	0xffffffff


	//   ....[17]....
        /*00c0*/ 	.word	0xffffffff


	//   ....[18]....
        /*00c4*/ 	.word	0xffffffff


	//   ....[19]....
        /*00c8*/ 	.word	0xffffffff


	//   ....[20]....
        /*00cc*/ 	.word	0x05000009


	//   ....[21]....
        /*00d0*/ 	.word	0x05000009


	//   ....[22]....
        /*00d4*/ 	.word	0x05000009


	//   ....[23]....
        /*00d8*/ 	.word	0x05000009


	//   ....[24]....
        /*00dc*/ 	.word	0x05000009


	//   ....[25]....
        /*00e0*/ 	.word	0x05000009


	//   ....[26]....
        /*00e4*/ 	.word	0x05000009


	//   ....[27]....
        /*00e8*/ 	.word	0x05000009


	//   ....[28]....
        /*00ec*/ 	.word	0x05000009


	//   ....[29]....
        /*00f0*/ 	.word	0x05000009


	//----- nvinfo : EIATTR_COOP_GROUP_INSTR_OFFSETS
	.align		4
.L_271:
        /*00f4*/ 	.byte	0x04, 0x28
        /*00f6*/ 	.short	(.L_273 - .L_272)


	//   ....[0]....
.L_272:
        /*00f8*/ 	.word	0x00001530


	//   ....[1]....
        /*00fc*/ 	.word	0x00001540


	//   ....[2]....
        /*0100*/ 	.word	0x00001580


	//   ....[3]....
        /*0104*/ 	.word	0x00001590


	//   ....[4]....
        /*0108*/ 	.word	0x000015d0


	//   ....[5]....
        /*010c*/ 	.word	0x000015e0


	//   ....[6]....
        /*0110*/ 	.word	0x00001620


	//   ....[7]....
        /*0114*/ 	.word	0x00001630


	//   ....[8]....
        /*0118*/ 	.word	0x00001680


	//   ....[9]....
        /*011c*/ 	.word	0x00001690


	//   ....[10]....
        /*0120*/ 	.word	0x00001790


	//   ....[11]....
        /*0124*/ 	.word	0x000017a0


	//   ....[12]....
        /*0128*/ 	.word	0x000017e0


	//   ....[13]....
        /*012c*/ 	.word	0x000017f0


	//   ....[14]....
        /*0130*/ 	.word	0x00001830


	//   ....[15]....
        /*0134*/ 	.word	0x00001840


	//   ....[16]....
        /*0138*/ 	.word	0x00001880


	//   ....[17]....
        /*013c*/ 	.word	0x00001890


	//   ....[18]....
        /*0140*/ 	.word	0x000018d0


	//   ....[19]....
        /*0144*/ 	.word	0x000018e0


	//   ....[20]....
        /*0148*/ 	.word	0x00001ad0


	//   ....[21]....
        /*014c*/ 	.word	0x00001b20


	//   ....[22]....
        /*0150*/ 	.word	0x00001ba0


	//   ....[23]....
        /*0154*/ 	.word	0x00001c00


	//   ....[24]....
        /*0158*/ 	.word	0x00001c80


	//   ....[25]....
        /*015c*/ 	.word	0x00001ce0


	//   ....[26]....
        /*0160*/ 	.word	0x00001d60


	//   ....[27]....
        /*0164*/ 	.word	0x00001dc0


	//   ....[28]....
        /*0168*/ 	.word	0x00001e40


	//   ....[29]....
        /*016c*/ 	.word	0x00001ea0


	//----- nvinfo : EIATTR_VRC_CTA_INIT_COUNT
	.align		4
.L_273:
        /*0170*/ 	.byte	0x02, 0x4a
	.zero		1
	.zero		1


	//----- nvinfo : EIATTR_EXIT_INSTR_OFFSETS
	.align		4
        /*0174*/ 	.byte	0x04, 0x1c
        /*0176*/ 	.short	(.L_275 - .L_274)


	//   ....[0]....
.L_274:
        /*0178*/ 	.word	0x00000040


	//   ....[1]....
        /*017c*/ 	.word	0x00000760


	//   ....[2]....
        /*0180*/ 	.word	0x00001a70


	//----- nvinfo : EIATTR_CRS_STACK_SIZE
	.align		4
.L_275:
        /*0184*/ 	.byte	0x04, 0x1e
        /*0186*/ 	.short	(.L_277 - .L_276)
.L_276:
        /*0188*/ 	.word	0x00000000


	//----- nvinfo : EIATTR_CBANK_PARAM_SIZE
	.align		4
.L_277:
        /*018c*/ 	.byte	0x03, 0x19
        /*018e*/ 	.short	0x0024


	//----- nvinfo : EIATTR_PARAM_CBANK
	.align		4
        /*0190*/ 	.byte	0x04, 0x0a
        /*0192*/ 	.short	(.L_279 - .L_278)
	.align		4
.L_278:
        /*0194*/ 	.word	index@(.nv.constant0._Z11topk_kernelIfEvPKT_PS0_Pjiii)
        /*0198*/ 	.short	0x0380
        /*019a*/ 	.short	0x0024


	//----- nvinfo : EIATTR_SW_WAR
	.align		4
.L_279:
        /*019c*/ 	.byte	0x04, 0x36
        /*019e*/ 	.short	(.L_281 - .L_280)
.L_280:
        /*01a0*/ 	.word	0x00000008
.L_281:


//--------------------- .nv.info._Z19bitonic_sort_kernelIlLb0EEvPT_Pjii --------------------------
	.section	.nv.info._Z19bitonic_sort_kernelIlLb0EEvPT_Pjii,"",@"SHT_CUDA_INFO"
	.sectionflags	@""
	.align	4


	//----- nvinfo : EIATTR_CUDA_API_VERSION
	.align		4
        /*0000*/ 	.byte	0x04, 0x37
        /*0002*/ 	.short	(.L_283 - .L_282)
.L_282:
        /*0004*/ 	.word	0x00000082


	//----- nvinfo : EIATTR_KPARAM_INFO
	.align		4
.L_283:
        /*0008*/ 	.byte	0x04, 0x17
        /*000a*/ 	.short	(.L_285 - .L_284)
.L_284:
        /*000c*/ 	.word	0x00000000
        /*0010*/ 	.short	0x0003
        /*0012*/ 	.short	0x0014
        /*0014*/ 	.byte	0x00, 0xf0, 0x11, 0x00


	//----- nvinfo : EIATTR_KPARAM_INFO
	.align		4
.L_285:
        /*0018*/ 	.byte	0x04, 0x17
        /*001a*/ 	.short	(.L_287 - .L_286)
.L_286:
        /*001c*/ 	.word	0x00000000
        /*0020*/ 	.short	0x0002
        /*0022*/ 	.short	0x0010
        /*0024*/ 	.byte	0x00, 0xf0, 0x11, 0x00


	//----- nvinfo : EIATTR_KPARAM_INFO
	.align		4
.L_287:
        /*0028*/ 	.byte	0x04, 0x17
        /*002a*/ 	.short	(.L_289 - .L_288)
.L_288:
        /*002c*/ 	.word	0x00000000
        /*0030*/ 	.short	0x0001
        /*0032*/ 	.short	0x0008
        /*0034*/ 	.byte	0x00, 0xf5, 0x21, 0x00


	//----- nvinfo : EIATTR_KPARAM_INFO
	.align		4
.L_289:
        /*0038*/ 	.byte	0x04, 0x17
        /*003a*/ 	.short	(.L_291 - .L_290)
.L_290:
        /*003c*/ 	.word	0x00000000
        /*0040*/ 	.short	0x0000
        /*0042*/ 	.short	0x0000
        /*0044*/ 	.byte	0x00, 0xf5, 0x21, 0x00


	//----- nvinfo : EIATTR_SPARSE_MMA_MASK
	.align		4
.L_291:
        /*0048*/ 	.byte	0x03, 0x50
        /*004a*/ 	.short	0x0000


	//----- nvinfo : EIATTR_MAXREG_COUNT
	.align		4
        /*004c*/ 	.byte	0x03, 0x1b
        /*004e*/ 	.short	0x00ff


	//----- nvinfo : EIATTR_NUM_BARRIERS
	.align		4
        /*0050*/ 	.byte	0x02, 0x4c
        /*0052*/ 	.byte	0x01
	.zero		1


	//----- nvinfo : EIATTR_MERCURY_ISA_VERSION
	.align		4
        /*0054*/ 	.byte	0x03, 0x5f
        /*0056*/ 	.short	0x0101


	//----- nvinfo : EIATTR_VRC_CTA_INIT_COUNT
	.align		4
        /*0058*/ 	.byte	0x02, 0x4a
	.zero		1
	.zero		1


	//----- nvinfo : EIATTR_EXIT_INSTR_OFFSETS
	.align		4
        /*005c*/ 	.byte	0x04, 0x1c
        /*005e*/ 	.short	(.L_293 - .L_292)


	//   ....[0]....
.L_292:
        /*0060*/ 	.word	0x000004b0


	//----- nvinfo : EIATTR_CRS_STACK_SIZE
	.align		4
.L_293:
        /*0064*/ 	.byte	0x04, 0x1e
        /*0066*/ 	.short	(.L_295 - .L_294)
.L_294:
        /*0068*/ 	.word	0x00000000


	//----- nvinfo : EIATTR_CBANK_PARAM_SIZE
	.align		4
.L_295:
        /*006c*/ 	.byte	0x03, 0x19
        /*006e*/ 	.short	0x0018


	//----- nvinfo : EIATTR_PARAM_CBANK
	.align		4
        /*0070*/ 	.byte	0x04, 0x0a
        /*0072*/ 	.short	(.L_297 - .L_296)
	.align		4
.L_296:
        /*0074*/ 	.word	index@(.nv.constant0._Z19bitonic_sort_kernelIlLb0EEvPT_Pjii)
        /*0078*/ 	.short	0x0380
        /*007a*/ 	.short	0x0018


	//----- nvinfo : EIATTR_SW_WAR
	.align		4
.L_297:
        /*007c*/ 	.byte	0x04, 0x36
        /*007e*/ 	.short	(.L_299 - .L_298)
.L_298:
        /*0080*/ 	.word	0x00000008
.L_299:


//--------------------- .nv.info._Z19bitonic_sort_kernelIjLb0EEvPT_Pjii --------------------------
	.section	.nv.info._Z19bitonic_sort_kernelIjLb0EEvPT_Pjii,"",@"SHT_CUDA_INFO"
	.sectionflags	@""
	.align	4


	//----- nvinfo : EIATTR_CUDA_API_VERSION
	.align		4
        /*0000*/ 	.byte	0x04, 0x37
        /*0002*/ 	.short	(.L_301 - .L_300)
.L_300:
        /*0004*/ 	.word	0x00000082


	//----- nvinfo : EIATTR_KPARAM_INFO
	.align		4
.L_301:
        /*0008*/ 	.byte	0x04, 0x17
        /*000a*/ 	.short	(.L_303 - .L_302)
.L_302:
        /*000c*/ 	.word	0x00000000
        /*0010*/ 	.short	0x0003
        /*0012*/ 	.short	0x0014
        /*0014*/ 	.byte	0x00, 0xf0, 0x11, 0x00


	//----- nvinfo : EIATTR_KPARAM_INFO
	.align		4
.L_303:
        /*0018*/ 	.byte	0x04, 0x17
        /*001a*/ 	.short	(.L_305 - .L_304)
.L_304:
        /*001c*/ 	.word	0x00000000
        /*0020*/ 	.short	0x0002
        /*0022*/ 	.short	0x0010
        /*0024*/ 	.byte	0x00, 0xf0, 0x11, 0x00


	//----- nvinfo : EIATTR_KPARAM_INFO
	.align		4
.L_305:
        /*0028*/ 	.byte	0x04, 0x17
        /*002a*/ 	.short	(.L_307 - .L_306)
.L_306:
        /*002c*/ 	.word	0x00000000
        /*0030*/ 	.short	0x0001
        /*0032*/ 	.short	0x0008
        /*0034*/ 	.byte	0x00, 0xf5, 0x21, 0x00


	//----- nvinfo : EIATTR_KPARAM_INFO
	.align		4
.L_307:
        /*0038*/ 	.byte	0x04, 0x17
        /*003a*/ 	.short	(.L_309 - .L_308)
.L_308:
        /*003c*/ 	.word	0x00000000
        /*0040*/ 	.short	0x0000
        /*0042*/ 	.short	0x0000
        /*0044*/ 	.byte	0x00, 0xf5, 0x21, 0x00


	//----- nvinfo : EIATTR_SPARSE_MMA_MASK
	.align		4
.L_309:
        /*0048*/ 	.byte	0x03, 0x50
        /*004a*/ 	.short	0x0000


	//----- nvinfo : EIATTR_MAXREG_COUNT
	.align		4
        /*004c*/ 	.byte	0x03, 0x1b
        /*004e*/ 	.short	0x00ff


	//----- nvinfo : EIATTR_NUM_BARRIERS
	.align		4
        /*0050*/ 	.byte	0x02, 0x4c
        /*0052*/ 	.byte	0x01
	.zero		1


	//----- nvinfo : EIATTR_MERCURY_ISA_VERSION
	.align		4
        /*0054*/ 	.byte	0x03, 0x5f
        /*0056*/ 	.short	0x0101


	//----- nvinfo : EIATTR_VRC_CTA_INIT_COUNT
	.align		4
        /*0058*/ 	.byte	0x02, 0x4a
	.zero		1
	.zero		1


	//----- nvinfo : EIATTR_EXIT_INSTR_OFFSETS
	.align		4
        /*005c*/ 	.byte	0x04, 0x1c
        /*005e*/ 	.short	(.L_311 - .L_310)


	//   ....[0]....
.L_310:
        /*0060*/ 	.word	0x00000490


	//----- nvinfo : EIATTR_CRS_STACK_SIZE
	.align		4
.L_311:
        /*0064*/ 	.byte	0x04, 0x1e
        /*0066*/ 	.short	(.L_313 - .L_312)
.L_312:
        /*0068*/ 	.word	0x00000000


	//----- nvinfo : EIATTR_CBANK_PARAM_SIZE
	.align		4
.L_313:
        /*006c*/ 	.byte	0x03, 0x19
        /*006e*/ 	.short	0x0018


	//----- nvinfo : EIATTR_PARAM_CBANK
	.align		4
        /*0070*/ 	.byte	0x04, 0x0a
        /*0072*/ 	.short	(.L_315 - .L_314)
	.align		4
.L_314:
        /*0074*/ 	.word	index@(.nv.constant0._Z19bitonic_sort_kernelIjLb0EEvPT_Pjii)
        /*0078*/ 	.short	0x0380
        /*007a*/ 	.short	0x0018


	//----- nvinfo : EIATTR_SW_WAR
	.align		4
.L_315:
        /*007c*/ 	.byte	0x04, 0x36
        /*007e*/ 	.short	(.L_317 - .L_316)
.L_316:
        /*0080*/ 	.word	0x00000008
.L_317:


//--------------------- .nv.info._Z19bitonic_sort_kernelIhLb0EEvPT_Pjii --------------------------
	.section	.nv.info._Z19bitonic_sort_kernelIhLb0EEvPT_Pjii,"",@"SHT_CUDA_INFO"
	.sectionflags	@""
	.align	4


	//----- nvinfo : EIATTR_CUDA_API_VERSION
	.align		4
        /*0000*/ 	.byte	0x04, 0x37
        /*0002*/ 	.short	(.L_319 - .L_318)
.L_318:
        /*0004*/ 	.word	0x00000082


	//----- nvinfo : EIATTR_KPARAM_INFO
	.align		4
.L_319:
        /*0008*/ 	.byte	0x04, 0x17
        /*000a*/ 	.short	(.L_321 - .L_320)
.L_320:
        /*000c*/ 	.word	0x00000000
        /*0010*/ 	.short	0x0003
        /*0012*/ 	.short	0x0014
        /*0014*/ 	.byte	0x00, 0xf0, 0x11, 0x00


	//----- nvinfo : EIATTR_KPARAM_INFO
	.align		4
.L_321:
        /*0018*/ 	.byte	0x04, 0x17
        /*001a*/ 	.short	(.L_323 - .L_322)
.L_322:
        /*001c*/ 	.word	0x00000000
        /*0020*/ 	.short	0x0002
        /*0022*/ 	.short	0x0010
        /*0024*/ 	.byte	0x00, 0xf0, 0x11, 0x00


	//----- nvinfo : EIATTR_KPARAM_INFO
	.align		4
.L_323:
        /*0028*/ 	.byte	0x04, 0x17
        /*002a*/ 	.short	(.L_325 - .L_324)
.L_324:
        /*002c*/ 	.word	0x00000000
        /*0030*/ 	.short	0x0001
        /*0032*/ 	.short	0x0008
        /*0034*/ 	.byte	0x00, 0xf5, 0x21, 0x00


	//----- nvinfo : EIATTR_KPARAM_INFO
	.align		4
.L_325:
        /*0038*/ 	.byte	0x04, 0x17
        /*003a*/ 	.short	(.L_327 - .L_326)
.L_326:
        /*003c*/ 	.word	0x00000000
        /*0040*/ 	.short	0x0000
        /*0042*/ 	.short	0x0000
        /*0044*/ 	.byte	0x00, 0xf5, 0x21, 0x00


	//----- nvinfo : EIATTR_SPARSE_MMA_MASK
	.align		4
.L_327:
        /*0048*/ 	.byte	0x03, 0x50
        /*004a*/ 	.short	0x0000


	//----- nvinfo : EIATTR_MAXREG_COUNT
	.align		4
        /*004c*/ 	.byte	0x03, 0x1b
        /*004e*/ 	.short	0x00ff


	//----- nvinfo : EIATTR_NUM_BARRIERS
	.align		4
        /*0050*/ 	.byte	0x02, 0x4c
        /*0052*/ 	.byte	0x01
	.zero		1


	//----- nvinfo : EIATTR_MERCURY_ISA_VERSION
	.align		4
        /*0054*/ 	.byte	0x03, 0x5f
        /*0056*/ 	.short	0x0101


	//----- nvinfo : EIATTR_VRC_CTA_INIT_COUNT
	.align		4
        /*0058*/ 	.byte	0x02, 0x4a
	.zero		1
	.zero		1


	//----- nvinfo : EIATTR_EXIT_INSTR_OFFSETS
	.align		4
        /*005c*/ 	.byte	0x04, 0x1c
        /*005e*/ 	.short	(.L_329 - .L_328)


	//   ....[0]....
.L_328:
        /*0060*/ 	.word	0x000004d0


	//----- nvinfo : EIATTR_CRS_STACK_SIZE
	.align		4
.L_329:
        /*0064*/ 	.byte	0x04, 0x1e
        /*0066*/ 	.short	(.L_331 - .L_330)
.L_330:
        /*0068*/ 	.word	0x00000000


	//----- nvinfo : EIATTR_CBANK_PARAM_SIZE
	.align		4
.L_331:
        /*006c*/ 	.byte	0x03, 0x19
        /*006e*/ 	.short	0x0018


	//----- nvinfo : EIATTR_PARAM_CBANK
	.align		4
        /*0070*/ 	.byte	0x04, 0x0a
        /*0072*/ 	.short	(.L_333 - .L_332)
	.align		4
.L_332:
        /*0074*/ 	.word	index@(.nv.constant0._Z19bitonic_sort_kernelIhLb0EEvPT_Pjii)
        /*0078*/ 	.short	0x0380
        /*007a*/ 	.short	0x0018


	//----- nvinfo : EIATTR_SW_WAR
	.align		4
.L_333:
        /*007c*/ 	.byte	0x04, 0x36
        /*007e*/ 	.short	(.L_335 - .L_334)
.L_334:
        /*0080*/ 	.word	0x00000008
.L_335:


//--------------------- .nv.info._Z19bitonic_sort_kernelIdLb0EEvPT_Pjii --------------------------
	.section	.nv.info._Z19bitonic_sort_kernelIdLb0EEvPT_Pjii,"",@"SHT_CUDA_INFO"
	.sectionflags	@""
	.align	4


	//----- nvinfo : EIATTR_CUDA_API_VERSION
	.align		4
        /*0000*/ 	.byte	0x04, 0x37
        /*0002*/ 	.short	(.L_337 - .L_336)
.L_336:
        /*0004*/ 	.word	0x00000082


	//----- nvinfo : EIATTR_KPARAM_INFO
	.align		4
.L_337:
        /*0008*/ 	.byte	0x04, 0x17
        /*000a*/ 	.short	(.L_339 - .L_338)
.L_338:
        /*000c*/ 	.word	0x00000000
        /*0010*/ 	.short	0x0003
        /*0012*/ 	.short	0x0014
        /*0014*/ 	.byte	0x00, 0xf0, 0x11, 0x00


	//----- nvinfo : EIATTR_KPARAM_INFO
	.align		4
.L_339:
        /*0018*/ 	.byte	0x04, 0x17
        /*001a*/ 	.short	(.L_341 - .L_340)
.L_340:
        /*001c*/ 	.word	0x00000000
        /*0020*/ 	.short	0x0002
        /*0022*/ 	.short	0x0010
        /*0024*/ 	.byte	0x00, 0xf0, 0x11, 0x00


	//----- nvinfo : EIATTR_KPARAM_INFO
	.align		4
.L_341:
        /*0028*/ 	.byte	0x04, 0x17
        /*002a*/ 	.short	(.L_343 - .L_342)
.L_342:
        /*002c*/ 	.word	0x00000000
        /*0030*/ 	.short	0x0001
        /*0032*/ 	.short	0x0008
        /*0034*/ 	.byte	0x00, 0xf5, 0x21, 0x00


	//----- nvinfo : EIATTR_KPARAM_INFO
	.align		4
.L_343:
        /*0038*/ 	.byte	0x04, 0x17
        /*003a*/ 	.short	(.L_345 - .L_344)
.L_344:
        /*003c*/ 	.word	0x00000000
        /*0040*/ 	.short	0x0000
        /*0042*/ 	.short	0x0000
        /*0044*/ 	.byte	0x00, 0xf5, 0x21, 0x00


	//----- nvinfo : EIATTR_SPARSE_MMA_MASK
	.align		4
.L_345:
        /*0048*/ 	.byte	0x03, 0x50
        /*004a*/ 	.short	0x0000


	//----- nvinfo : EIATTR_MAXREG_COUNT
	.align		4
        /*004c*/ 	.byte	0x03, 0x1b
        /*004e*/ 	.short	0x00ff


	//----- nvinfo : EIATTR_NUM_BARRIERS
	.align		4
        /*0050*/ 	.byte	0x02, 0x4c
        /*0052*/ 	.byte	0x01
	.zero		1


	//----- nvinfo : EIATTR_MERCURY_ISA_VERSION
	.align		4
        /*0054*/ 	.byte	0x03, 0x5f
        /*0056*/ 	.short	0x0101


	//----- nvinfo : EIATTR_VRC_CTA_INIT_COUNT
	.align		4
        /*0058*/ 	.byte	0x02, 0x4a
	.zero		1
	.zero		1


	//----- nvinfo : EIATTR_EXIT_INSTR_OFFSETS
	.align		4
        /*005c*/ 	.byte	0x04, 0x1c
        /*005e*/ 	.short	(.L_347 - .L_346)


	//   ....[0]....
.L_346:
        /*0060*/ 	.word	0x00000490


	//----- nvinfo : EIATTR_CRS_STACK_SIZE
	.align		4
.L_347:
        /*0064*/ 	.byte	0x04, 0x1e
        /*0066*/ 	.short	(.L_349 - .L_348)
.L_348:
        /*0068*/ 	.word	0x00000000


	//----- nvinfo : EIATTR_CBANK_PARAM_SIZE
	.align		4
.L_349:
        /*006c*/ 	.byte	0x03, 0x19
        /*006e*/ 	.short	0x0018


	//----- nvinfo : EIATTR_PARAM_CBANK
	.align		4
        /*0070*/ 	.byte	0x04, 0x0a
        /*0072*/ 	.short	(.L_351 - .L_350)
	.align		4
.L_350:
        /*0074*/ 	.word	index@(.nv.constant0._Z19bitonic_sort_kernelIdLb0EEvPT_Pjii)
        /*0078*/ 	.short	0x0380
        /*007a*/ 	.short	0x0018


	//----- nvinfo : EIATTR_SW_WAR
	.align		4
.L_351:
        /*007c*/ 	.byte	0x04, 0x36
        /*007e*/ 	.short	(.L_353 - .L_352)
.L_352:
        /*0080*/ 	.word	0x00000008
.L_353:


//--------------------- .nv.info._Z19bitonic_sort_kernelIfLb0EEvPT_Pjii --------------------------
	.section	.nv.info._Z19bitonic_sort_kernelIfLb0EEvPT_Pjii,"",@"SHT_CUDA_INFO"
	.sectionflags	@""
	.align	4


	//----- nvinfo : EIATTR_CUDA_API_VERSION
	.align		4
        /*0000*/ 	.byte	0x04, 0x37
        /*0002*/ 	.short	(.L_355 - .L_354)
.L_354:
        /*0004*/ 	.word	0x00000082


	//----- nvinfo : EIATTR_KPARAM_INFO
	.align		4
.L_355:
        /*0008*/ 	.byte	0x04, 0x17
        /*000a*/ 	.short	(.L_357 - .L_356)
.L_356:
        /*000c*/ 	.word	0x00000000
        /*0010*/ 	.short	0x0003
        /*0012*/ 	.short	0x0014
        /*0014*/ 	.byte	0x00, 0xf0, 0x11, 0x00


	//----- nvinfo : EIATTR_KPARAM_INFO
	.align		4
.L_357:
        /*0018*/ 	.byte	0x04, 0x17
        /*001a*/ 	.short	(.L_359 - .L_358)
.L_358:
        /*001c*/ 	.word	0x00000000
        /*0020*/ 	.short	0x0002
        /*0022*/ 	.short	0x0010
        /*0024*/ 	.byte	0x00, 0xf0, 0x11, 0x00


	//----- nvinfo : EIATTR_KPARAM_INFO
	.align		4
.L_359:
        /*0028*/ 	.byte	0x04, 0x17
        /*002a*/ 	.short	(.L_361 - .L_360)
.L_360:
        /*002c*/ 	.word	0x00000000
        /*0030*/ 	.short	0x0001
        /*0032*/ 	.short	0x0008
        /*0034*/ 	.byte	0x00, 0xf5, 0x21, 0x00


	//----- nvinfo : EIATTR_KPARAM_INFO
	.align		4
.L_361:
        /*0038*/ 	.byte	0x04, 0x17
        /*003a*/ 	.short	(.L_363 - .L_362)
.L_362:
        /*003c*/ 	.word	0x00000000
        /*0040*/ 	.short	0x0000
        /*0042*/ 	.short	0x0000
        /*0044*/ 	.byte	0x00, 0xf5, 0x21, 0x00


	//----- nvinfo : EIATTR_SPARSE_MMA_MASK
	.align		4
.L_363:
        /*0048*/ 	.byte	0x03, 0x50
        /*004a*/ 	.short	0x0000


	//----- nvinfo : EIATTR_MAXREG_COUNT
	.align		4
        /*004c*/ 	.byte	0x03, 0x1b
        /*004e*/ 	.short	0x00ff


	//----- nvinfo : EIATTR_NUM_BARRIERS
	.align		4
        /*0050*/ 	.byte	0x02, 0x4c
        /*0052*/ 	.byte	0x01
	.zero		1


	//----- nvinfo : EIATTR_MERCURY_ISA_VERSION
	.align		4
        /*0054*/ 	.byte	0x03, 0x5f
        /*0056*/ 	.short	0x0101


	//----- nvinfo : EIATTR_VRC_CTA_INIT_COUNT
	.align		4
        /*0058*/ 	.byte	0x02, 0x4a
	.zero		1
	.zero		1


	//----- nvinfo : EIATTR_EXIT_INSTR_OFFSETS
	.align		4
        /*005c*/ 	.byte	0x04, 0x1c
        /*005e*/ 	.short	(.L_365 - .L_364)


	//   ....[0]....
.L_364:
        /*0060*/ 	.word	0x00000490


	//----- nvinfo : EIATTR_CRS_STACK_SIZE
	.align		4
.L_365:
        /*0064*/ 	.byte	0x04, 0x1e
        /*0066*/ 	.short	(.L_367 - .L_366)
.L_366:
        /*0068*/ 	.word	0x00000000


	//----- nvinfo : EIATTR_CBANK_PARAM_SIZE
	.align		4
.L_367:
        /*006c*/ 	.byte	0x03, 0x19
        /*006e*/ 	.short	0x0018


	//----- nvinfo : EIATTR_PARAM_CBANK
	.align		4
        /*0070*/ 	.byte	0x04, 0x0a
        /*0072*/ 	.short	(.L_369 - .L_368)
	.align		4
.L_368:
        /*0074*/ 	.word	index@(.nv.constant0._Z19bitonic_sort_kernelIfLb0EEvPT_Pjii)
        /*0078*/ 	.short	0x0380
        /*007a*/ 	.short	0x0018


	//----- nvinfo : EIATTR_SW_WAR
	.align		4
.L_369:
        /*007c*/ 	.byte	0x04, 0x36
        /*007e*/ 	.short	(.L_371 - .L_370)
.L_370:
        /*0080*/ 	.word	0x00000008
.L_371:


//--------------------- .nv.info._Z19bitonic_sort_kernelIlLb1EEvPT_Pjii --------------------------
	.section	.nv.info._Z19bitonic_sort_kernelIlLb1EEvPT_Pjii,"",@"SHT_CUDA_INFO"
	.sectionflags	@""
	.align	4


	//----- nvinfo : EIATTR_CUDA_API_VERSION
	.align		4
        /*0000*/ 	.byte	0x04, 0x37
        /*0002*/ 	.short	(.L_373 - .L_372)
.L_372:
        /*0004*/ 	.word	0x00000082


	//----- nvinfo : EIATTR_KPARAM_INFO
	.align		4
.L_373:
        /*0008*/ 	.byte	0x04, 0x17
        /*000a*/ 	.short	(.L_375 - .L_374)
.L_374:
        /*000c*/ 	.word	0x00000000
        /*0010*/ 	.short	0x0003
        /*0012*/ 	.short	0x0014
        /*0014*/ 	.byte	0x00, 0xf0, 0x11, 0x00


	//----- nvinfo : EIATTR_KPARAM_INFO
	.align		4
.L_375:
        /*0018*/ 	.byte	0x04, 0x17
        /*001a*/ 	.short	(.L_377 - .L_376)
.L_376:
        /*001c*/ 	.word	0x00000000
        /*0020*/ 	.short	0x0002
        /*0022*/ 	.short	0x0010
        /*0024*/ 	.byte	0x00, 0xf0, 0x11, 0x00


	//----- nvinfo : EIATTR_KPARAM_INFO
	.align		4
.L_377:
        /*0028*/ 	.byte	0x04, 0x17
        /*002a*/ 	.short	(.L_379 - .L_378)
.L_378:
        /*002c*/ 	.word	0x00000000
        /*0030*/ 	.short	0x0001
        /*0032*/ 	.short	0x0008
        /*0034*/ 	.byte	0x00, 0xf5, 0x21, 0x00


	//----- nvinfo : EIATTR_KPARAM_INFO
	.align		4
.L_379:
        /*0038*/ 	.byte	0x04, 0x17
        /*003a*/ 	.short	(.L_381 - .L_380)
.L_380:
        /*003c*/ 	.word	0x00000000
        /*0040*/ 	.short	0x0000
        /*0042*/ 	.short	0x0000
        /*0044*/ 	.byte	0x00, 0xf5, 0x21, 0x00


	//----- nvinfo : EIATTR_SPARSE_MMA_MASK
	.align		4
.L_381:
        /*0048*/ 	.byte	0x03, 0x50
        /*004a*/ 	.short	0x0000


	//----- nvinfo : EIATTR_MAXREG_COUNT
	.align		4
        /*004c*/ 	.byte	0x03, 0x1b
        /*004e*/ 	.short	0x00ff


	//----- nvinfo : EIATTR_NUM_BARRIERS
	.align		4
        /*0050*/ 	.byte	0x02, 0x4c
        /*0052*/ 	.byte	0x01
	.zero		1


	//----- nvinfo : EIATTR_MERCURY_ISA_VERSION
	.align		4
        /*0054*/ 	.byte	0x03, 0x5f
        /*0056*/ 	.short	0x0101


	//----- nvinfo : EIATTR_VRC_CTA_INIT_COUNT
	.align		4
        /*0058*/ 	.byte	0x02, 0x4a
	.zero		1
	.zero		1


	//----- nvinfo : EIATTR_EXIT_INSTR_OFFSETS
	.align		4
        /*005c*/ 	.byte	0x04, 0x1c
        /*005e*/ 	.short	(.L_383 - .L_382)


	//   ....[0]....
.L_382:
        /*0060*/ 	.word	0x000004b0


	//----- nvinfo : EIATTR_CRS_STACK_SIZE
	.align		4
.L_383:
        /*0064*/ 	.byte	0x04, 0x1e
        /*0066*/ 	.short	(.L_385 - .L_384)
.L_384:
        /*0068*/ 	.word	0x00000000


	//----- nvinfo : EIATTR_CBANK_PARAM_SIZE
	.align		4
.L_385:
        /*006c*/ 	.byte	0x03, 0x19
        /*006e*/ 	.short	0x0018


	//----- nvinfo : EIATTR_PARAM_CBANK
	.align		4
        /*0070*/ 	.byte	0x04, 0x0a
        /*0072*/ 	.short	(.L_387 - .L_386)
	.align		4
.L_386:
        /*0074*/ 	.word	index@(.nv.constant0._Z19bitonic_sort_kernelIlLb1EEvPT_Pjii)
        /*0078*/ 	.short	0x0380
        /*007a*/ 	.short	0x0018


	//----- nvinfo : EIATTR_SW_WAR
	.align		4
.L_387:
        /*007c*/ 	.byte	0x04, 0x36
        /*007e*/ 	.short	(.L_389 - .L_388)
.L_388:
        /*0080*/ 	.word	0x00000008
.L_389:


//--------------------- .nv.info._Z19bitonic_sort_kernelIjLb1EEvPT_Pjii --------------------------
	.section	.nv.info._Z19bitonic_sort_kernelIjLb1EEvPT_Pjii,"",@"SHT_CUDA_INFO"
	.sectionflags	@""
	.align	4


	//----- nvinfo : EIATTR_CUDA_API_VERSION
	.align		4
        /*0000*/ 	.byte	0x04, 0x37
        /*0002*/ 	.short	(.L_391 - .L_390)
.L_390:
        /*0004*/ 	.word	0x00000082


	//----- nvinfo : EIATTR_KPARAM_INFO
	.align		4
.L_391:
        /*0008*/ 	.byte	0x04, 0x17
        /*000a*/ 	.short	(.L_393 - .L_392)
.L_392:
        /*000c*/ 	.word	0x00000000
        /*0010*/ 	.short	0x0003
        /*0012*/ 	.short	0x0014
        /*0014*/ 	.byte	0x00, 0xf0, 0x11, 0x00


	//----- nvinfo : EIATTR_KPARAM_INFO
	.align		4
.L_393:
        /*0018*/ 	.byte	0x04, 0x17
        /*001a*/ 	.short	(.L_395 - .L_394)
.L_394:
        /*001c*/ 	.word	0x00000000
        /*0020*/ 	.short	0x0002
        /*0022*/ 	.short	0x0010
        /*0024*/ 	.byte	0x00, 0xf0, 0x11, 0x00


	//----- nvinfo : EIATTR_KPARAM_INFO
	.align		4
.L_395:
        /*0028*/ 	.byte	0x04, 0x17
        /*002a*/ 	.short	(.L_397 - .L_396)
.L_396:
        /*002c*/ 	.word	0x00000000
        /*0030*/ 	.short	0x0001
        /*0032*/ 	.short	0x0008
        /*0034*/ 	.byte	0x00, 0xf5, 0x21, 0x00


	//----- nvinfo : EIATTR_KPARAM_INFO
	.align		4
.L_397:
        /*0038*/ 	.byte	0x04, 0x17
        /*003a*/ 	.short	(.L_399 - .L_398)
.L_398:
        /*003c*/ 	.word	0x00000000
        /*0040*/ 	.short	0x0000
        /*0042*/ 	.short	0x0000
        /*0044*/ 	.byte	0x00, 0xf5, 0x21, 0x00


	//----- nvinfo : EIATTR_SPARSE_MMA_MASK
	.align		4
.L_399:
        /*0048*/ 	.byte	0x03, 0x50
        /*004a*/ 	.short	0x0000


	//----- nvinfo : EIATTR_MAXREG_COUNT
	.align		4
        /*004c*/ 	.byte	0x03, 0x1b
        /*004e*/ 	.short	0x00ff


	//----- nvinfo : EIATTR_NUM_BARRIERS
	.align		4
        /*0050*/ 	.byte	0x02, 0x4c
        /*0052*/ 	.byte	0x01
	.zero		1


	//----- nvinfo : EIATTR_MERCURY_ISA_VERSION
	.align		4
        /*0054*/ 	.byte	0x03, 0x5f
        /*0056*/ 	.short	0x0101


	//----- nvinfo : EIATTR_VRC_CTA_INIT_COUNT
	.align		4
        /*0058*/ 	.byte	0x02, 0x4a
	.zero		1
	.zero		1


	//----- nvinfo : EIATTR_EXIT_INSTR_OFFSETS
	.align		4
        /*005c*/ 	.byte	0x04, 0x1c
        /*005e*/ 	.short	(.L_401 - .L_400)


	//   ....[0]....
.L_400:
        /*0060*/ 	.word	0x00000490


	//----- nvinfo : EIATTR_CRS_STACK_SIZE
	.align		4
.L_401:
        /*0064*/ 	.byte	0x04, 0x1e
        /*0066*/ 	.short	(.L_403 - .L_402)
.L_402:
        /*0068*/ 	.word	0x00000000


	//----- nvinfo : EIATTR_CBANK_PARAM_SIZE
	.align		4
.L_403:
        /*006c*/ 	.byte	0x03, 0x19
        /*006e*/ 	.short	0x0018


	//----- nvinfo : EIATTR_PARAM_CBANK
	.align		4
        /*0070*/ 	.byte	0x04, 0x0a
        /*0072*/ 	.short	(.L_405 - .L_404)
	.align		4
.L_404:
        /*0074*/ 	.word	index@(.nv.constant0._Z19bitonic_sort_kernelIjLb1EEvPT_Pjii)
        /*0078*/ 	.short	0x0380
        /*007a*/ 	.short	0x0018


	//----- nvinfo : EIATTR_SW_WAR
	.align		4
.L_405:
        /*007c*/ 	.byte	0x04, 0x36
        /*007e*/ 	.short	(.L_407 - .L_406)
.L_406:
        /*0080*/ 	.word	0x00000008
.L_407:


//--------------------- .nv.info._Z19bitonic_sort_kernelIhLb1EEvPT_Pjii --------------------------
	.section	.nv.info._Z19bitonic_sort_kernelIhLb1EEvPT_Pjii,"",@"SHT_CUDA_INFO"
	.sectionflags	@""
	.align	4


	//----- nvinfo : EIATTR_CUDA_API_VERSION
	.align		4
        /*0000*/ 	.byte	0x04, 0x37
        /*0002*/ 	.short	(.L_409 - .L_408)
.L_408:
        /*0004*/ 	.word	0x00000082


	//----- nvinfo : EIATTR_KPARAM_INFO
	.align		4
.L_409:
        /*0008*/ 	.byte	0x04, 0x17
        /*000a*/ 	.short	(.L_411 - .L_410)
.L_410:
        /*000c*/ 	.word	0x00000000
        /*0010*/ 	.short	0x0003
        /*0012*/ 	.short	0x0014
        /*0014*/ 	.byte	0x00, 0xf0, 0x11, 0x00


	//----- nvinfo : EIATTR_KPARAM_INFO
	.align		4
.L_411:
        /*0018*/ 	.byte	0x04, 0x17
        /*001a*/ 	.short	(.L_413 - .L_412)
.L_412:
        /*001c*/ 	.word	0x00000000
        /*0020*/ 	.short	0x0002
        /*0022*/ 	.short	0x0010
        /*0024*/ 	.byte	0x00, 0xf0, 0x11, 0x00


	//----- nvinfo : EIATTR_KPARAM_INFO
	.align		4
.L_413:
        /*0028*/ 	.byte	0x04, 0x17
        /*002a*/ 	.short	(.L_415 - .L_414)
.L_414:
        /*002c*/ 	.word	0x00000000
        /*0030*/ 	.short	0x0001
        /*0032*/ 	.short	0x0008
        /*0034*/ 	.byte	0x00, 0xf5, 0x21, 0x00


	//----- nvinfo : EIATTR_KPARAM_INFO
	.align		4
.L_415:
        /*0038*/ 	.byte	0x04, 0x17
        /*003a*/ 	.short	(.L_417 - .L_416)
.L_416:
        /*003c*/ 	.word	0x00000000
        /*0040*/ 	.short	0x0000
        /*0042*/ 	.short	0x0000
        /*0044*/ 	.byte	0x00, 0xf5, 0x21, 0x00


	//----- nvinfo : EIATTR_SPARSE_MMA_MASK
	.align		4
.L_417:
        /*0048*/ 	.byte	0x03, 0x50
        /*004a*/ 	.short	0x0000


	//----- nvinfo : EIATTR_MAXREG_COUNT
	.align		4
        /*004c*/ 	.byte	0x03, 0x1b
        /*004e*/ 	.short	0x00ff


	//----- nvinfo : EIATTR_NUM_BARRIERS
	.align		4
        /*0050*/ 	.byte	0x02, 0x4c
        /*0052*/ 	.byte	0x01
	.zero		1


	//----- nvinfo : EIATTR_MERCURY_ISA_VERSION
	.align		4
        /*0054*/ 	.byte	0x03, 0x5f
        /*0056*/ 	.short	0x0101


	//----- nvinfo : EIATTR_VRC_CTA_INIT_COUNT
	.align		4
        /*0058*/ 	.byte	0x02, 0x4a
	.zero		1
	.zero		1


	//----- nvinfo : EIATTR_EXIT_INSTR_OFFSETS
	.align		4
        /*005c*/ 	.byte	0x04, 0x1c
        /*005e*/ 	.short	(.L_419 - .L_418)


	//   ....[0]....
.L_418:
        /*0060*/ 	.word	0x000004d0


	//----- nvinfo : EIATTR_CRS_STACK_SIZE
	.align		4
.L_419:
        /*0064*/ 	.byte	0x04, 0x1e
        /*0066*/ 	.short	(.L_421 - .L_420)
.L_420:
        /*0068*/ 	.word	0x00000000


	//----- nvinfo : EIATTR_CBANK_PARAM_SIZE
	.align		4
.L_421:
        /*006c*/ 	.byte	0x03, 0x19
        /*006e*/ 	.short	0x0018


	//----- nvinfo : EIATTR_PARAM_CBANK
	.align		4
        /*0070*/ 	.byte	0x04, 0x0a
        /*0072*/ 	.short	(.L_423 - .L_422)
	.align		4
.L_422:
        /*0074*/ 	.word	index@(.nv.constant0._Z19bitonic_sort_kernelIhLb1EEvPT_Pjii)
        /*0078*/ 	.short	0x0380
        /*007a*/ 	.short	0x0018


	//----- nvinfo : EIATTR_SW_WAR
	.align		4
.L_423:
        /*007c*/ 	.byte	0x04, 0x36
        /*007e*/ 	.short	(.L_425 - .L_424)
.L_424:
        /*0080*/ 	.word	0x00000008
.L_425:


//--------------------- .nv.info._Z19bitonic_sort_kernelIdLb1EEvPT_Pjii --------------------------
	.section	.nv.info._Z19bitonic_sort_kernelIdLb1EEvPT_Pjii,"",@"SHT_CUDA_INFO"
	.sectionflags	@""
	.align	4


	//----- nvinfo : EIATTR_CUDA_API_VERSION
	.align		4
        /*0000*/ 	.byte	0x04, 0x37
        /*0002*/ 	.short	(.L_427 - .L_426)
.L_426:
        /*0004*/ 	.word	0x00000082


	//----- nvinfo : EIATTR_KPARAM_INFO
	.align		4
.L_427:
        /*0008*/ 	.byte	0x04, 0x17
        /*000a*/ 	.short	(.L_429 - .L_428)
.L_428:
        /*000c*/ 	.word	0x00000000
        /*0010*/ 	.short	0x0003
        /*0012*/ 	.short	0x0014
        /*0014*/ 	.byte	0x00, 0xf0, 0x11, 0x00


	//----- nvinfo : EIATTR_KPARAM_INFO
	.align		4
.L_429:
        /*0018*/ 	.byte	0x04, 0x17
        /*001a*/ 	.short	(.L_431 - .L_430)
.L_430:
        /*001c*/ 	.word	0x00000000
        /*0020*/ 	.short	0x0002
        /*0022*/ 	.short	0x0010
        /*0024*/ 	.byte	0x00, 0xf0, 0x11, 0x00


	//----- nvinfo : EIATTR_KPARAM_INFO
	.align		4
.L_431:
        /*0028*/ 	.byte	0x04, 0x17
        /*002a*/ 	.short	(.L_433 - .L_432)
.L_432:
        /*002c*/ 	.word	0x00000000
        /*0030*/ 	.short	0x0001
        /*0032*/ 	.short	0x0008
        /*0034*/ 	.byte	0x00, 0xf5, 0x21, 0x00


	//----- nvinfo : EIATTR_KPARAM_INFO
	.align		4
.L_433:
        /*0038*/ 	.byte	0x04, 0x17
        /*003a*/ 	.short	(.L_435 - .L_434)
.L_434:
        /*003c*/ 	.word	0x00000000
        /*0040*/ 	.short	0x0000
        /*0042*/ 	.short	0x0000
        /*0044*/ 	.byte	0x00, 0xf5, 0x21, 0x00


	//----- nvinfo : EIATTR_SPARSE_MMA_MASK
	.align		4
.L_435:
        /*0048*/ 	.byte	0x03, 0x50
        /*004a*/ 	.short	0x0000


	//----- nvinfo : EIATTR_MAXREG_COUNT
	.align		4
        /*004c*/ 	.byte	0x03, 0x1b
        /*004e*/ 	.short	0x00ff


	//----- nvinfo : EIATTR_NUM_BARRIERS
	.align		4
        /*0050*/ 	.byte	0x02, 0x4c
        /*0052*/ 	.byte	0x01
	.zero		1


	//----- nvinfo : EIATTR_MERCURY_ISA_VERSION
	.align		4
        /*0054*/ 	.byte	0x03, 0x5f
        /*0056*/ 	.short	0x0101


	//----- nvinfo : EIATTR_VRC_CTA_INIT_COUNT
	.align		4
        /*0058*/ 	.byte	0x02, 0x4a
	.zero		1
	.zero		1


	//----- nvinfo : EIATTR_EXIT_INSTR_OFFSETS
	.align		4
        /*005c*/ 	.byte	0x04, 0x1c
        /*005e*/ 	.short	(.L_437 - .L_436)


	//   ....[0]....
.L_436:
        /*0060*/ 	.word	0x00000490


	//----- nvinfo : EIATTR_CRS_STACK_SIZE
	.align		4
.L_437:
        /*0064*/ 	.byte	0x04, 0x1e
        /*0066*/ 	.short	(.L_439 - .L_438)
.L_438:
        /*0068*/ 	.word	0x00000000


	//----- nvinfo : EIATTR_CBANK_PARAM_SIZE
	.align		4
.L_439:
        /*006c*/ 	.byte	0x03, 0x19
        /*006e*/ 	.short	0x0018


	//----- nvinfo : EIATTR_PARAM_CBANK
	.align		4
        /*0070*/ 	.byte	0x04, 0x0a
        /*0072*/ 	.short	(.L_441 - .L_440)
	.align		4
.L_440:
        /*0074*/ 	.word	index@(.nv.constant0._Z19bitonic_sort_kernelIdLb1EEvPT_Pjii)
        /*0078*/ 	.short	0x0380
        /*007a*/ 	.short	0x0018


	//----- nvinfo : EIATTR_SW_WAR
	.align		4
.L_441:
        /*007c*/ 	.byte	0x04, 0x36
        /*007e*/ 	.short	(.L_443 - .L_442)
.L_442:
        /*0080*/ 	.word	0x00000008
.L_443:


//--------------------- .nv.info._Z19bitonic_sort_kernelIfLb1EEvPT_Pjii --------------------------
	.section	.nv.info._Z19bitonic_sort_kernelIfLb1EEvPT_Pjii,"",@"SHT_CUDA_INFO"
	.sectionflags	@""
	.align	4


	//----- nvinfo : EIATTR_CUDA_API_VERSION
	.align		4
        /*0000*/ 	.byte	0x04, 0x37
        /*0002*/ 	.short	(.L_445 - .L_444)
.L_444:
        /*0004*/ 	.word	0x00000082


	//----- nvinfo : EIATTR_KPARAM_INFO
	.align		4
.L_445:
        /*0008*/ 	.byte	0x04, 0x17
        /*000a*/ 	.short	(.L_447 - .L_446)
.L_446:
        /*000c*/ 	.word	0x00000000
        /*0010*/ 	.short	0x0003
        /*0012*/ 	.short	0x0014
        /*0014*/ 	.byte	0x00, 0xf0, 0x11, 0x00


	//----- nvinfo : EIATTR_KPARAM_INFO
	.align		4
.L_447:
        /*0018*/ 	.byte	0x04, 0x17
        /*001a*/ 	.short	(.L_449 - .L_448)
.L_448:
        /*001c*/ 	.word	0x00000000
        /*0020*/ 	.short	0x0002
        /*0022*/ 	.short	0x0010
        /*0024*/ 	.byte	0x00, 0xf0, 0x11, 0x00


	//----- nvinfo : EIATTR_KPARAM_INFO
	.align		4
.L_449:
        /*0028*/ 	.byte	0x04, 0x17
        /*002a*/ 	.short	(.L_451 - .L_450)
.L_450:
        /*002c*/ 	.word	0x00000000
        /*0030*/ 	.short	0x0001
        /*0032*/ 	.short	0x0008
        /*0034*/ 	.byte	0x00, 0xf5, 0x21, 0x00


	//----- nvinfo : EIATTR_KPARAM_INFO
	.align		4
.L_451:
        /*0038*/ 	.byte	0x04, 0x17
        /*003a*/ 	.short	(.L_453 - .L_452)
.L_452:
        /*003c*/ 	.word	0x00000000
        /*0040*/ 	.short	0x0000
        /*0042*/ 	.short	0x0000
        /*0044*/ 	.byte	0x00, 0xf5, 0x21, 0x00


	//----- nvinfo : EIATTR_SPARSE_MMA_MASK
	.align		4
.L_453:
        /*0048*/ 	.byte	0x03, 0x50
        /*004a*/ 	.short	0x0000


	//----- nvinfo : EIATTR_MAXREG_COUNT
	.align		4
        /*004c*/ 	.byte	0x03, 0x1b
        /*004e*/ 	.short	0x00ff


	//----- nvinfo : EIATTR_NUM_BARRIERS
	.align		4
        /*0050*/ 	.byte	0x02, 0x4c
        /*0052*/ 	.byte	0x01
	.zero		1


	//----- nvinfo : EIATTR_MERCURY_ISA_VERSION
	.align		4
        /*0054*/ 	.byte	0x03, 0x5f
        /*0056*/ 	.short	0x0101


	//----- nvinfo : EIATTR_VRC_CTA_INIT_COUNT
	.align		4
        /*0058*/ 	.byte	0x02, 0x4a
	.zero		1
	.zero		1


	//----- nvinfo : EIATTR_EXIT_INSTR_OFFSETS
	.align		4
        /*005c*/ 	.byte	0x04, 0x1c
        /*005e*/ 	.short	(.L_455 - .L_454)


	//   ....[0]....
.L_454:
        /*0060*/ 	.word	0x00000490


	//----- nvinfo : EIATTR_CRS_STACK_SIZE
	.align		4
.L_455:
        /*0064*/ 	.byte	0x04, 0x1e
        /*0066*/ 	.short	(.L_457 - .L_456)
.L_456:
        /*0068*/ 	.word	0x00000000


	//----- nvinfo : EIATTR_CBANK_PARAM_SIZE
	.align		4
.L_457:
        /*006c*/ 	.byte	0x03, 0x19
        /*006e*/ 	.short	0x0018


	//----- nvinfo : EIATTR_PARAM_CBANK
	.align		4
        /*0070*/ 	.byte	0x04, 0x0a
        /*0072*/ 	.short	(.L_459 - .L_458)
	.align		4
.L_458:
        /*0074*/ 	.word	index@(.nv.constant0._Z19bitonic_sort_kernelIfLb1EEvPT_Pjii)
        /*0078*/ 	.short	0x0380
        /*007a*/ 	.short	0x0018


	//----- nvinfo : EIATTR_SW_WAR
	.align		4
.L_459:
        /*007c*/ 	.byte	0x04, 0x36
        /*007e*/ 	.short	(.L_461 - .L_460)
.L_460:
        /*0080*/ 	.word	0x00000008
.L_461:


//--------------------- .nv.info._Z19bitonic_sort_kernelI6__halfLb0EEvPT_Pjii --------------------------
	.section	.nv.info._Z19bitonic_sort_kernelI6__halfLb0EEvPT_Pjii,"",@"SHT_CUDA_INFO"
	.sectionflags	@""
	.align	4


	//----- nvinfo : EIATTR_CUDA_API_VERSION
	.align		4
        /*0000*/ 	.byte	0x04, 0x37
        /*0002*/ 	.short	(.L_463 - .L_462)
.L_462:
        /*0004*/ 	.word	0x00000082


	//----- nvinfo : EIATTR_KPARAM_INFO
	.align		4
.L_463:
        /*0008*/ 	.byte	0x04, 0x17
        /*000a*/ 	.short	(.L_465 - .L_464)
.L_464:
        /*000c*/ 	.word	0x00000000
        /*0010*/ 	.short	0x0003
        /*0012*/ 	.short	0x0014
        /*0014*/ 	.byte	0x00, 0xf0, 0x11, 0x00


	//----- nvinfo : EIATTR_KPARAM_INFO
	.align		4
.L_465:
        /*0018*/ 	.byte	0x04, 0x17
        /*001a*/ 	.short	(.L_467 - .L_466)
.L_466:
        /*001c*/ 	.word	0x00000000
        /*0020*/ 	.short	0x0002
        /*0022*/ 	.short	0x0010
        /*0024*/ 	.byte	0x00, 0xf0, 0x11, 0x00


	//----- nvinfo : EIATTR_KPARAM_INFO
	.align		4
.L_467:
        /*0028*/ 	.byte	0x04, 0x17
        /*002a*/ 	.short	(.L_469 - .L_468)
.L_468:
        /*002c*/ 	.word	0x00000000
        /*0030*/ 	.short	0x0001
        /*0032*/ 	.short	0x0008
        /*0034*/ 	.byte	0x00, 0xf5, 0x21, 0x00


	//----- nvinfo : EIATTR_KPARAM_INFO
	.align		4
.L_469:
        /*0038*/ 	.byte	0x04, 0x17
        /*003a*/ 	.short	(.L_471 - .L_470)
.L_470:
        /*003c*/ 	.word	0x00000000
        /*0040*/ 	.short	0x0000
        /*0042*/ 	.short	0x0000
        /*0044*/ 	.byte	0x00, 0xf5, 0x21, 0x00


	//----- nvinfo : EIATTR_SPARSE_MMA_MASK
	.align		4
.L_471:
        /*0048*/ 	.byte	0x03, 0x50
        /*004a*/ 	.short	0x0000


	//----- nvinfo : EIATTR_MAXREG_COUNT
	.align		4
        /*004c*/ 	.byte	0x03, 0x1b
        /*004e*/ 	.short	0x00ff


	//----- nvinfo : EIATTR_NUM_BARRIERS
	.align		4
        /*0050*/ 	.byte	0x02, 0x4c
        /*0052*/ 	.byte	0x01
	.zero		1


	//----- nvinfo : EIATTR_MERCURY_ISA_VERSION
	.align		4
        /*0054*/ 	.byte	0x03, 0x5f
        /*0056*/ 	.short	0x0101


	//----- nvinfo : EIATTR_VRC_CTA_INIT_COUNT
	.align		4
        /*0058*/ 	.byte	0x02, 0x4a
	.zero		1
	.zero		1


	//----- nvinfo : EIATTR_EXIT_INSTR_OFFSETS
	.align		4
        /*005c*/ 	.byte	0x04, 0x1c
        /*005e*/ 	.short	(.L_473 - .L_472)


	//   ....[0]....
.L_472:
        /*0060*/ 	.word	0x00000490


	//----- nvinfo : EIATTR_CRS_STACK_SIZE
	.align		4
.L_473:
        /*0064*/ 	.byte	0x04, 0x1e
        /*0066*/ 	.short	(.L_475 - .L_474)
.L_474:
        /*0068*/ 	.word	0x00000000


	//----- nvinfo : EIATTR_CBANK_PARAM_SIZE
	.align		4
.L_475:
        /*006c*/ 	.byte	0x03, 0x19
        /*006e*/ 	.short	0x0018


	//----- nvinfo : EIATTR_PARAM_CBANK
	.align		4
        /*0070*/ 	.byte	0x04, 0x0a
        /*0072*/ 	.short	(.L_477 - .L_476)
	.align		4
.L_476:
        /*0074*/ 	.word	index@(.nv.constant0._Z19bitonic_sort_kernelI6__halfLb0EEvPT_Pjii)
        /*0078*/ 	.short	0x0380
        /*007a*/ 	.short	0x0018


	//----- nvinfo : EIATTR_SW_WAR
	.align		4
.L_477:
        /*007c*/ 	.byte	0x04, 0x36
        /*007e*/ 	.short	(.L_479 - .L_478)
.L_478:
        /*0080*/ 	.word	0x00000008
.L_479:


//--------------------- .nv.info._Z19bitonic_sort_kernelI6__halfLb1EEvPT_Pjii --------------------------
	.section	.nv.info._Z19bitonic_sort_kernelI6__halfLb1EEvPT_Pjii,"",@"SHT_CUDA_INFO"
	.sectionflags	@""
	.align	4


	//----- nvinfo : EIATTR_CUDA_API_VERSION
	.align		4
        /*0000*/ 	.byte	0x04, 0x37
        /*0002*/ 	.short	(.L_481 - .L_480)
.L_480:
        /*0004*/ 	.word	0x00000082


	//----- nvinfo : EIATTR_KPARAM_INFO
	.align		4
.L_481:
        /*0008*/ 	.byte	0x04, 0x17
        /*000a*/ 	.short	(.L_483 - .L_482)
.L_482:
        /*000c*/ 	.word	0x00000000
        /*0010*/ 	.short	0x0003
        /*0012*/ 	.short	0x0014
        /*0014*/ 	.byte	0x00, 0xf0, 0x11, 0x00


	//----- nvinfo : EIATTR_KPARAM_INFO
	.align		4
.L_483:
        /*0018*/ 	.byte	0x04, 0x17
        /*001a*/ 	.short	(.L_485 - .L_484)
.L_484:
        /*001c*/ 	.word	0x00000000
        /*0020*/ 	.short	0x0002
        /*0022*/ 	.short	0x0010
        /*0024*/ 	.byte	0x00, 0xf0, 0x11, 0x00


	//----- nvinfo : EIATTR_KPARAM_INFO
	.align		4
.L_485:
        /*0028*/ 	.byte	0x04, 0x17
        /*002a*/ 	.short	(.L_487 - .L_486)
.L_486:
        /*002c*/ 	.word	0x00000000
        /*0030*/ 	.short	0x0001
        /*0032*/ 	.short	0x0008
        /*0034*/ 	.byte	0x00, 0xf5, 0x21, 0x00


	//----- nvinfo : EIATTR_KPARAM_INFO
	.align		4
.L_487:
        /*0038*/ 	.byte	0x04, 0x17
        /*003a*/ 	.short	(.L_489 - .L_488)
.L_488:
        /*003c*/ 	.word	0x00000000
        /*0040*/ 	.short	0x0000
        /*0042*/ 	.short	0x0000
        /*0044*/ 	.byte	0x00, 0xf5, 0x21, 0x00


	//----- nvinfo : EIATTR_SPARSE_MMA_MASK
	.align		4
.L_489:
        /*0048*/ 	.byte	0x03, 0x50
        /*004a*/ 	.short	0x0000


	//----- nvinfo : EIATTR_MAXREG_COUNT
	.align		4
        /*004c*/ 	.byte	0x03, 0x1b
        /*004e*/ 	.short	0x00ff


	//----- nvinfo : EIATTR_NUM_BARRIERS
	.align		4
        /*0050*/ 	.byte	0x02, 0x4c
        /*0052*/ 	.byte	0x01
	.zero		1


	//----- nvinfo : EIATTR_MERCURY_ISA_VERSION
	.align		4
        /*0054*/ 	.byte	0x03, 0x5f
        /*0056*/ 	.short	0x0101


	//----- nvinfo : EIATTR_VRC_CTA_INIT_COUNT
	.align		4
        /*0058*/ 	.byte	0x02, 0x4a
	.zero		1
	.zero		1


	//----- nvinfo : EIATTR_EXIT_INSTR_OFFSETS
	.align		4
        /*005c*/ 	.byte	0x04, 0x1c
        /*005e*/ 	.short	(.L_491 - .L_490)


	//   ....[0]....
.L_490:
        /*0060*/ 	.word	0x00000490


	//----- nvinfo : EIATTR_CRS_STACK_SIZE
	.align		4
.L_491:
        /*0064*/ 	.byte	0x04, 0x1e
        /*0066*/ 	.short	(.L_493 - .L_492)
.L_492:
        /*0068*/ 	.word	0x00000000


	//----- nvinfo : EIATTR_CBANK_PARAM_SIZE
	.align		4
.L_493:
        /*006c*/ 	.byte	0x03, 0x19
        /*006e*/ 	.short	0x0018


	//----- nvinfo : EIATTR_PARAM_CBANK
	.align		4
        /*0070*/ 	.byte	0x04, 0x0a
        /*0072*/ 	.short	(.L_495 - .L_494)
	.align		4
.L_494:
        /*0074*/ 	.word	index@(.nv.constant0._Z19bitonic_sort_kernelI6__halfLb1EEvPT_Pjii)
        /*0078*/ 	.short	0x0380
        /*007a*/ 	.short	0x0018


	//----- nvinfo : EIATTR_SW_WAR
	.align		4
.L_495:
        /*007c*/ 	.byte	0x04, 0x36
        /*007e*/ 	.short	(.L_497 - .L_496)
.L_496:
        /*0080*/ 	.word	0x00000008
.L_497:


//--------------------- .nv.info._Z19bitonic_sort_kernelI13__nv_bfloat16Lb0EEvPT_Pjii --------------------------
	.section	.nv.info._Z19bitonic_sort_kernelI13__nv_bfloat16Lb0EEvPT_Pjii,"",@"SHT_CUDA_INFO"
	.sectionflags	@""
	.align	4


	//----- nvinfo : EIATTR_CUDA_API_VERSION
	.align		4
        /*0000*/ 	.byte	0x04, 0x37
        /*0002*/ 	.short	(.L_499 - .L_498)
.L_498:
        /*0004*/ 	.word	0x00000082


	//----- nvinfo : EIATTR_KPARAM_INFO
	.align		4
.L_499:
        /*0008*/ 	.byte	0x04, 0x17
        /*000a*/ 	.short	(.L_501 - .L_500)
.L_500:
        /*000c*/ 	.word	0x00000000
        /*0010*/ 	.short	0x0003
        /*0012*/ 	.short	0x0014
        /*0014*/ 	.byte	0x00, 0xf0, 0x11, 0x00


	//----- nvinfo : EIATTR_KPARAM_INFO
	.align		4
.L_501:
        /*0018*/ 	.byte	0x04, 0x17
        /*001a*/ 	.short	(.L_503 - .L_502)
.L_502:
        /*001c*/ 	.word	0x00000000
        /*0020*/ 	.short	0x0002
        /*0022*/ 	.short	0x0010
        /*0024*/ 	.byte	0x00, 0xf0, 0x11, 0x00


	//----- nvinfo : EIATTR_KPARAM_INFO
	.align		4
.L_503:
        /*0028*/ 	.byte	0x04, 0x17
        /*002a*/ 	.short	(.L_505 - .L_504)
.L_504:
        /*002c*/ 	.word	0x00000000
        /*0030*/ 	.short	0x0001
        /*0032*/ 	.short	0x0008
        /*0034*/ 	.byte	0x00, 0xf5, 0x21, 0x00


	//----- nvinfo : EIATTR_KPARAM_INFO
	.align		4
.L_505:
        /*0038*/ 	.byte	0x04, 0x17
        /*003a*/ 	.short	(.L_507 - .L_506)
.L_506:
        /*003c*/ 	.word	0x00000000
        /*0040*/ 	.short	0x0000
        /*0042*/ 	.short	0x0000
        /*0044*/ 	.byte	0x00, 0xf5, 0x21, 0x00


	//----- nvinfo : EIATTR_SPARSE_MMA_MASK
	.align		4
.L_507:
        /*0048*/ 	.byte	0x03, 0x50
        /*004a*/ 	.short	0x0000


	//----- nvinfo : EIATTR_MAXREG_COUNT
	.align		4
        /*004c*/ 	.byte	0x03, 0x1b
        /*004e*/ 	.short	0x00ff


	//----- nvinfo : EIATTR_NUM_BARRIERS
	.align		4
        /*0050*/ 	.byte	0x02, 0x4c
        /*0052*/ 	.byte	0x01
	.zero		1


	//----- nvinfo : EIATTR_MERCURY_ISA_VERSION
	.align		4
        /*0054*/ 	.byte	0x03, 0x5f
        /*0056*/ 	.short	0x0101


	//----- nvinfo : EIATTR_VRC_CTA_INIT_COUNT
	.align		4
        /*0058*/ 	.byte	0x02, 0x4a
	.zero		1
	.zero		1


	//----- nvinfo : EIATTR_EXIT_INSTR_OFFSETS
	.align		4
        /*005c*/ 	.byte	0x04, 0x1c
        /*005e*/ 	.short	(.L_509 - .L_508)


	//   ....[0]....
.L_508:
        /*0060*/ 	.word	0x00000490


	//----- nvinfo : EIATTR_CRS_STACK_SIZE
	.align		4
.L_509:
        /*0064*/ 	.byte	0x04, 0x1e
        /*0066*/ 	.short	(.L_511 - .L_510)
.L_510:
        /*0068*/ 	.word	0x00000000


	//----- nvinfo : EIATTR_CBANK_PARAM_SIZE
	.align		4
.L_511:
        /*006c*/ 	.byte	0x03, 0x19
        /*006e*/ 	.short	0x0018


	//----- nvinfo : EIATTR_PARAM_CBANK
	.align		4
        /*0070*/ 	.byte	0x04, 0x0a
        /*0072*/ 	.short	(.L_513 - .L_512)
	.align		4
.L_512:
        /*0074*/ 	.word	index@(.nv.constant0._Z19bitonic_sort_kernelI13__nv_bfloat16Lb0EEvPT_Pjii)
        /*0078*/ 	.short	0x0380
        /*007a*/ 	.short	0x0018


	//----- nvinfo : EIATTR_SW_WAR
	.align		4
.L_513:
        /*007c*/ 	.byte	0x04, 0x36
        /*007e*/ 	.short	(.L_515 - .L_514)
.L_514:
        /*0080*/ 	.word	0x00000008
.L_515:


//--------------------- .nv.info._Z19bitonic_sort_kernelI13__nv_bfloat16Lb1EEvPT_Pjii --------------------------
	.section	.nv.info._Z19bitonic_sort_kernelI13__nv_bfloat16Lb1EEvPT_Pjii,"",@"SHT_CUDA_INFO"
	.sectionflags	@""
	.align	4


	//----- nvinfo : EIATTR_CUDA_API_VERSION
	.align		4
        /*0000*/ 	.byte	0x04, 0x37
        /*0002*/ 	.short	(.L_517 - .L_516)
.L_516:
        /*0004*/ 	.word	0x00000082


	//----- nvinfo : EIATTR_KPARAM_INFO
	.align		4
.L_517:
        /*0008*/ 	.byte	0x04, 0x17
        /*000a*/ 	.short	(.L_519 - .L_518)
.L_518:
        /*000c*/ 	.word	0x00000000
        /*0010*/ 	.short	0x0003
        /*0012*/ 	.short	0x0014
        /*0014*/ 	.byte	0x00, 0xf0, 0x11, 0x00


	//----- nvinfo : EIATTR_KPARAM_INFO
	.align		4
.L_519:
        /*0018*/ 	.byte	0x04, 0x17
        /*001a*/ 	.short	(.L_521 - .L_520)
.L_520:
        /*001c*/ 	.word	0x00000000
        /*0020*/ 	.short	0x0002
        /*0022*/ 	.short	0x0010
        /*0024*/ 	.byte	0x00, 0xf0, 0x11, 0x00


	//----- nvinfo : EIATTR_KPARAM_INFO
	.align		4
.L_521:
        /*0028*/ 	.byte	0x04, 0x17
        /*002a*/ 	.short	(.L_523 - .L_522)
.L_522:
        /*002c*/ 	.word	0x00000000
        /*0030*/ 	.short	0x0001
        /*0032*/ 	.short	0x0008
        /*0034*/ 	.byte	0x00, 0xf5, 0x21, 0x00


	//----- nvinfo : EIATTR_KPARAM_INFO
	.align		4
.L_523:
        /*0038*/ 	.byte	0x04, 0x17
        /*003a*/ 	.short	(.L_525 - .L_524)
.L_524:
        /*003c*/ 	.word	0x00000000
        /*0040*/ 	.short	0x0000
        /*0042*/ 	.short	0x0000
        /*0044*/ 	.byte	0x00, 0xf5, 0x21, 0x00


	//----- nvinfo : EIATTR_SPARSE_MMA_MASK
	.align		4
.L_525:
        /*0048*/ 	.byte	0x03, 0x50
        /*004a*/ 	.short	0x0000


	//----- nvinfo : EIATTR_MAXREG_COUNT
	.align		4
        /*004c*/ 	.byte	0x03, 0x1b
        /*004e*/ 	.short	0x00ff


	//----- nvinfo : EIATTR_NUM_BARRIERS
	.align		4
        /*0050*/ 	.byte	0x02, 0x4c
        /*0052*/ 	.byte	0x01
	.zero		1


	//----- nvinfo : EIATTR_MERCURY_ISA_VERSION
	.align		4
        /*0054*/ 	.byte	0x03, 0x5f
        /*0056*/ 	.short	0x0101


	//----- nvinfo : EIATTR_VRC_CTA_INIT_COUNT
	.align		4
        /*0058*/ 	.byte	0x02, 0x4a
	.zero		1
	.zero		1


	//----- nvinfo : EIATTR_EXIT_INSTR_OFFSETS
	.align		4
        /*005c*/ 	.byte	0x04, 0x1c
        /*005e*/ 	.short	(.L_527 - .L_526)


	//   ....[0]....
.L_526:
        /*0060*/ 	.word	0x00000490


	//----- nvinfo : EIATTR_CRS_STACK_SIZE
	.align		4
.L_527:
        /*0064*/ 	.byte	0x04, 0x1e
        /*0066*/ 	.short	(.L_529 - .L_528)
.L_528:
        /*0068*/ 	.word	0x00000000


	//----- nvinfo : EIATTR_CBANK_PARAM_SIZE
	.align		4
.L_529:
        /*006c*/ 	.byte	0x03, 0x19
        /*006e*/ 	.short	0x0018


	//----- nvinfo : EIATTR_PARAM_CBANK
	.align		4
        /*0070*/ 	.byte	0x04, 0x0a
        /*0072*/ 	.short	(.L_531 - .L_530)
	.align		4
.L_530:
        /*0074*/ 	.word	index@(.nv.constant0._Z19bitonic_sort_kernelI13__nv_bfloat16Lb1EEvPT_Pjii)
        /*0078*/ 	.short	0x0380
        /*007a*/ 	.short	0x0018


	//----- nvinfo : EIATTR_SW_WAR
	.align		4
.L_531:
        /*007c*/ 	.byte	0x04, 0x36
        /*007e*/ 	.short	(.L_533 - .L_532)
.L_532:
        /*0080*/ 	.word	0x00000008
.L_533:


//--------------------- .nv.callgraph             --------------------------
	.section	.nv.callgraph,"",@"SHT_CUDA_CALLGRAPH"
	.align	4
	.sectionentsize	8
	.align		4
        /*0000*/ 	.word	0x00000000
	.align		4
        /*0004*/ 	.word	0xffffffff
	.align		4
        /*0008*/ 	.word	0x00000000
	.align		4
        /*000c*/ 	.word	0xfffffffe
	.align		4
        /*0010*/ 	.word	0x00000000
	.align		4
        /*0014*/ 	.word	0xfffffffd
	.align		4
        /*0018*/ 	.word	0x00000000
	.align		4
        /*001c*/ 	.word	0xfffffffc


//--------------------- .text._Z19topk_softmax_kernelI6__halfEvPKT_PS1_Pjiii --------------------------
	.section	.text._Z19topk_softmax_kernelI6__halfEvPKT_PS1_Pjiii,"ax",@progbits
	.align	128
        .global         _Z19topk_softmax_kernelI6__halfEvPKT_PS1_Pjiii
        .type           _Z19topk_softmax_kernelI6__halfEvPKT_PS1_Pjiii,@function
        .size           _Z19topk_softmax_kernelI6__halfEvPKT_PS1_Pjiii,(.L_x_400 - _Z19topk_softmax_kernelI6__halfEvPKT_PS1_Pjiii)
        .other          _Z19topk_softmax_kernelI6__halfEvPKT_PS1_Pjiii,@"STO_CUDA_ENTRY STV_DEFAULT"
_Z19topk_softmax_kernelI6__halfEvPKT_PS1_Pjiii:
.text._Z19topk_softmax_kernelI6__halfEvPKT_PS1_Pjiii:
[----:B------:R-:W-:Y:S08]  /*0000*/  LDC R1, c[0x0][0x37c] ;  /* 0x0000df00ff017b82 */ /* 0x000ff00000000800 */
[----:B------:R-:W0:Y:S08]  /*0010*/  S2UR UR5, SR_CTAID.X ;  /* 0x00000000000579c3 */ /* 0x000e300000002500 */
[----:B------:R-:W0:Y:S02]  /*0020*/  LDC R0, c[0x0][0x398] ;  /* 0x0000e600ff007b82 */ /* 0x000e240000000800 */
[----:B0-----:R-:W-:-:S13]  /*0030*/  ISETP.LE.AND P0, PT, R0, UR5, PT ;  /* 0x0000000500007c0c */ /* 0x001fda000bf03270 */
[----:B------:R-:W-:Y:S05]  /*0040*/  @P0 EXIT ;  /* 0x000000000000094d */ /* 0x000fea0003800000 */
[----:B------:R-:W0:Y:S01]  /*0050*/  S2R R0, SR_TID.X ;  /* 0x0000000000007919 */ /* 0x000e220000002100 */
[----:B------:R-:W1:Y:S01]  /*0060*/  LDCU UR18, c[0x0][0x39c] ;  /* 0x00007380ff1277ac */ /* 0x000e620008000800 */
[----:B------:R-:W2:Y:S01]  /*0070*/  S2UR UR16, SR_CgaCtaId ;  /* 0x00000000001079c3 */ /* 0x000ea20000008800 */
[----:B------:R-:W-:Y:S01]  /*0080*/  BSSY.RECONVERGENT B0, `(.L_x_0) ;  /* 0x000006c000007945 */ /* 0x000fe20003800200 */
[----:B------:R-:W3:Y:S01]  /*0090*/  LDCU UR8, c[0x0][0x3a0] ;  /* 0x00007400ff0877ac */ /* 0x000ee20008000800 */
[----:B------:R-:W-:Y:S01]  /*00a0*/  UMOV UR12, 0x400 ;  /* 0x00000400000c7882 */ /* 0x000fe20000000000 */
[----:B------:R-:W4:Y:S01]  /*00b0*/  LDCU.64 UR10, c[0x0][0x358] ;  /* 0x00006b00ff0a77ac */ /* 0x000f220008000a00 */
[----:B------:R-:W-:Y:S01]  /*00c0*/  UIADD3 UR4, UPT, UPT, UR12, 0xc0, URZ ;  /* 0x000000c00c047890 */ /* 0x000fe2000fffe0ff */
[----:B------:R-:W0:Y:S01]  /*00d0*/  LDCU UR17, c[0x0][0x360] ;  /* 0x00006c00ff1177ac */ /* 0x000e220008000800 */
[----:B-1----:R-:W-:Y:S01]  /*00e0*/  USHF.L.U32 UR9, UR18, 0x1, URZ ;  /* 0x0000000112097899 */ /* 0x002fe200080006ff */
[----:B------:R-:W1:Y:S01]  /*00f0*/  LDCU.64 UR6, c[0x0][0x380] ;  /* 0x00007000ff0677ac */ /* 0x000e620008000a00 */
[----:B---3--:R-:W-:Y:S01]  /*0100*/  IMAD.U32 R2, RZ, RZ, UR8 ;  /* 0x00000008ff027e24 */ /* 0x008fe2000f8e00ff */
[----:B--2---:R-:W-:-:S03]  /*0110*/  ULEA UR4, UR16, UR4, 0x18 ;  /* 0x0000000410047291 */ /* 0x004fc6000f8ec0ff */
[----:B------:R-:W-:Y:S01]  /*0120*/  IMAD R6, R2, UR5, RZ ;  /* 0x0000000502067c24 */ /* 0x000fe2000f8e02ff */
[----:B------:R-:W2:Y:S01]  /*0130*/  LDCU.64 UR14, c[0x0][0x380] ;  /* 0x00007000ff0e77ac */ /* 0x000ea20008000a00 */
[----:B0-----:R-:W-:Y:S01]  /*0140*/  ISETP.GE.AND P0, PT, R0, UR18, PT ;  /* 0x0000001200007c0c */ /* 0x001fe2000bf06270 */
[----:B------:R-:W-:-:S12]  /*0150*/  UIADD3 UR13, UPT, UPT, UR9, UR4, URZ ;  /* 0x00000004090d7290 */ /* 0x000fd8000fffe0ff */
[----:B-1--4-:R-:W-:Y:S05]  /*0160*/  @P0 BRA `(.L_x_1) ;  /* 0x0000000400740947 */ /* 0x012fea0003800000 */
[----:B------:R-:W0:Y:S01]  /*0170*/  I2F.U32.RP R9, UR17 ;  /* 0x0000001100097d06 */ /* 0x000e220008209000 */
[----:B------:R-:W-:Y:S01]  /*0180*/  VIADD R3, R0, UR17 ;  /* 0x0000001100037c36 */ /* 0x000fe20008000000 */
[----:B------:R-:W-:Y:S01]  /*0190*/  ISETP.NE.U32.AND P2, PT, RZ, UR17, PT ;  /* 0x00000011ff007c0c */ /* 0x000fe2000bf45070 */
[----:B------:R-:W-:Y:S03]  /*01a0*/  BSSY.RECONVERGENT B1, `(.L_x_2) ;  /* 0x000002e000017945 */ /* 0x000fe60003800200 */
[C---:B------:R-:W-:Y:S02]  /*01b0*/  ISETP.GE.U32.AND P0, PT, R3.reuse, UR18, PT ;  /* 0x0000001203007c0c */ /* 0x040fe4000bf06070 */
[----:B------:R-:W-:Y:S02]  /*01c0*/  VIMNMX.U32 R8, PT, PT, R3, UR18, !PT ;  /* 0x0000001203087c48 */ /* 0x000fe4000ffe0000 */
[----:B------:R-:W-:-:S04]  /*01d0*/  SEL R7, RZ, 0x1, P0 ;  /* 0x00000001ff077807 */ /* 0x000fc80000000000 */
[----:B------:R-:W-:Y:S01]  /*01e0*/  IADD3 R8, PT, PT, R8, -R3, -R7 ;  /* 0x8000000308087210 */ /* 0x000fe20007ffe807 */
[----:B0-----:R-:W0:Y:S02]  /*01f0*/  MUFU.RCP R9, R9 ;  /* 0x0000000900097308 */ /* 0x001e240000001000 */
[----:B0-----:R-:W-:-:S06]  /*0200*/  VIADD R4, R9, 0xffffffe ;  /* 0x0ffffffe09047836 */ /* 0x001fcc0000000000 */
[----:B------:R0:W1:Y:S02]  /*0210*/  F2I.FTZ.U32.TRUNC.NTZ R5, R4 ;  /* 0x0000000400057305 */ /* 0x000064000021f000 */
[----:B0-----:R-:W-:Y:S02]  /*0220*/  IMAD.MOV.U32 R4, RZ, RZ, RZ ;  /* 0x000000ffff047224 */ /* 0x001fe400078e00ff */
[----:B-1----:R-:W-:-:S04]  /*0230*/  IMAD.MOV R11, RZ, RZ, -R5 ;  /* 0x000000ffff0b7224 */ /* 0x002fc800078e0a05 */
[----:B------:R-:W-:-:S04]  /*0240*/  IMAD R11, R11, UR17, RZ ;  /* 0x000000110b0b7c24 */ /* 0x000fc8000f8e02ff */
[----:B------:R-:W-:-:S06]  /*0250*/  IMAD.HI.U32 R5, R5, R11, R4 ;  /* 0x0000000b05057227 */ /* 0x000fcc00078e0004 */
[----:B------:R-:W-:-:S04]  /*0260*/  IMAD.HI.U32 R4, R5, R8, RZ ;  /* 0x0000000805047227 */ /* 0x000fc800078e00ff */
[----:B------:R-:W-:-:S04]  /*0270*/  IMAD.MOV R3, RZ, RZ, -R4 ;  /* 0x000000ffff037224 */ /* 0x000fc800078e0a04 */
[----:B------:R-:W-:Y:S02]  /*0280*/  IMAD R8, R3, UR17, R8 ;  /* 0x0000001103087c24 */ /* 0x000fe4000f8e0208 */
[----:B------:R-:W-:-:S03]  /*0290*/  IMAD.U32 R3, RZ, RZ, UR18 ;  /* 0x00000012ff037e24 */ /* 0x000fc6000f8e00ff */
[----:B------:R-:W-:Y:S01]  /*02a0*/  ISETP.GE.U32.AND P0, PT, R8, UR17, PT ;  /* 0x0000001108007c0c */ /* 0x000fe2000bf06070 */
[----:B------:R-:W-:-:S05]  /*02b0*/  IMAD R3, R3, UR5, RZ ;  /* 0x0000000503037c24 */ /* 0x000fca000f8e02ff */
[----:B------:R-:W-:-:S07]  /*02c0*/  SHF.R.S32.HI R17, RZ, 0x1f, R3 ;  /* 0x0000001fff117819 */ /* 0x000fce0000011403 */
[----:B------:R-:W-:Y:S02]  /*02d0*/  @P0 VIADD R8, R8, -UR17 ;  /* 0x8000001108080c36 */ /* 0x000fe40008000000 */
[----:B------:R-:W-:-:S03]  /*02e0*/  @P0 VIADD R4, R4, 0x1 ;  /* 0x0000000104040836 */ /* 0x000fc60000000000 */
[----:B------:R-:W-:-:S13]  /*02f0*/  ISETP.GE.U32.AND P1, PT, R8, UR17, PT ;  /* 0x0000001108007c0c */ /* 0x000fda000bf26070 */
[----:B------:R-:W-:Y:S01]  /*0300*/  @P1 VIADD R4, R4, 0x1 ;  /* 0x0000000104041836 */ /* 0x000fe20000000000 */
[----:B------:R-:W-:-:S05]  /*0310*/  @!P2 LOP3.LUT R4, RZ, UR17, RZ, 0x33, !PT ;  /* 0x00000011ff04ac12 */ /* 0x000fca000f8e33ff */
[----:B------:R-:W-:-:S05]  /*0320*/  IMAD.IADD R7, R7, 0x1, R4 ;  /* 0x0000000107077824 */ /* 0x000fca00078e0204 */
[C---:B------:R-:W-:Y:S02]  /*0330*/  LOP3.LUT R4, R7.reuse, 0x3, RZ, 0xc0, !PT ;  /* 0x0000000307047812 */ /* 0x040fe400078ec0ff */
[----:B------:R-:W-:Y:S02]  /*0340*/  ISETP.GE.U32.AND P1, PT, R7, 0x3, PT ;  /* 0x000000030700780c */ /* 0x000fe40003f26070 */
[----:B------:R-:W-:Y:S01]  /*0350*/  ISETP.NE.AND P0, PT, R4, 0x3, PT ;  /* 0x000000030400780c */ /* 0x000fe20003f05270 */
[----:B------:R-:W-:-:S12]  /*0360*/  IMAD.MOV.U32 R4, RZ, RZ, R0 ;  /* 0x000000ffff047224 */ /* 0x000fd800078e0000 */
[----:B------:R-:W-:Y:S05]  /*0370*/  @!P0 BRA `(.L_x_3) ;  /* 0x0000000000408947 */ /* 0x000fea0003800000 */
[----:B------:R-:W-:Y:S02]  /*0380*/  VIADD R7, R7, 0x1 ;  /* 0x0000000107077836 */ /* 0x000fe40000000000 */
[----:B------:R-:W-:Y:S02]  /*0390*/  IMAD.MOV.U32 R10, RZ, RZ, RZ ;  /* 0x000000ffff0a7224 */ /* 0x000fe400078e00ff */
[----:B------:R-:W-:Y:S01]  /*03a0*/  IMAD.MOV.U32 R4, RZ, RZ, R0 ;  /* 0x000000ffff047224 */ /* 0x000fe200078e0000 */
[----:B------:R-:W-:-:S07]  /*03b0*/  LOP3.LUT R7, R7, 0x3, RZ, 0xc0, !PT ;  /* 0x0000000307077812 */ /* 0x000fce00078ec0ff */
.L_x_4:
[----:B------:R-:W-:-:S05]  /*03c0*/  IADD3 R5, P0, PT, R3, R4, RZ ;  /* 0x0000000403057210 */ /* 0x000fca0007f1e0ff */
[----:B------:R-:W-:Y:S01]  /*03d0*/  IMAD.X R12, RZ, RZ, R17, P0 ;  /* 0x000000ffff0c7224 */ /* 0x000fe200000e0611 */
[----:B------:R-:W-:-:S04]  /*03e0*/  LEA R8, P0, R5, UR6, 0x1 ;  /* 0x0000000605087c11 */ /* 0x000fc8000f8008ff */
[----:B------:R-:W-:-:S05]  /*03f0*/  LEA.HI.X R9, R5, UR7, R12, 0x1, P0 ;  /* 0x0000000705097c11 */ /* 0x000fca00080f0c0c */
[----:B------:R-:W3:Y:S01]  /*0400*/  LDG.E.U16.CONSTANT R8, desc[UR10][R8.64] ;  /* 0x0000000a08087981 */ /* 0x000ee2000c1e9500 */
[----:B------:R-:W-:Y:S01]  /*0410*/  VIADD R10, R10, 0x1 ;  /* 0x000000010a0a7836 */ /* 0x000fe20000000000 */
[----:B------:R-:W-:-:S04]  /*0420*/  LEA R5, R4, UR4, 0x1 ;  /* 0x0000000404057c11 */ /* 0x000fc8000f8e08ff */
[----:B------:R-:W-:Y:S01]  /*0430*/  ISETP.NE.AND P0, PT, R10, R7, PT ;  /* 0x000000070a00720c */ /* 0x000fe20003f05270 */
[----:B---3--:R-:W-:Y:S04]  /*0440*/  STS.U16 [R5], R8 ;  /* 0x0000000805007388 */ /* 0x008fe80000000400 */
[----:B------:R0:W-:Y:S02]  /*0450*/  STS.U8 [R4+UR13], RZ ;  /* 0x000000ff04007988 */ /* 0x0001e4000800000d */
[----:B0-----:R-:W-:-:S06]  /*0460*/  VIADD R4, R4, UR17 ;  /* 0x0000001104047c36 */ /* 0x001fcc0008000000 */
[----:B------:R-:W-:Y:S05]  /*0470*/  @P0 BRA `(.L_x_4) ;  /* 0xfffffffc00d00947 */ /* 0x000fea000383ffff */
.L_x_3:
[----:B--2---:R-:W-:Y:S05]  /*0480*/  BSYNC.RECONVERGENT B1 ;  /* 0x0000000000017941 */ /* 0x004fea0003800200 */
.L_x_2:
[----:B------:R-:W-:Y:S05]  /*0490*/  @!P1 BRA `(.L_x_1) ;  /* 0x0000000000a89947 */ /* 0x000fea0003800000 */
.L_x_5:
[----:B------:R-:W-:Y:S01]  /*04a0*/  IADD3 R7, P0, PT, R3, R4, RZ ;  /* 0x0000000403077210 */ /* 0x000fe20007f1e0ff */
[----:B------:R-:W-:-:S03]  /*04b0*/  VIADD R10, R4, UR17 ;  /* 0x00000011040a7c36 */ /* 0x000fc60008000000 */
[----:B------:R-:W-:Y:S01]  /*04c0*/  LEA R14, P1, R7, UR14, 0x1 ;  /* 0x0000000e070e7c11 */ /* 0x000fe2000f8208ff */
[----:B------:R-:W-:Y:S01]  /*04d0*/  IMAD.X R8, RZ, RZ, R17, P0 ;  /* 0x000000ffff087224 */ /* 0x000fe200000e0611 */
[----:B------:R-:W-:Y:S01]  /*04e0*/  IADD3 R5, P0, PT, R3, R10, RZ ;  /* 0x0000000a03057210 */ /* 0x000fe20007f1e0ff */
[----:B------:R-:W-:-:S03]  /*04f0*/  VIADD R10, R10, UR17 ;  /* 0x000000110a0a7c36 */ /* 0x000fc60008000000 */
[----:B------:R-:W-:Y:S01]  /*0500*/  LEA.HI.X R15, R7, UR15, R8, 0x1, P1 ;  /* 0x0000000f070f7c11 */ /* 0x000fe200088f0c08 */
[--C-:B------:R-:W-:Y:S01]  /*0510*/  IMAD.X R12, RZ, RZ, R17.reuse, P0 ;  /* 0x000000ffff0c7224 */ /* 0x100fe200000e0611 */
[----:B------:R-:W-:Y:S01]  /*0520*/  LEA R8, P0, R5, UR14, 0x1 ;  /* 0x0000000e05087c11 */ /* 0x000fe2000f8008ff */
[----:B------:R-:W-:Y:S01]  /*0530*/  VIADD R16, R10, UR17 ;  /* 0x000000110a107c36 */ /* 0x000fe20008000000 */
[----:B------:R-:W-:Y:S02]  /*0540*/  IADD3 R7, P1, PT, R3, R10, RZ ;  /* 0x0000000a03077210 */ /* 0x000fe40007f3e0ff */
[----:B------:R-:W-:Y:S01]  /*0550*/  LEA.HI.X R9, R5, UR15, R12, 0x1, P0 ;  /* 0x0000000f05097c11 */ /* 0x000fe200080f0c0c */
[----:B------:R-:W2:Y:S01]  /*0560*/  LDG.E.U16.CONSTANT R15, desc[UR10][R14.64] ;  /* 0x0000000a0e0f7981 */ /* 0x000ea2000c1e9500 */
[----:B------:R-:W-:Y:S01]  /*0570*/  IADD3 R5, P2, PT, R3, R16, RZ ;  /* 0x0000001003057210 */ /* 0x000fe20007f5e0ff */
[--C-:B------:R-:W-:Y:S01]  /*0580*/  IMAD.X R20, RZ, RZ, R17.reuse, P1 ;  /* 0x000000ffff147224 */ /* 0x100fe200008e0611 */
[----:B------:R-:W-:Y:S01]  /*0590*/  LEA R10, P0, R7, UR14, 0x1 ;  /* 0x0000000e070a7c11 */ /* 0x000fe2000f8008ff */
[----:B------:R0:W3:Y:S01]  /*05a0*/  LDG.E.U16.CONSTANT R8, desc[UR10][R8.64] ;  /* 0x0000000a08087981 */ /* 0x0000e2000c1e9500 */
[----:B------:R-:W-:Y:S01]  /*05b0*/  LEA R12, P1, R5, UR14, 0x1 ;  /* 0x0000000e050c7c11 */ /* 0x000fe2000f8208ff */
[----:B------:R-:W-:Y:S01]  /*05c0*/  IMAD.X R18, RZ, RZ, R17, P2 ;  /* 0x000000ffff127224 */ /* 0x000fe200010e0611 */
[----:B------:R-:W-:-:S04]  /*05d0*/  LEA.HI.X R11, R7, UR15, R20, 0x1, P0 ;  /* 0x0000000f070b7c11 */ /* 0x000fc800080f0c14 */
[----:B------:R-:W-:Y:S02]  /*05e0*/  LEA.HI.X R13, R5, UR15, R18, 0x1, P1 ;  /* 0x0000000f050d7c11 */ /* 0x000fe400088f0c12 */
[----:B------:R1:W4:Y:S04]  /*05f0*/  LDG.E.U16.CONSTANT R11, desc[UR10][R10.64] ;  /* 0x0000000a0a0b7981 */ /* 0x000328000c1e9500 */
[----:B------:R-:W5:Y:S01]  /*0600*/  LDG.E.U16.CONSTANT R13, desc[UR10][R12.64] ;  /* 0x0000000a0c0d7981 */ /* 0x000f62000c1e9500 */
[----:B------:R-:W1:Y:S01]  /*0610*/  LDC R21, c[0x0][0x360] ;  /* 0x0000d800ff157b82 */ /* 0x000e620000000800 */
[C---:B------:R-:W-:Y:S01]  /*0620*/  LEA R18, R4.reuse, UR4, 0x1 ;  /* 0x0000000404127c11 */ /* 0x040fe2000f8e08ff */
[----:B------:R-:W-:-:S04]  /*0630*/  VIADD R19, R4, UR13 ;  /* 0x0000000d04137c36 */ /* 0x000fc80008000000 */
[----:B------:R-:W-:-:S04]  /*0640*/  VIADD R7, R19, UR17 ;  /* 0x0000001113077c36 */ /* 0x000fc80008000000 */
[----:B0-----:R-:W-:Y:S02]  /*0650*/  VIADD R9, R7, UR17 ;  /* 0x0000001107097c36 */ /* 0x001fe40008000000 */
[----:B-1----:R-:W-:-:S04]  /*0660*/  IMAD R5, R21, 0x2, R18 ;  /* 0x0000000215057824 */ /* 0x002fc800078e0212 */
[----:B------:R-:W-:-:S04]  /*0670*/  IMAD R14, R21, 0x2, R5 ;  /* 0x00000002150e7824 */ /* 0x000fc800078e0205 */
[----:B------:R-:W-:Y:S01]  /*0680*/  IMAD R10, R21, 0x2, R14 ;  /* 0x00000002150a7824 */ /* 0x000fe200078e020e */
[----:B--2---:R-:W-:Y:S04]  /*0690*/  STS.U16 [R18], R15 ;  /* 0x0000000f12007388 */ /* 0x004fe80000000400 */
[----:B------:R0:W-:Y:S04]  /*06a0*/  STS.U8 [R4+UR13], RZ ;  /* 0x000000ff04007988 */ /* 0x0001e8000800000d */
[----:B---3--:R1:W-:Y:S04]  /*06b0*/  STS.U16 [R5], R8 ;  /* 0x0000000805007388 */ /* 0x0083e80000000400 */
[----:B------:R1:W-:Y:S01]  /*06c0*/  STS.U8 [R19+UR17], RZ ;  /* 0x000000ff13007988 */ /* 0x0003e20008000011 */
[----:B0-----:R-:W-:-:S03]  /*06d0*/  VIADD R4, R16, UR17 ;  /* 0x0000001110047c36 */ /* 0x001fc60008000000 */
[----:B----4-:R1:W-:Y:S04]  /*06e0*/  STS.U16 [R14], R11 ;  /* 0x0000000b0e007388 */ /* 0x0103e80000000400 */
[----:B------:R1:W-:Y:S04]  /*06f0*/  STS.U8 [R7+UR17], RZ ;  /* 0x000000ff07007988 */ /* 0x0003e80008000011 */
[----:B-----5:R1:W-:Y:S04]  /*0700*/  STS.U16 [R10], R13 ;  /* 0x0000000d0a007388 */ /* 0x0203e80000000400 */
[----:B------:R1:W-:Y:S01]  /*0710*/  STS.U8 [R9+UR17], RZ ;  /* 0x000000ff09007988 */ /* 0x0003e20008000011 */
[----:B------:R-:W-:-:S13]  /*0720*/  ISETP.GE.AND P0, PT, R4, UR18, PT ;  /* 0x0000001204007c0c */ /* 0x000fda000bf06270 */
[----:B-1----:R-:W-:Y:S05]  /*0730*/  @!P0 BRA `(.L_x_5) ;  /* 0xfffffffc00588947 */ /* 0x002fea000383ffff */
.L_x_1:
[----:B--2---:R-:W-:Y:S05]  /*0740*/  BSYNC.RECONVERGENT B0 ;  /* 0x0000000000007941 */ /* 0x004fea0003800200 */
.L_x_0:
[----:B------:R-:W-:Y:S01]  /*0750*/  BAR.SYNC.DEFER_BLOCKING 0x0 ;  /* 0x0000000000007b1d */ /* 0x000fe20000010000 */
[----:B------:R-:W-:Y:S01]  /*0760*/  ISETP.GE.AND P0, PT, R2, 0x1, PT ;  /* 0x000000010200780c */ /* 0x000fe20003f06270 */
[----:B------:R-:W-:-:S06]  /*0770*/  UIADD3 UR14, UPT, UPT, UR13, UR18, URZ ;  /* 0x000000120d0e7290 */ /* 0x000fcc000fffe0ff */
[----:B------:R-:W-:-:S06]  /*0780*/  LEA R7, R2, UR14, 0x1 ;  /* 0x0000000e02077c11 */ /* 0x000fcc000f8e08ff */
[----:B------:R-:W-:Y:S05]  /*0790*/  @!P0 BRA `(.L_x_6) ;  /* 0x0000001400208947 */ /* 0x000fea0003800000 */
[----:B------:R-:W0:Y:S01]  /*07a0*/  I2F.U32.RP R5, UR17 ;  /* 0x0000001100057d06 */ /* 0x000e220008209000 */
[C---:B------:R-:W-:Y:S01]  /*07b0*/  VIADD R8, R0.reuse, UR17 ;  /* 0x0000001100087c36 */ /* 0x040fe20008000000 */
[----:B------:R-:W-:Y:S01]  /*07c0*/  ISETP.NE.U32.AND P2, PT, RZ, UR17, PT ;  /* 0x00000011ff007c0c */ /* 0x000fe2000bf45070 */
[----:B------:R-:W-:Y:S01]  /*07d0*/  UIADD3 UR5, UPT, UPT, UR12, 0x40, URZ ;  /* 0x000000400c057890 */ /* 0x000fe2000fffe0ff */
[----:B------:R-:W-:Y:S01]  /*07e0*/  LEA R10, R0, UR4, 0x1 ;  /* 0x00000004000a7c11 */ /* 0x000fe2000f8e08ff */
[----:B------:R-:W-:Y:S01]  /*07f0*/  ULEA UR8, UR16, UR12, 0x18 ;  /* 0x0000000c10087291 */ /* 0x000fe2000f8ec0ff */
[C---:B------:R-:W-:Y:S01]  /*0800*/  ISETP.GE.AND P0, PT, R8.reuse, UR18, PT ;  /* 0x0000001208007c0c */ /* 0x040fe2000bf06270 */
[----:B------:R-:W-:Y:S01]  /*0810*/  ULEA UR5, UR16, UR5, 0x18 ;  /* 0x0000000510057291 */ /* 0x000fe2000f8ec0ff */
[----:B------:R-:W-:Y:S01]  /*0820*/  VIMNMX R4, PT, PT, R8, UR18, !PT ;  /* 0x0000001208047c48 */ /* 0x000fe2000ffe0100 */
[----:B------:R-:W-:Y:S01]  /*0830*/  ULEA UR6, UR17, UR9, 0x1 ;  /* 0x0000000911067291 */ /* 0x000fe2000f8e08ff */
[----:B------:R-:W-:Y:S01]  /*0840*/  SEL R11, RZ, 0x1, P0 ;  /* 0x00000001ff0b7807 */ /* 0x000fe20000000000 */
[----:B------:R-:W-:-:S02]  /*0850*/  UIMAD UR7, UR17, 0x3, UR9 ;  /* 0x00000003110778a4 */ /* 0x000fc4000f8e0209 */
[----:B------:R-:W-:Y:S01]  /*0860*/  UIADD3 UR15, UPT, UPT, UR4, UR17, UR9 ;  /* 0x00000011040f7290 */ /* 0x000fe2000fffe009 */
[----:B------:R-:W-:Y:S01]  /*0870*/  IADD3 R4, PT, PT, R4, -R8, -R11 ;  /* 0x8000000804047210 */ /* 0x000fe20007ffe80b */
[----:B0-----:R-:W0:Y:S01]  /*0880*/  MUFU.RCP R5, R5 ;  /* 0x0000000500057308 */ /* 0x001e220000001000 */
[----:B------:R-:W-:Y:S01]  /*0890*/  LEA R8, R8, UR4, 0x1 ;  /* 0x0000000408087c11 */ /* 0x000fe2000f8e08ff */
[----:B------:R-:W-:Y:S02]  /*08a0*/  UIADD3 UR6, UPT, UPT, UR4, UR6, URZ ;  /* 0x0000000604067290 */ /* 0x000fe4000fffe0ff */
[----:B------:R-:W-:Y:S01]  /*08b0*/  UIADD3 UR7, UPT, UPT, UR4, UR7, URZ ;  /* 0x0000000704077290 */ /* 0x000fe2000fffe0ff */
[----:B0-----:R-:W-:Y:S01]  /*08c0*/  VIADD R2, R5, 0xffffffe ;  /* 0x0ffffffe05027836 */ /* 0x001fe20000000000 */
[----:B------:R-:W-:-:S03]  /*08d0*/  LEA.HI R5, R0, UR8, RZ, 0x1c ;  /* 0x0000000800057c11 */ /* 0x000fc6000f8fe0ff */
[----:B------:R0:W1:Y:S02]  /*08e0*/  F2I.FTZ.U32.TRUNC.NTZ R3, R2 ;  /* 0x0000000200037305 */ /* 0x000064000021f000 */
[----:B0-----:R-:W-:Y:S02]  /*08f0*/  IMAD.MOV.U32 R2, RZ, RZ, RZ ;  /* 0x000000ffff027224 */ /* 0x001fe400078e00ff */
[----:B-1----:R-:W-:-:S04]  /*0900*/  IMAD.MOV R9, RZ, RZ, -R3 ;  /* 0x000000ffff097224 */ /* 0x002fc800078e0a03 */
[----:B------:R-:W-:-:S04]  /*0910*/  IMAD R9, R9, UR17, RZ ;  /* 0x0000001109097c24 */ /* 0x000fc8000f8e02ff */
[----:B------:R-:W-:-:S06]  /*0920*/  IMAD.HI.U32 R9, R3, R9, R2 ;  /* 0x0000000903097227 */ /* 0x000fcc00078e0002 */
[----:B------:R-:W-:-:S04]  /*0930*/  IMAD.HI.U32 R2, R9, R4, RZ ;  /* 0x0000000409027227 */ /* 0x000fc800078e00ff */
[----:B------:R-:W-:Y:S02]  /*0940*/  IMAD.MOV R3, RZ, RZ, -R2 ;  /* 0x000000ffff037224 */ /* 0x000fe400078e0a02 */
[----:B------:R-:W-:Y:S02]  /*0950*/  IMAD.MOV.U32 R9, RZ, RZ, RZ ;  /* 0x000000ffff097224 */ /* 0x000fe400078e00ff */
[----:B------:R-:W-:-:S05]  /*0960*/  IMAD R4, R3, UR17, R4 ;  /* 0x0000001103047c24 */ /* 0x000fca000f8e0204 */
[----:B------:R-:W-:-:S13]  /*0970*/  ISETP.GE.U32.AND P0, PT, R4, UR17, PT ;  /* 0x0000001104007c0c */ /* 0x000fda000bf06070 */
[----:B------:R-:W-:Y:S02]  /*0980*/  @P0 VIADD R4, R4, -UR17 ;  /* 0x8000001104040c36 */ /* 0x000fe40008000000 */
[----:B------:R-:W-:-:S03]  /*0990*/  @P0 VIADD R2, R2, 0x1 ;  /* 0x0000000102020836 */ /* 0x000fc60000000000 */
[----:B------:R-:W-:Y:S02]  /*09a0*/  ISETP.GE.U32.AND P1, PT, R4, UR17, PT ;  /* 0x0000001104007c0c */ /* 0x000fe4000bf26070 */
[----:B------:R-:W-:-:S11]  /*09b0*/  LEA.HI R4, R0, UR5, RZ, 0x1d ;  /* 0x0000000500047c11 */ /* 0x000fd6000f8fe8ff */
[----:B------:R-:W-:Y:S01]  /*09c0*/  @P1 VIADD R2, R2, 0x1 ;  /* 0x0000000102021836 */ /* 0x000fe20000000000 */
[----:B------:R-:W-:-:S05]  /*09d0*/  @!P2 LOP3.LUT R2, RZ, UR17, RZ, 0x33, !PT ;  /* 0x00000011ff02ac12 */ /* 0x000fca000f8e33ff */
[----:B------:R-:W-:-:S04]  /*09e0*/  IMAD.IADD R11, R11, 0x1, R2 ;  /* 0x000000010b0b7824 */ /* 0x000fc800078e0202 */
[----:B------:R-:W-:-:S05]  /*09f0*/  VIADD R3, R11, 0x1 ;  /* 0x000000010b037836 */ /* 0x000fca0000000000 */
[C---:B------:R-:W-:Y:S02]  /*0a00*/  LOP3.LUT R15, R3.reuse, 0x3, RZ, 0xc0, !PT ;  /* 0x00000003030f7812 */ /* 0x040fe400078ec0ff */
[----:B------:R-:W-:-:S07]  /*0a10*/  LOP3.LUT R3, R3, 0xfffffffc, RZ, 0xc0, !PT ;  /* 0xfffffffc03037812 */ /* 0x000fce00078ec0ff */
.L_x_36:
[----:B0-----:R-:W0:Y:S01]  /*0a20*/  LDCU UR5, c[0x0][0x39c] ;  /* 0x00007380ff0577ac */ /* 0x001e220008000800 */
[----:B------:R-:W-:Y:S01]  /*0a30*/  BSSY.RECONVERGENT B1, `(.L_x_7) ;  /* 0x00000b9000017945 */ /* 0x000fe20003800200 */
[----:B------:R-:W-:Y:S02]  /*0a40*/  IMAD.MOV.U32 R12, RZ, RZ, 0xfc00 ;  /* 0x0000fc00ff0c7424 */ /* 0x000fe400078e00ff */
[----:B------:R-:W-:Y:S01]  /*0a50*/  IMAD.MOV.U32 R2, RZ, RZ, -0x1 ;  /* 0xffffffffff027424 */ /* 0x000fe200078e00ff */
[----:B0-----:R-:W-:-:S13]  /*0a60*/  ISETP.GE.AND P0, PT, R0, UR5, PT ;  /* 0x0000000500007c0c */ /* 0x001fda000bf06270 */
[----:B------:R-:W-:Y:S05]  /*0a70*/  @P0 BRA `(.L_x_8) ;  /* 0x0000000800d00947 */ /* 0x000fea0003800000 */
[----:B------:R-:W-:Y:S01]  /*0a80*/  ISETP.GE.U32.AND P0, PT, R11, 0x3, PT ;  /* 0x000000030b00780c */ /* 0x000fe20003f06070 */
[----:B------:R-:W-:Y:S01]  /*0a90*/  BSSY.RECONVERGENT B0, `(.L_x_9) ;  /* 0x000007a000007945 */ /* 0x000fe20003800200 */
[----:B------:R-:W-:Y:S02]  /*0aa0*/  HFMA2 R12, -RZ, RZ, 0, -INF ;  /* 0x0000fc00ff0c7431 */ /* 0x000fe400000001ff */
[----:B------:R-:W-:Y:S02]  /*0ab0*/  IMAD.MOV.U32 R2, RZ, RZ, -0x1 ;  /* 0xffffffffff027424 */ /* 0x000fe400078e00ff */
[----:B------:R-:W-:-:S07]  /*0ac0*/  IMAD.MOV.U32 R20, RZ, RZ, R0 ;  /* 0x000000ffff147224 */ /* 0x000fce00078e0000 */
[----:B------:R-:W-:Y:S05]  /*0ad0*/  @!P0 BRA `(.L_x_10) ;  /* 0x0000000400d48947 */ /* 0x000fea0003800000 */
[----:B------:R-:W0:Y:S01]  /*0ae0*/  LDS.U8 R14, [R0+UR13] ;  /* 0x0000000d000e7984 */ /* 0x000e220008000000 */
[----:B------:R-:W1:Y:S01]  /*0af0*/  LDC R13, c[0x0][0x360] ;  /* 0x0000d800ff0d7b82 */ /* 0x000e620000000800 */
[----:B------:R-:W-:Y:S02]  /*0b00*/  BSSY.RECONVERGENT B2, `(.L_x_11) ;  /* 0x0000016000027945 */ /* 0x000fe40003800200 */
[----:B------:R-:W2:Y:S04]  /*0b10*/  LDS.U8 R2, [R0+UR15] ;  /* 0x0000000f00027984 */ /* 0x000ea80008000000 */
[----:B------:R-:W3:Y:S04]  /*0b20*/  LDS.U8 R12, [R0+UR6] ;  /* 0x00000006000c7984 */ /* 0x000ee80008000000 */
[----:B------:R-:W4:Y:S01]  /*0b30*/  LDS.U8 R16, [R0+UR7] ;  /* 0x0000000700107984 */ /* 0x000f220008000000 */
[C-C-:B-1----:R-:W-:Y:S01]  /*0b40*/  IMAD R18, R13.reuse, 0x3, R0.reuse ;  /* 0x000000030d127824 */ /* 0x142fe200078e0200 */
[----:B------:R-:W-:Y:S01]  /*0b50*/  IADD3 R20, PT, PT, R0, UR17, R13 ;  /* 0x0000001100147c10 */ /* 0x000fe2000fffe00d */
[----:B------:R-:W-:Y:S01]  /*0b60*/  IMAD R22, R13, 0x2, R0 ;  /* 0x000000020d167824 */ /* 0x000fe200078e0200 */
[----:B0-----:R-:W-:-:S02]  /*0b70*/  ISETP.NE.AND P4, PT, R14, RZ, PT ;  /* 0x000000ff0e00720c */ /* 0x001fc40003f85270 */
[----:B------:R-:W-:Y:S02]  /*0b80*/  IADD3 R14, PT, PT, -R3, 0x4, RZ ;  /* 0x00000004030e7810 */ /* 0x000fe40007ffe1ff */
[----:B--2---:R-:W-:Y:S01]  /*0b90*/  ISETP.NE.AND P0, PT, R2, RZ, PT ;  /* 0x000000ff0200720c */ /* 0x004fe20003f05270 */
[----:B------:R-:W-:Y:S01]  /*0ba0*/  IMAD.MOV.U32 R2, RZ, RZ, -0x1 ;  /* 0xffffffffff027424 */ /* 0x000fe200078e00ff */
[----:B------:R-:W-:Y:S02]  /*0bb0*/  ISETP.NE.AND P3, PT, R14, RZ, PT ;  /* 0x000000ff0e00720c */ /* 0x000fe40003f65270 */
[----:B---3--:R-:W-:Y:S01]  /*0bc0*/  ISETP.NE.AND P1, PT, R12, RZ, PT ;  /* 0x000000ff0c00720c */ /* 0x008fe20003f25270 */
[----:B------:R-:W-:Y:S01]  /*0bd0*/  IMAD.MOV.U32 R12, RZ, RZ, 0xfc00 ;  /* 0x0000fc00ff0c7424 */ /* 0x000fe200078e00ff */
[----:B----4-:R-:W-:Y:S01]  /*0be0*/  ISETP.NE.AND P2, PT, R16, RZ, PT ;  /* 0x000000ff1000720c */ /* 0x010fe20003f45270 */
[----:B------:R-:W-:Y:S02]  /*0bf0*/  VIADD R16, R0, UR17 ;  /* 0x0000001100107c36 */ /* 0x000fe40008000000 */
[----:B------:R-:W-:Y:S10]  /*0c00*/  @P4 BRA `(.L_x_12) ;  /* 0x0000000000144947 */ /* 0x000ff40003800000 */
[----:B------:R-:W0:Y:S02]  /*0c10*/  LDS.U16 R19, [R10] ;  /* 0x000000000a137984 */ /* 0x000e240000000400 */
[----:B0-----:R-:W-:-:S05]  /*0c20*/  HADD2.F32 R17, -RZ, R19.H0_H0 ;  /* 0x20000013ff117230 */ /* 0x001fca0000004100 */
[----:B------:R-:W-:-:S13]  /*0c30*/  FSETP.GT.AND P4, PT, R17, -INF , PT ;  /* 0xff8000001100780b */ /* 0x000fda0003f84000 */
[----:B------:R-:W-:Y:S01]  /*0c40*/  @P4 PRMT R12, R19, 0x7610, R12 ;  /* 0x00007610130c4816 */ /* 0x000fe2000000000c */
[----:B------:R-:W-:-:S07]  /*0c50*/  @P4 IMAD.MOV.U32 R2, RZ, RZ, R0 ;  /* 0x000000ffff024224 */ /* 0x000fce00078e0000 */
.L_x_12:
[----:B------:R-:W-:Y:S05]  /*0c60*/  BSYNC.RECONVERGENT B2 ;  /* 0x0000000000027941 */ /* 0x000fea0003800200 */
.L_x_11:
[----:B------:R-:W-:Y:S04]  /*0c70*/  BSSY.RECONVERGENT B2, `(.L_x_13) ;  /* 0x0000008000027945 */ /* 0x000fe80003800200 */
[----:B------:R-:W-:Y:S05]  /*0c80*/  @P0 BRA `(.L_x_14) ;  /* 0x0000000000180947 */ /* 0x000fea0003800000 */
[----:B------:R-:W0:Y:S01]  /*0c90*/  LDS.U16 R19, [R8] ;  /* 0x0000000008137984 */ /* 0x000e220000000400 */
[----:B------:R-:W-:Y:S02]  /*0ca0*/  HADD2.F32 R24, -RZ, R12.H0_H0 ;  /* 0x2000000cff187230 */ /* 0x000fe40000004100 */
[----:B0-----:R-:W-:-:S05]  /*0cb0*/  HADD2.F32 R17, -RZ, R19.H0_H0 ;  /* 0x20000013ff117230 */ /* 0x001fca0000004100 */
[----:B------:R-:W-:-:S13]  /*0cc0*/  FSETP.GT.AND P0, PT, R17, R24, PT ;  /* 0x000000181100720b */ /* 0x000fda0003f04000 */
[----:B------:R-:W-:Y:S01]  /*0cd0*/  @P0 PRMT R12, R19, 0x7610, R12 ;  /* 0x00007610130c0816 */ /* 0x000fe2000000000c */
[----:B------:R-:W-:-:S07]  /*0ce0*/  @P0 IMAD.MOV.U32 R2, RZ, RZ, R16 ;  /* 0x000000ffff020224 */ /* 0x000fce00078e0010 */
.L_x_14:
[----:B------:R-:W-:Y:S05]  /*0cf0*/  BSYNC.RECONVERGENT B2 ;  /* 0x0000000000027941 */ /* 0x000fea0003800200 */
.L_x_13:
[----:B------:R-:W-:Y:S04]  /*0d00*/  BSSY.RECONVERGENT B2, `(.L_x_15) ;  /* 0x0000009000027945 */ /* 0x000fe80003800200 */
[----:B------:R-:W-:Y:S05]  /*0d10*/  @P1 BRA `(.L_x_16) ;  /* 0x00000000001c1947 */ /* 0x000fea0003800000 */
[----:B------:R-:W-:Y:S02]  /*0d20*/  IMAD R17, R13, 0x4, R10 ;  /* 0x000000040d117824 */ /* 0x000fe400078e020a */
[----:B------:R-:W-:-:S04]  /*0d30*/  HADD2.F32 R24, -RZ, R12.H0_H0 ;  /* 0x2000000cff187230 */ /* 0x000fc80000004100 */
[----:B------:R-:W0:Y:S02]  /*0d40*/  LDS.U16 R17, [R17] ;  /* 0x0000000011117984 */ /* 0x000e240000000400 */
[----:B0-----:R-:W-:-:S05]  /*0d50*/  HADD2.F32 R19, -RZ, R17.H0_H0 ;  /* 0x20000011ff137230 */ /* 0x001fca0000004100 */
[----:B------:R-:W-:-:S13]  /*0d60*/  FSETP.GT.AND P0, PT, R19, R24, PT ;  /* 0x000000181300720b */ /* 0x000fda0003f04000 */
[----:B------:R-:W-:Y:S01]  /*0d70*/  @P0 PRMT R12, R17, 0x7610, R12 ;  /* 0x00007610110c0816 */ /* 0x000fe2000000000c */
[----:B------:R-:W-:-:S07]  /*0d80*/  @P0 IMAD.MOV.U32 R2, RZ, RZ, R22 ;  /* 0x000000ffff020224 */ /* 0x000fce00078e0016 */
.L_x_16:
[----:B------:R-:W-:Y:S05]  /*0d90*/  BSYNC.RECONVERGENT B2 ;  /* 0x0000000000027941 */ /* 0x000fea0003800200 */
.L_x_15:
        /* <DEDUP_REMOVED lines=9> */
.L_x_18:
[----:B------:R-:W-:Y:S05]  /*0e30*/  BSYNC.RECONVERGENT B2 ;  /* 0x0000000000027941 */ /* 0x000fea0003800200 */
.L_x_17:
[----:B------:R-:W-:Y:S01]  /*0e40*/  IADD3 R20, PT, PT, R20, UR17, R13 ;  /* 0x0000001114147c10 */ /* 0x000fe2000fffe00d */
[----:B------:R-:W-:Y:S06]  /*0e50*/  @!P3 BRA `(.L_x_10) ;  /* 0x0000000000f4b947 */ /* 0x000fec0003800000 */
[C---:B------:R-:W-:Y:S02]  /*0e60*/  IMAD R22, R13.reuse, 0x4, R22 ;  /* 0x000000040d167824 */ /* 0x040fe400078e0216 */
[C---:B------:R-:W-:Y:S02]  /*0e70*/  IMAD R18, R13.reuse, 0x4, R18 ;  /* 0x000000040d127824 */ /* 0x040fe400078e0212 */
[C---:B------:R-:W-:Y:S02]  /*0e80*/  IMAD R16, R13.reuse, 0x4, R16 ;  /* 0x000000040d107824 */ /* 0x040fe400078e0210 */
[C---:B------:R-:W-:Y:S02]  /*0e90*/  IMAD R24, R13.reuse, 0x8, R10 ;  /* 0x000000080d187824 */ /* 0x040fe400078e020a */
[----:B------:R-:W-:-:S07]  /*0ea0*/  IMAD R26, R13, 0x8, R8 ;  /* 0x000000080d1a7824 */ /* 0x000fce00078e0208 */
.L_x_27:
[----:B------:R-:W0:Y:S01]  /*0eb0*/  LDS.U8 R23, [R20+UR13] ;  /* 0x0000000d14177984 */ /* 0x000e220008000000 */
[----:B------:R-:W-:Y:S03]  /*0ec0*/  BSSY.RECONVERGENT B2, `(.L_x_19) ;  /* 0x000000f000027945 */ /* 0x000fe60003800200 */
[----:B------:R-:W1:Y:S04]  /*0ed0*/  LDS.U8 R21, [R20+UR15] ;  /* 0x0000000f14157984 */ /* 0x000e680008000000 */
[----:B------:R-:W2:Y:S04]  /*0ee0*/  LDS.U8 R19, [R20+UR6] ;  /* 0x0000000614137984 */ /* 0x000ea80008000000 */
[----:B------:R-:W3:Y:S01]  /*0ef0*/  LDS.U8 R17, [R20+UR7] ;  /* 0x0000000714117984 */ /* 0x000ee20008000000 */
[----:B0-----:R-:W-:-:S02]  /*0f00*/  ISETP.NE.AND P2, PT, R23, RZ, PT ;  /* 0x000000ff1700720c */ /* 0x001fc40003f45270 */
[----:B-1----:R-:W-:Y:S02]  /*0f10*/  ISETP.NE.AND P3, PT, R21, RZ, PT ;  /* 0x000000ff1500720c */ /* 0x002fe40003f65270 */
[----:B--2---:R-:W-:Y:S02]  /*0f20*/  ISETP.NE.AND P0, PT, R19, RZ, PT ;  /* 0x000000ff1300720c */ /* 0x004fe40003f05270 */
[----:B---3--:R-:W-:-:S07]  /*0f30*/  ISETP.NE.AND P1, PT, R17, RZ, PT ;  /* 0x000000ff1100720c */ /* 0x008fce0003f25270 */
[----:B------:R-:W-:Y:S06]  /*0f40*/  @P2 BRA `(.L_x_20) ;  /* 0x0000000000182947 */ /* 0x000fec0003800000 */
[----:B------:R-:W0:Y:S01]  /*0f50*/  LDS.U16 R19, [R24] ;  /* 0x0000000018137984 */ /* 0x000e220000000400 */
[----:B------:R-:W-:Y:S02]  /*0f60*/  HADD2.F32 R28, -RZ, R12.H0_H0 ;  /* 0x2000000cff1c7230 */ /* 0x000fe40000004100 */
[----:B0-----:R-:W-:-:S05]  /*0f70*/  HADD2.F32 R17, -RZ, R19.H0_H0 ;  /* 0x20000013ff117230 */ /* 0x001fca0000004100 */
[----:B------:R-:W-:-:S13]  /*0f80*/  FSETP.GT.AND P2, PT, R17, R28, PT ;  /* 0x0000001c1100720b */ /* 0x000fda0003f44000 */
[----:B------:R-:W-:Y:S01]  /*0f90*/  @P2 PRMT R12, R19, 0x7610, R12 ;  /* 0x00007610130c2816 */ /* 0x000fe2000000000c */
[----:B------:R-:W-:-:S07]  /*0fa0*/  @P2 IMAD.MOV.U32 R2, RZ, RZ, R20 ;  /* 0x000000ffff022224 */ /* 0x000fce00078e0014 */
.L_x_20:
[----:B------:R-:W-:Y:S05]  /*0fb0*/  BSYNC.RECONVERGENT B2 ;  /* 0x0000000000027941 */ /* 0x000fea0003800200 */
.L_x_19:
        /* <DEDUP_REMOVED lines=8> */
.L_x_22:
[----:B------:R-:W-:Y:S05]  /*1040*/  BSYNC.RECONVERGENT B2 ;  /* 0x0000000000027941 */ /* 0x000fea0003800200 */
.L_x_21:
        /* <DEDUP_REMOVED lines=9> */
.L_x_24:
[----:B------:R-:W-:Y:S05]  /*10e0*/  BSYNC.RECONVERGENT B2 ;  /* 0x0000000000027941 */ /* 0x000fea0003800200 */
.L_x_23:
[----:B------:R-:W-:Y:S01]  /*10f0*/  BSSY.RECONVERGENT B2, `(.L_x_25) ;  /* 0x000000a000027945 */ /* 0x000fe20003800200 */
[----:B------:R-:W-:-:S03]  /*1100*/  IADD3 R20, PT, PT, R20, UR17, R13 ;  /* 0x0000001114147c10 */ /* 0x000fc6000fffe00d */
        /* <DEDUP_REMOVED lines=8> */
.L_x_26:
[----:B------:R-:W-:Y:S05]  /*1190*/  BSYNC.RECONVERGENT B2 ;  /* 0x0000000000027941 */ /* 0x000fea0003800200 */
.L_x_25:
[----:B------:R-:W-:Y:S01]  /*11a0*/  VIADD R14, R14, 0x4 ;  /* 0x000000040e0e7836 */ /* 0x000fe20000000000 */
[----:B------:R-:W-:Y:S01]  /*11b0*/  IADD3 R20, PT, PT, R20, UR17, R13 ;  /* 0x0000001114147c10 */ /* 0x000fe2000fffe00d */
[C---:B------:R-:W-:Y:S02]  /*11c0*/  IMAD R24, R13.reuse, 0x8, R24 ;  /* 0x000000080d187824 */ /* 0x040fe400078e0218 */
[C---:B------:R-:W-:Y:S01]  /*11d0*/  IMAD R22, R13.reuse, 0x4, R22 ;  /* 0x000000040d167824 */ /* 0x040fe200078e0216 */
[----:B------:R-:W-:Y:S01]  /*11e0*/  ISETP.NE.AND P0, PT, R14, RZ, PT ;  /* 0x000000ff0e00720c */ /* 0x000fe20003f05270 */
[C---:B------:R-:W-:Y:S02]  /*11f0*/  IMAD R18, R13.reuse, 0x4, R18 ;  /* 0x000000040d127824 */ /* 0x040fe400078e0212 */
[C---:B------:R-:W-:Y:S02]  /*1200*/  IMAD R16, R13.reuse, 0x4, R16 ;  /* 0x000000040d107824 */ /* 0x040fe400078e0210 */
[----:B------:R-:W-:-:S08]  /*1210*/  IMAD R26, R13, 0x8, R26 ;  /* 0x000000080d1a7824 */ /* 0x000fd000078e021a */
[----:B------:R-:W-:Y:S05]  /*1220*/  @P0 BRA `(.L_x_27) ;  /* 0xfffffffc00200947 */ /* 0x000fea000383ffff */
.L_x_10:
[----:B------:R-:W-:Y:S05]  /*1230*/  BSYNC.RECONVERGENT B0 ;  /* 0x0000000000007941 */ /* 0x000fea0003800200 */
.L_x_9:
[----:B------:R-:W-:-:S13]  /*1240*/  ISETP.NE.AND P0, PT, R15, RZ, PT ;  /* 0x000000ff0f00720c */ /* 0x000fda0003f05270 */
[----:B------:R-:W-:Y:S05]  /*1250*/  @!P0 BRA `(.L_x_8) ;  /* 0x0000000000d88947 */ /* 0x000fea0003800000 */
[----:B------:R-:W0:Y:S01]  /*1260*/  LDS.U8 R13, [R20+UR13] ;  /* 0x0000000d140d7984 */ /* 0x000e220008000000 */
[----:B------:R-:W-:Y:S01]  /*1270*/  BSSY.RECONVERGENT B0, `(.L_x_28) ;  /* 0x000000f000007945 */ /* 0x000fe20003800200 */
[----:B------:R-:W-:Y:S02]  /*1280*/  ISETP.NE.AND P1, PT, R15, 0x1, PT ;  /* 0x000000010f00780c */ /* 0x000fe40003f25270 */
[----:B0-----:R-:W-:-:S13]  /*1290*/  ISETP.NE.AND P0, PT, R13, RZ, PT ;  /* 0x000000ff0d00720c */ /* 0x001fda0003f05270 */
[----:B------:R-:W-:Y:S05]  /*12a0*/  @P0 BRA `(.L_x_29) ;  /* 0x00000000002c0947 */ /* 0x000fea0003800000 */
[----:B------:R-:W0:Y:S01]  /*12b0*/  S2UR UR8, SR_CgaCtaId ;  /* 0x00000000000879c3 */ /* 0x000e220000008800 */
[----:B------:R-:W-:Y:S01]  /*12c0*/  UMOV UR5, 0x400 ;  /* 0x0000040000057882 */ /* 0x000fe20000000000 */
[----:B------:R-:W-:Y:S01]  /*12d0*/  HADD2.F32 R17, -RZ, R12.H0_H0 ;  /* 0x2000000cff117230 */ /* 0x000fe20000004100 */
[----:B------:R-:W-:-:S04]  /*12e0*/  UIADD3 UR5, UPT, UPT, UR5, 0xc0, URZ ;  /* 0x000000c005057890 */ /* 0x000fc8000fffe0ff */
[----:B0-----:R-:W-:-:S06]  /*12f0*/  ULEA UR5, UR8, UR5, 0x18 ;  /* 0x0000000508057291 */ /* 0x001fcc000f8ec0ff */
[----:B------:R-:W-:-:S06]  /*1300*/  LEA R13, R20, UR5, 0x1 ;  /* 0x00000005140d7c11 */ /* 0x000fcc000f8e08ff */
[----:B------:R-:W0:Y:S02]  /*1310*/  LDS.U16 R13, [R13] ;  /* 0x000000000d0d7984 */ /* 0x000e240000000400 */
[----:B0-----:R-:W-:-:S05]  /*1320*/  HADD2.F32 R14, -RZ, R13.H0_H0 ;  /* 0x2000000dff0e7230 */ /* 0x001fca0000004100 */
[----:B------:R-:W-:-:S13]  /*1330*/  FSETP.GT.AND P0, PT, R14, R17, PT ;  /* 0x000000110e00720b */ /* 0x000fda0003f04000 */
[----:B------:R-:W-:Y:S01]  /*1340*/  @P0 PRMT R12, R13, 0x7610, R12 ;  /* 0x000076100d0c0816 */ /* 0x000fe2000000000c */
[----:B------:R-:W-:-:S07]  /*1350*/  @P0 IMAD.MOV.U32 R2, RZ, RZ, R20 ;  /* 0x000000ffff020224 */ /* 0x000fce00078e0014 */
.L_x_29:
[----:B------:R-:W-:Y:S05]  /*1360*/  BSYNC.RECONVERGENT B0 ;  /* 0x0000000000007941 */ /* 0x000fea0003800200 */
.L_x_28:
[----:B------:R-:W-:Y:S01]  /*1370*/  VIADD R16, R20, UR13 ;  /* 0x0000000d14107c36 */ /* 0x000fe20008000000 */
[----:B------:R-:W-:Y:S06]  /*1380*/  @!P1 BRA `(.L_x_8) ;  /* 0x00000000008c9947 */ /* 0x000fec0003800000 */
[----:B------:R-:W0:Y:S01]  /*1390*/  LDS.U8 R13, [R16+UR17] ;  /* 0x00000011100d7984 */ /* 0x000e220008000000 */
[----:B------:R-:W-:Y:S01]  /*13a0*/  BSSY.RECONVERGENT B0, `(.L_x_30) ;  /* 0x0000010000007945 */ /* 0x000fe20003800200 */
[----:B------:R-:W-:Y:S01]  /*13b0*/  ISETP.NE.AND P1, PT, R15, 0x2, PT ;  /* 0x000000020f00780c */ /* 0x000fe20003f25270 */
[----:B------:R-:W-:Y:S01]  /*13c0*/  VIADD R17, R20, UR17 ;  /* 0x0000001114117c36 */ /* 0x000fe20008000000 */
        /* <DEDUP_REMOVED lines=13> */
.L_x_31:
[----:B------:R-:W-:Y:S05]  /*14a0*/  BSYNC.RECONVERGENT B0 ;  /* 0x0000000000007941 */ /* 0x000fea0003800200 */
.L_x_30:
[----:B------:R-:W-:Y:S01]  /*14b0*/  VIADD R13, R16, UR17 ;  /* 0x00000011100d7c36 */ /* 0x000fe20008000000 */
[----:B------:R-:W-:Y:S06]  /*14c0*/  @!P1 BRA `(.L_x_8) ;  /* 0x00000000003c9947 */ /* 0x000fec0003800000 */
[----:B------:R-:W0:Y:S02]  /*14d0*/  LDS.U8 R13, [R13+UR17] ;  /* 0x000000110d0d7984 */ /* 0x000e240008000000 */
[----:B0-----:R-:W-:-:S13]  /*14e0*/  ISETP.NE.AND P0, PT, R13, RZ, PT ;  /* 0x000000ff0d00720c */ /* 0x001fda0003f05270 */
[----:B------:R-:W-:Y:S05]  /*14f0*/  @P0 BRA `(.L_x_8) ;  /* 0x0000000000300947 */ /* 0x000fea0003800000 */
[----:B------:R-:W0:Y:S01]  /*1500*/  S2UR UR8, SR_CgaCtaId ;  /* 0x00000000000879c3 */ /* 0x000e220000008800 */
[----:B------:R-:W-:Y:S01]  /*1510*/  UMOV UR5, 0x400 ;  /* 0x0000040000057882 */ /* 0x000fe20000000000 */
[----:B------:R-:W-:Y:S01]  /*1520*/  VIADD R17, R17, UR17 ;  /* 0x0000001111117c36 */ /* 0x000fe20008000000 */
[----:B------:R-:W-:Y:S01]  /*1530*/  UIADD3 UR5, UPT, UPT, UR5, 0xc0, URZ ;  /* 0x000000c005057890 */ /* 0x000fe2000fffe0ff */
[----:B------:R-:W-:-:S03]  /*1540*/  HADD2.F32 R19, -RZ, R12.H0_H0 ;  /* 0x2000000cff137230 */ /* 0x000fc60000004100 */
[----:B0-----:R-:W-:-:S06]  /*1550*/  ULEA UR5, UR8, UR5, 0x18 ;  /* 0x0000000508057291 */ /* 0x001fcc000f8ec0ff */
[----:B------:R-:W-:-:S06]  /*1560*/  LEA R13, R17, UR5, 0x1 ;  /* 0x00000005110d7c11 */ /* 0x000fcc000f8e08ff */
[----:B------:R-:W0:Y:S02]  /*1570*/  LDS.U16 R13, [R13] ;  /* 0x000000000d0d7984 */ /* 0x000e240000000400 */
[----:B0-----:R-:W-:-:S05]  /*1580*/  HADD2.F32 R14, -RZ, R13.H0_H0 ;  /* 0x2000000dff0e7230 */ /* 0x001fca0000004100 */
[----:B------:R-:W-:-:S13]  /*1590*/  FSETP.GT.AND P0, PT, R14, R19, PT ;  /* 0x000000130e00720b */ /* 0x000fda0003f04000 */
[----:B------:R-:W-:Y:S01]  /*15a0*/  @P0 PRMT R12, R13, 0x7610, R12 ;  /* 0x000076100d0c0816 */ /* 0x000fe2000000000c */
[----:B------:R-:W-:-:S07]  /*15b0*/  @P0 IMAD.MOV.U32 R2, RZ, RZ, R17 ;  /* 0x000000ffff020224 */ /* 0x000fce00078e0011 */
.L_x_8:
[----:B------:R-:W-:Y:S05]  /*15c0*/  BSYNC.RECONVERGENT B1 ;  /* 0x0000000000017941 */ /* 0x000fea0003800200 */
.L_x_7:
[----:B------:R-:W-:Y:S01]  /*15d0*/  PRMT R13, R12, 0x5410, R12 ;  /* 0x000054100c0d7816 */ /* 0x000fe2000000000c */
[----:B------:R-:W-:Y:S05]  /*15e0*/  SHFL.DOWN PT, R17, R2, 0x10, 0x1f ;  /* 0x0a001f0002117f89 */ /* 0x000fea00000e0000 */
[----:B------:R-:W0:Y:S02]  /*15f0*/  SHFL.DOWN PT, R13, R13, 0x10, 0x1f ;  /* 0x0a001f000d0d7f89 */ /* 0x000e2400000e0000 */
[----:B0-----:R-:W-:-:S05]  /*1600*/  HSETP2.GT.AND P0, PT, R13.H0_H0, R12.H0_H0, PT ;  /* 0x2000000c0d007234 */ /* 0x001fca0003f04800 */
[----:B------:R-:W-:Y:S02]  /*1610*/  SEL R12, R12, R13, !P0 ;  /* 0x0000000d0c0c7207 */ /* 0x000fe40004000000 */
[----:B------:R-:W-:Y:S02]  /*1620*/  SEL R17, R2, R17, !P0 ;  /* 0x0000001102117207 */ /* 0x000fe40004000000 */
[----:B------:R-:W-:-:S03]  /*1630*/  PRMT R13, R12, 0x5410, R12 ;  /* 0x000054100c0d7816 */ /* 0x000fc6000000000c */
[----:B------:R-:W-:Y:S04]  /*1640*/  SHFL.DOWN PT, R14, R17, 0x8, 0x1f ;  /* 0x09001f00110e7f89 */ /* 0x000fe800000e0000 */
        /* <DEDUP_REMOVED lines=16> */
[----:B------:R-:W-:Y:S02]  /*1750*/  PRMT R2, R12, 0x5410, R12 ;  /* 0x000054100c027816 */ /* 0x000fe4000000000c */
[----:B------:R-:W-:Y:S01]  /*1760*/  LOP3.LUT P0, RZ, R0, 0x1f, RZ, 0xc0, !PT ;  /* 0x0000001f00ff7812 */ /* 0x000fe2000780c0ff */
[----:B------:R-:W-:Y:S04]  /*1770*/  SHFL.DOWN PT, R17, R16, 0x1, 0x1f ;  /* 0x08201f0010117f89 */ /* 0x000fe800000e0000 */
[----:B------:R-:W0:Y:S02]  /*1780*/  SHFL.DOWN PT, R13, R2, 0x1, 0x1f ;  /* 0x08201f00020d7f89 */ /* 0x000e2400000e0000 */
[----:B0-----:R-:W-:-:S05]  /*1790*/  HSETP2.GT.AND P1, PT, R13.H0_H0, R12.H0_H0, PT ;  /* 0x2000000c0d007234 */ /* 0x001fca0003f24800 */
[----:B------:R-:W-:Y:S02]  /*17a0*/  SEL R12, R12, R13, !P1 ;  /* 0x0000000d0c0c7207 */ /* 0x000fe40004800000 */
[----:B------:R-:W-:-:S03]  /*17b0*/  SEL R17, R16, R17, !P1 ;  /* 0x0000001110117207 */ /* 0x000fc60004800000 */
[----:B------:R0:W-:Y:S04]  /*17c0*/  @!P0 STS.U16 [R5], R12 ;  /* 0x0000000c05008388 */ /* 0x0001e80000000400 */
[----:B------:R0:W-:Y:S01]  /*17d0*/  @!P0 STS [R4], R17 ;  /* 0x0000001104008388 */ /* 0x0001e20000000800 */
[----:B------:R-:W-:Y:S01]  /*17e0*/  BAR.SYNC.DEFER_BLOCKING 0x0 ;  /* 0x0000000000007b1d */ /* 0x000fe20000010000 */
[----:B------:R-:W-:-:S13]  /*17f0*/  ISETP.GT.U32.AND P0, PT, R0, 0x1f, PT ;  /* 0x0000001f0000780c */ /* 0x000fda0003f04070 */
[----:B0-----:R-:W-:Y:S05]  /*1800*/  @P0 BRA `(.L_x_32) ;  /* 0x0000000000ec0947 */ /* 0x001fea0003800000 */
[----:B------:R-:W-:Y:S01]  /*1810*/  UIADD3 UR5, UPT, UPT, UR17, 0x1f, URZ ;  /* 0x0000001f11057890 */ /* 0x000fe2000fffe0ff */
[----:B------:R-:W-:Y:S01]  /*1820*/  BSSY.RECONVERGENT B0, `(.L_x_33) ;  /* 0x0000011000007945 */ /* 0x000fe20003800200 */
[----:B------:R-:W-:Y:S01]  /*1830*/  ISETP.NE.AND P0, PT, R0, RZ, PT ;  /* 0x000000ff0000720c */ /* 0x000fe20003f05270 */
[----:B------:R-:W-:Y:S01]  /*1840*/  IMAD.MOV.U32 R14, RZ, RZ, -0x1 ;  /* 0xffffffffff0e7424 */ /* 0x000fe200078e00ff */
[----:B------:R-:W-:Y:S01]  /*1850*/  USHF.R.U32.HI UR5, URZ, 0x5, UR5 ;  /* 0x00000005ff057899 */ /* 0x000fe20008011605 */
[----:B------:R-:W-:-:S05]  /*1860*/  MOV R16, 0xfc00 ;  /* 0x0000fc0000107802 */ /* 0x000fca0000000f00 */
[----:B------:R-:W-:-:S13]  /*1870*/  ISETP.GE.U32.AND P1, PT, R0, UR5, PT ;  /* 0x0000000500007c0c */ /* 0x000fda000bf26070 */
[----:B------:R-:W-:Y:S05]  /*1880*/  @P1 BRA `(.L_x_34) ;  /* 0x0000000000281947 */ /* 0x000fea0003800000 */
[----:B------:R-:W0:Y:S01]  /*1890*/  S2UR UR8, SR_CgaCtaId ;  /* 0x00000000000879c3 */ /* 0x000e220000008800 */
[----:B------:R-:W-:Y:S02]  /*18a0*/  UMOV UR5, 0x400 ;  /* 0x0000040000057882 */ /* 0x000fe40000000000 */
[----:B0-----:R-:W-:Y:S02]  /*18b0*/  ULEA UR19, UR8, UR5, 0x18 ;  /* 0x0000000508137291 */ /* 0x001fe4000f8ec0ff */
[----:B------:R-:W-:-:S04]  /*18c0*/  UIADD3 UR5, UPT, UPT, UR5, 0x40, URZ ;  /* 0x0000004005057890 */ /* 0x000fc8000fffe0ff */
[----:B------:R-:W-:Y:S01]  /*18d0*/  ULEA UR5, UR8, UR5, 0x18 ;  /* 0x0000000508057291 */ /* 0x000fe2000f8ec0ff */
[----:B------:R-:W-:-:S05]  /*18e0*/  LEA R2, R0, UR19, 0x1 ;  /* 0x0000001300027c11 */ /* 0x000fca000f8e08ff */
[----:B------:R-:W-:Y:S01]  /*18f0*/  LEA R14, R0, UR5, 0x2 ;  /* 0x00000005000e7c11 */ /* 0x000fe2000f8e10ff */
[----:B------:R-:W0:Y:S05]  /*1900*/  LDS.U16 R2, [R2] ;  /* 0x0000000002027984 */ /* 0x000e2a0000000400 */
[----:B------:R-:W1:Y:S01]  /*1910*/  LDS R14, [R14] ;  /* 0x000000000e0e7984 */ /* 0x000e620000000800 */
[----:B0-----:R-:W-:-:S07]  /*1920*/  PRMT R16, R2, 0x7610, R16 ;  /* 0x0000761002107816 */ /* 0x001fce0000000010 */
.L_x_34:
[----:B------:R-:W-:Y:S05]  /*1930*/  BSYNC.RECONVERGENT B0 ;  /* 0x0000000000007941 */ /* 0x000fea0003800200 */
.L_x_33:
[----:B------:R-:W-:Y:S01]  /*1940*/  UMOV UR5, 0xffffffff ;  /* 0xffffffff00057882 */ /* 0x000fe20000000000 */
[----:B------:R-:W-:Y:S02]  /*1950*/  PRMT R17, R16, 0x5410, R16 ;  /* 0x0000541010117816 */ /* 0x000fe40000000010 */
[----:B------:R-:W-:Y:S05]  /*1960*/  BRA.DIV UR5, `(.L_x_35) ;  /* 0x0000002205847947 */ /* 0x000fea000b800000 */
[----:B------:R-:W0:Y:S02]  /*1970*/  SHFL.DOWN PT, R17, R17, 0x10, 0x1f ;  /* 0x0a001f0011117f89 */ /* 0x000e2400000e0000 */
[----:B0-----:R-:W-:-:S05]  /*1980*/  PRMT R19, R17, 0x7610, R19 ;  /* 0x0000761011137816 */ /* 0x001fca0000000013 */
[----:B------:R-:W-:-:S05]  /*1990*/  HSETP2.GT.AND P1, PT, R19.H0_H0, R16.H0_H0, PT ;  /* 0x2000001013007234 */ /* 0x000fca0003f24800 */
[----:B------:R-:W-:Y:S02]  /*19a0*/  SEL R16, R16, R19, !P1 ;  /* 0x0000001310107207 */ /* 0x000fe40004800000 */
[----:B-1----:R-:W0:Y:S02]  /*19b0*/  SHFL.DOWN PT, R19, R14, 0x10, 0x1f ;  /* 0x0a001f000e137f89 */ /* 0x002e2400000e0000 */
[----:B------:R-:W-:-:S05]  /*19c0*/  PRMT R17, R16, 0x5410, R16 ;  /* 0x0000541010117816 */ /* 0x000fca0000000010 */
[----:B------:R-:W1:Y:S01]  /*19d0*/  SHFL.DOWN PT, R21, R17, 0x8, 0x1f ;  /* 0x09001f0011157f89 */ /* 0x000e6200000e0000 */
[----:B0-----:R-:W-:Y:S02]  /*19e0*/  SEL R19, R14, R19, !P1 ;  /* 0x000000130e137207 */ /* 0x001fe40004800000 */
[----:B-1----:R-:W-:-:S05]  /*19f0*/  HSETP2.GT.AND P2, PT, R21.H0_H0, R16.H0_H0, PT ;  /* 0x2000001015007234 */ /* 0x002fca0003f44800 */
[----:B------:R-:W-:Y:S02]  /*1a00*/  SEL R21, R16, R21, !P2 ;  /* 0x0000001510157207 */ /* 0x000fe40005000000 */
[----:B------:R-:W0:Y:S02]  /*1a10*/  SHFL.DOWN PT, R16, R19, 0x8, 0x1f ;  /* 0x09001f0013107f89 */ /* 0x000e2400000e0000 */
[----:B------:R-:W-:-:S05]  /*1a20*/  PRMT R17, R21, 0x5410, R21 ;  /* 0x0000541015117816 */ /* 0x000fca0000000015 */
[----:B------:R-:W1:Y:S01]  /*1a30*/  SHFL.DOWN PT, R18, R17, 0x4, 0x1f ;  /* 0x08801f0011127f89 */ /* 0x000e6200000e0000 */
[----:B0-----:R-:W-:-:S05]  /*1a40*/  SEL R16, R19, R16, !P2 ;  /* 0x0000001013107207 */ /* 0x001fca0005000000 */
[----:B------:R-:W0:Y:S01]  /*1a50*/  SHFL.DOWN PT, R23, R16, 0x4, 0x1f ;  /* 0x08801f0010177f89 */ /* 0x000e2200000e0000 */
[----:B-1----:R-:W-:-:S05]  /*1a60*/  HSETP2.GT.AND P1, PT, R18.H0_H0, R21.H0_H0, PT ;  /* 0x2000001512007234 */ /* 0x002fca0003f24800 */
[----:B------:R-:W-:-:S04]  /*1a70*/  SEL R18, R21, R18, !P1 ;  /* 0x0000001215127207 */ /* 0x000fc80004800000 */
[----:B------:R-:W-:-:S05]  /*1a80*/  PRMT R17, R18, 0x5410, R18 ;  /* 0x0000541012117816 */ /* 0x000fca0000000012 */
[----:B------:R-:W1:Y:S01]  /*1a90*/  SHFL.DOWN PT, R2, R17, 0x2, 0x1f ;  /* 0x08401f0011027f89 */ /* 0x000e6200000e0000 */
[----:B0-----:R-:W-:-:S05]  /*1aa0*/  SEL R23, R16, R23, !P1 ;  /* 0x0000001710177207 */ /* 0x001fca0004800000 */
[----:B------:R-:W0:Y:S01]  /*1ab0*/  SHFL.DOWN PT, R14, R23, 0x2, 0x1f ;  /* 0x08401f00170e7f89 */ /* 0x000e2200000e0000 */
[----:B-1----:R-:W-:-:S05]  /*1ac0*/  PRMT R19, R2, 0x7610, R19 ;  /* 0x0000761002137816 */ /* 0x002fca0000000013 */
[----:B------:R-:W-:-:S05]  /*1ad0*/  HSETP2.GT.AND P1, PT, R19.H0_H0, R18.H0_H0, PT ;  /* 0x2000001213007234 */ /* 0x000fca0003f24800 */
[----:B------:R-:W-:Y:S02]  /*1ae0*/  SEL R18, R18, R19, !P1 ;  /* 0x0000001312127207 */ /* 0x000fe40004800000 */
[----:B0-----:R-:W-:Y:S02]  /*1af0*/  SEL R14, R23, R14, !P1 ;  /* 0x0000000e170e7207 */ /* 0x001fe40004800000 */
[----:B------:R-:W-:-:S03]  /*1b00*/  PRMT R17, R18, 0x5410, R18 ;  /* 0x0000541012117816 */ /* 0x000fc60000000012 */
[----:B------:R0:W1:Y:S04]  /*1b10*/  SHFL.DOWN PT, R21, R14, 0x1, 0x1f ;  /* 0x08201f000e157f89 */ /* 0x00006800000e0000 */
[----:B------:R0:W2:Y:S02]  /*1b20*/  SHFL.DOWN PT, R19, R17, 0x1, 0x1f ;  /* 0x08201f0011137f89 */ /* 0x0000a400000e0000 */
.L_x_63:
[----:B--2---:R-:W-:Y:S01]  /*1b30*/  HSETP2.GT.AND P1, PT, R19.H0_H0, R18.H0_H0, PT ;  /* 0x2000001213007234 */ /* 0x004fe20003f24800 */
[C---:B------:R-:W-:Y:S01]  /*1b40*/  @!P0 IMAD R12, R9.reuse, 0x4, R7 ;  /* 0x00000004090c8824 */ /* 0x040fe200078e0207 */
[----:B------:R-:W-:Y:S01]  /*1b50*/  @!P0 LEA R2, R9, UR14, 0x1 ;  /* 0x0000000e09028c11 */ /* 0x000fe2000f8e08ff */
[----:B------:R-:W-:Y:S02]  /*1b60*/  IMAD.MOV.U32 R13, RZ, RZ, 0x1 ;  /* 0x00000001ff0d7424 */ /* 0x000fe400078e00ff */
[----:B------:R-:W-:Y:S02]  /*1b70*/  SEL R19, R18, R19, !P1 ;  /* 0x0000001312137207 */ /* 0x000fe40004800000 */
[----:B-1----:R-:W-:-:S03]  /*1b80*/  SEL R21, R14, R21, !P1 ;  /* 0x000000150e157207 */ /* 0x002fc60004800000 */
[----:B------:R1:W-:Y:S04]  /*1b90*/  @!P0 STS.U16 [R2], R19 ;  /* 0x0000001302008388 */ /* 0x0003e80000000400 */
[----:B------:R1:W-:Y:S04]  /*1ba0*/  @!P0 STS [R12], R21 ;  /* 0x000000150c008388 */ /* 0x0003e80000000800 */
[----:B------:R1:W-:Y:S02]  /*1bb0*/  @!P0 STS.U8 [R21+UR13], R13 ;  /* 0x0000000d15008988 */ /* 0x0003e4000800000d */
.L_x_32:
[----:B------:R-:W-:Y:S05]  /*1bc0*/  WARPSYNC.ALL ;  /* 0x0000000000007948 */ /* 0x000fea0003800000 */
[----:B-1----:R-:W1:Y:S01]  /*1bd0*/  LDC R2, c[0x0][0x3a0] ;  /* 0x0000e800ff027b82 */ /* 0x002e620000000800 */
[----:B------:R-:W-:-:S07]  /*1be0*/  VIADD R9, R9, 0x1 ;  /* 0x0000000109097836 */ /* 0x000fce0000000000 */
[----:B------:R-:W-:Y:S01]  /*1bf0*/  BAR.SYNC.DEFER_BLOCKING 0x0 ;  /* 0x0000000000007b1d */ /* 0x000fe20000010000 */
[----:B-1----:R-:W-:-:S13]  /*1c00*/  ISETP.NE.AND P0, PT, R9, R2, PT ;  /* 0x000000020900720c */ /* 0x002fda0003f05270 */
[----:B------:R-:W-:Y:S05]  /*1c10*/  @P0 BRA `(.L_x_36) ;  /* 0xffffffec00800947 */ /* 0x000fea000383ffff */
.L_x_6:
[----:B------:R-:W-:-:S13]  /*1c20*/  ISETP.NE.AND P0, PT, R0, RZ, PT ;  /* 0x000000ff0000720c */ /* 0x000fda0003f05270 */
[----:B------:R-:W-:Y:S05]  /*1c30*/  @P0 EXIT ;  /* 0x000000000000094d */ /* 0x000fea0003800000 */
[----:B------:R-:W-:Y:S01]  /*1c40*/  IMAD.U32 R0, RZ, RZ, UR18 ;  /* 0x00000012ff007e24 */ /* 0x000fe2000f8e00ff */
[----:B------:R-:W-:-:S04]  /*1c50*/  ISETP.GE.AND P0, PT, R2, 0x2, PT ;  /* 0x000000020200780c */ /* 0x000fc80003f06270 */
[----:B------:R-:W1:Y:S02]  /*1c60*/  LDS.U16 R4, [R0+UR13] ;  /* 0x0000000d00047984 */ /* 0x000e640008000400 */
[----:B-1----:R-:W-:-:S07]  /*1c70*/  HADD2.F32 R4, -RZ, R4.H0_H0 ;  /* 0x20000004ff047230 */ /* 0x002fce0000004100 */
[----:B------:R-:W-:Y:S05]  /*1c80*/  @!P0 BRA `(.L_x_37) ;  /* 0x00000008009c8947 */ /* 0x000fea0003800000 */
[----:B------:R-:W-:Y:S01]  /*1c90*/  VIADD R0, R2, 0xfffffffe ;  /* 0xfffffffe02007836 */ /* 0x000fe20000000000 */
[----:B------:R-:W-:-:S04]  /*1ca0*/  UMOV UR4, 0x1 ;  /* 0x0000000100047882 */ /* 0x000fc80000000000 */
[----:B------:R-:W-:Y:S01]  /*1cb0*/  ISETP.GE.U32.AND P0, PT, R0, 0xf, PT ;  /* 0x0000000f0000780c */ /* 0x000fe20003f06070 */
[----:B------:R-:W-:-:S05]  /*1cc0*/  VIADD R0, R2, 0xffffffff ;  /* 0xffffffff02007836 */ /* 0x000fca0000000000 */
[----:B------:R-:W-:-:S07]  /*1cd0*/  LOP3.LUT R15, R0, 0xf, RZ, 0xc0, !PT ;  /* 0x0000000f000f7812 */ /* 0x000fce00078ec0ff */
[----:B------:R-:W-:Y:S05]  /*1ce0*/  @!P0 BRA `(.L_x_38) ;  /* 0x0000000400408947 */ /* 0x000fea0003800000 */
[----:B------:R-:W1:Y:S01]  /*1cf0*/  S2UR UR5, SR_CgaCtaId ;  /* 0x00000000000579c3 */ /* 0x000e620000008800 */
[----:B------:R-:W2:Y:S01]  /*1d00*/  LDCU UR6, c[0x0][0x39c] ;  /* 0x00007380ff0677ac */ /* 0x000ea20008000800 */
[----:B------:R-:W-:Y:S01]  /*1d10*/  LOP3.LUT R3, R0, 0xfffffff0, RZ, 0xc0, !PT ;  /* 0xfffffff000037812 */ /* 0x000fe200078ec0ff */
[----:B------:R-:W-:Y:S02]  /*1d20*/  UMOV UR4, 0x400 ;  /* 0x0000040000047882 */ /* 0x000fe40000000000 */
[----:B------:R-:W-:Y:S02]  /*1d30*/  UIADD3 UR4, UPT, UPT, UR4, 0xc0, URZ ;  /* 0x000000c004047890 */ /* 0x000fe4000fffe0ff */
[----:B------:R-:W-:Y:S02]  /*1d40*/  IMAD.MOV R3, RZ, RZ, -R3 ;  /* 0x000000ffff037224 */ /* 0x000fe400078e0a03 */
[----:B-1----:R-:W-:-:S04]  /*1d50*/  ULEA UR4, UR5, UR4, 0x18 ;  /* 0x0000000405047291 */ /* 0x002fc8000f8ec0ff */
[----:B--2---:R-:W-:-:S04]  /*1d60*/  UIMAD UR4, UR6, 0x3, UR4 ;  /* 0x00000003060478a4 */ /* 0x004fc8000f8e0204 */
[----:B------:R-:W-:-:S03]  /*1d70*/  UIADD3 UR5, UPT, UPT, UR4, 0x10, URZ ;  /* 0x0000001004057890 */ /* 0x000fc6000fffe0ff */
[----:B------:R-:W-:-:S09]  /*1d80*/  UMOV UR4, URZ ;  /* 0x000000ff00047c82 */ /* 0x000fd20008000000 */
.L_x_39:
[----:B------:R-:W1:Y:S01]  /*1d90*/  LDS.U16 R5, [UR5+-0xe] ;  /* 0xfffff205ff057984 */ /* 0x000e620008000400 */
[----:B------:R-:W-:Y:S01]  /*1da0*/  VIADD R3, R3, 0x10 ;  /* 0x0000001003037836 */ /* 0x000fe20000000000 */
[----:B------:R-:W-:Y:S02]  /*1db0*/  UIADD3 UR4, UPT, UPT, UR4, 0x10, URZ ;  /* 0x0000001004047890 */ /* 0x000fe4000fffe0ff */
[----:B------:R-:W2:Y:S02]  /*1dc0*/  LDS.U16 R8, [UR5+-0xc] ;  /* 0xfffff405ff087984 */ /* 0x000ea40008000400 */
[----:B------:R-:W-:Y:S02]  /*1dd0*/  ISETP.NE.AND P1, PT, R3, RZ, PT ;  /* 0x000000ff0300720c */ /* 0x000fe40003f25270 */
[----:B------:R-:W3:Y:S04]  /*1de0*/  LDS.U16 R10, [UR5+-0xa] ;  /* 0xfffff605ff0a7984 */ /* 0x000ee80008000400 */
[----:B------:R-:W4:Y:S04]  /*1df0*/  LDS.U16 R11, [UR5+-0x8] ;  /* 0xfffff805ff0b7984 */ /* 0x000f280008000400 */
[----:B------:R-:W-:Y:S04]  /*1e00*/  LDS.U16 R12, [UR5+-0x6] ;  /* 0xfffffa05ff0c7984 */ /* 0x000fe80008000400 */
[----:B------:R-:W5:Y:S04]  /*1e10*/  LDS.U16 R13, [UR5+-0x4] ;  /* 0xfffffc05ff0d7984 */ /* 0x000f680008000400 */
[----:B0-----:R-:W0:Y:S04]  /*1e20*/  LDS.U16 R14, [UR5+-0x2] ;  /* 0xfffffe05ff0e7984 */ /* 0x001e280008000400 */
[----:B------:R-:W-:Y:S01]  /*1e30*/  LDS.U16 R16, [UR5+0x4] ;  /* 0x00000405ff107984 */ /* 0x000fe20008000400 */
[----:B-1----:R-:W-:-:S02]  /*1e40*/  HADD2.F32 R5, -RZ, R5.H0_H0 ;  /* 0x20000005ff057230 */ /* 0x002fc40000004100 */
[----:B--2---:R-:W-:-:S03]  /*1e50*/  HADD2.F32 R9, -RZ, R8.H0_H0 ;  /* 0x20000008ff097230 */ /* 0x004fc60000004100 */
[CC--:B------:R-:W-:Y:S01]  /*1e60*/  FSETP.GT.AND P0, PT, R5.reuse, R4.reuse, PT ;  /* 0x000000040500720b */ /* 0x0c0fe20003f04000 */
[----:B------:R-:W1:Y:S03]  /*1e70*/  LDS.U16 R8, [UR5] ;  /* 0x00000005ff087984 */ /* 0x000e660008000400 */
[----:B------:R-:W-:Y:S01]  /*1e80*/  FSEL R4, R5, R4, P0 ;  /* 0x0000000405047208 */ /* 0x000fe20000000000 */
[----:B---3--:R-:W-:Y:S02]  /*1e90*/  HADD2.F32 R5, -RZ, R10.H0_H0 ;  /* 0x2000000aff057230 */ /* 0x008fe40000004100 */
[----:B------:R-:W2:Y:S01]  /*1ea0*/  LDS.U16 R10, [UR5+0x2] ;  /* 0x00000205ff0a7984 */ /* 0x000ea20008000400 */
[----:B------:R-:W-:Y:S01]  /*1eb0*/  FSETP.GT.AND P0, PT, R9, R4, PT ;  /* 0x000000040900720b */ /* 0x000fe20003f04000 */
[----:B----4-:R-:W-:-:S03]  /*1ec0*/  HADD2.F32 R11, -RZ, R11.H0_H0 ;  /* 0x2000000bff0b7230 */ /* 0x010fc60000004100 */
[----:B------:R-:W-:Y:S01]  /*1ed0*/  FSEL R4, R9, R4, P0 ;  /* 0x0000000409047208 */ /* 0x000fe20000000000 */
[----:B-----5:R-:W-:-:S03]  /*1ee0*/  HADD2.F32 R13, -RZ, R13.H0_H0 ;  /* 0x2000000dff0d7230 */ /* 0x020fc60000004100 */
[----:B------:R-:W-:-:S04]  /*1ef0*/  FSETP.GT.AND P0, PT, R5, R4, PT ;  /* 0x000000040500720b */ /* 0x000fc80003f04000 */
[----:B------:R-:W-:Y:S01]  /*1f00*/  FSEL R4, R5, R4, P0 ;  /* 0x0000000405047208 */ /* 0x000fe20000000000 */
[----:B------:R-:W-:Y:S02]  /*1f10*/  HADD2.F32 R5, -RZ, R12.H0_H0 ;  /* 0x2000000cff057230 */ /* 0x000fe40000004100 */
[----:B------:R-:W3:Y:S01]  /*1f20*/  LDS.U16 R12, [UR5+0x8] ;  /* 0x00000805ff0c7984 */ /* 0x000ee20008000400 */
[----:B------:R-:W-:-:S04]  /*1f30*/  FSETP.GT.AND P0, PT, R11, R4, PT ;  /* 0x000000040b00720b */ /* 0x000fc80003f04000 */
[----:B------:R-:W-:Y:S02]  /*1f40*/  FSEL R4, R11, R4, P0 ;  /* 0x000000040b047208 */ /* 0x000fe40000000000 */
[----:B------:R-:W4:Y:S02]  /*1f50*/  LDS.U16 R11, [UR5+0x6] ;  /* 0x00000605ff0b7984 */ /* 0x000f240008000400 */
[----:B------:R-:W-:-:S04]  /*1f60*/  FSETP.GT.AND P0, PT, R5, R4, PT ;  /* 0x000000040500720b */ /* 0x000fc80003f04000 */
[----:B------:R-:W-:Y:S01]  /*1f70*/  FSEL R4, R5, R4, P0 ;  /* 0x0000000405047208 */ /* 0x000fe20000000000 */
[----:B0-----:R-:W-:Y:S02]  /*1f80*/  HADD2.F32 R5, -RZ, R14.H0_H0 ;  /* 0x2000000eff057230 */ /* 0x001fe40000004100 */
[----:B------:R-:W-:Y:S01]  /*1f90*/  LDS.U16 R14, [UR5+0x10] ;  /* 0x00001005ff0e7984 */ /* 0x000fe20008000400 */
[CC--:B------:R-:W-:Y:S01]  /*1fa0*/  FSETP.GT.AND P0, PT, R13.reuse, R4.reuse, PT ;  /* 0x000000040d00720b */ /* 0x0c0fe20003f04000 */
[----:B-1----:R-:W-:Y:S02]  /*1fb0*/  HADD2.F32 R9, -RZ, R8.H0_H0 ;  /* 0x20000008ff097230 */ /* 0x002fe40000004100 */
[----:B------:R-:W-:Y:S01]  /*1fc0*/  LDS.U16 R8, [UR5+0xc] ;  /* 0x00000c05ff087984 */ /* 0x000fe20008000400 */
[----:B------:R-:W-:-:S03]  /*1fd0*/  FSEL R4, R13, R4, P0 ;  /* 0x000000040d047208 */ /* 0x000fc60000000000 */
[----:B------:R-:W0:Y:S01]  /*1fe0*/  LDS.U16 R13, [UR5+0xa] ;  /* 0x00000a05ff0d7984 */ /* 0x000e220008000400 */
[----:B------:R-:W-:-:S04]  /*1ff0*/  FSETP.GT.AND P0, PT, R5, R4, PT ;  /* 0x000000040500720b */ /* 0x000fc80003f04000 */
[----:B------:R-:W-:Y:S01]  /*2000*/  FSEL R4, R5, R4, P0 ;  /* 0x0000000405047208 */ /* 0x000fe20000000000 */
[----:B--2---:R-:W-:Y:S02]  /*2010*/  HADD2.F32 R5, -RZ, R10.H0_H0 ;  /* 0x2000000aff057230 */ /* 0x004fe40000004100 */
[----:B------:R-:W1:Y:S01]  /*2020*/  LDS.U16 R10, [UR5+0xe] ;  /* 0x00000e05ff0a7984 */ /* 0x000e620008000400 */
[----:B------:R-:W-:Y:S01]  /*2030*/  FSETP.GT.AND P0, PT, R9, R4, PT ;  /* 0x000000040900720b */ /* 0x000fe20003f04000 */
[----:B------:R-:W-:-:S03]  /*2040*/  UIADD3 UR5, UPT, UPT, UR5, 0x20, URZ ;  /* 0x0000002005057890 */ /* 0x000fc6000fffe0ff */
[----:B------:R-:W-:Y:S01]  /*2050*/  FSEL R4, R9, R4, P0 ;  /* 0x0000000409047208 */ /* 0x000fe20000000000 */
[----:B------:R-:W-:-:S03]  /*2060*/  HADD2.F32 R9, -RZ, R16.H0_H0 ;  /* 0x20000010ff097230 */ /* 0x000fc60000004100 */
[----:B------:R-:W-:-:S04]  /*2070*/  FSETP.GT.AND P0, PT, R5, R4, PT ;  /* 0x000000040500720b */ /* 0x000fc80003f04000 */
[----:B------:R-:W-:Y:S01]  /*2080*/  FSEL R4, R5, R4, P0 ;  /* 0x0000000405047208 */ /* 0x000fe20000000000 */
[----:B---3--:R-:W-:Y:S02]  /*2090*/  HADD2.F32 R5, -RZ, R12.H0_H0 ;  /* 0x2000000cff057230 */ /* 0x008fe40000004100 */
[----:B----4-:R-:W-:Y:S01]  /*20a0*/  HADD2.F32 R11, -RZ, R11.H0_H0 ;  /* 0x2000000bff0b7230 */ /* 0x010fe20000004100 */
[----:B------:R-:W-:-:S04]  /*20b0*/  FSETP.GT.AND P0, PT, R9, R4, PT ;  /* 0x000000040900720b */ /* 0x000fc80003f04000 */
[----:B------:R-:W-:-:S04]  /*20c0*/  FSEL R4, R9, R4, P0 ;  /* 0x0000000409047208 */ /* 0x000fc80000000000 */
[----:B------:R-:W-:-:S04]  /*20d0*/  FSETP.GT.AND P0, PT, R11, R4, PT ;  /* 0x000000040b00720b */ /* 0x000fc80003f04000 */
[----:B------:R-:W-:Y:S01]  /*20e0*/  FSEL R4, R11, R4, P0 ;  /* 0x000000040b047208 */ /* 0x000fe20000000000 */
[----:B0-----:R-:W-:-:S03]  /*20f0*/  HADD2.F32 R13, -RZ, R13.H0_H0 ;  /* 0x2000000dff0d7230 */ /* 0x001fc60000004100 */
[----:B------:R-:W-:-:S04]  /*2100*/  FSETP.GT.AND P0, PT, R5, R4, PT ;  /* 0x000000040500720b */ /* 0x000fc80003f04000 */
[----:B------:R-:W-:Y:S01]  /*2110*/  FSEL R4, R5, R4, P0 ;  /* 0x0000000405047208 */ /* 0x000fe20000000000 */
[----:B------:R-:W-:Y:S02]  /*2120*/  HADD2.F32 R5, -RZ, R8.H0_H0 ;  /* 0x20000008ff057230 */ /* 0x000fe40000004100 */
[----:B-1----:R-:W-:Y:S01]  /*2130*/  HADD2.F32 R9, -RZ, R10.H0_H0 ;  /* 0x2000000aff097230 */ /* 0x002fe20000004100 */
[----:B------:R-:W-:-:S04]  /*2140*/  FSETP.GT.AND P0, PT, R13, R4, PT ;  /* 0x000000040d00720b */ /* 0x000fc80003f04000 */
[----:B------:R-:W-:-:S04]  /*2150*/  FSEL R4, R13, R4, P0 ;  /* 0x000000040d047208 */ /* 0x000fc80000000000 */
[----:B------:R-:W-:-:S04]  /*2160*/  FSETP.GT.AND P0, PT, R5, R4, PT ;  /* 0x000000040500720b */ /* 0x000fc80003f04000 */
[----:B------:R-:W-:Y:S01]  /*2170*/  FSEL R4, R5, R4, P0 ;  /* 0x0000000405047208 */ /* 0x000fe20000000000 */
[----:B------:R-:W-:-:S03]  /*2180*/  HADD2.F32 R5, -RZ, R14.H0_H0 ;  /* 0x2000000eff057230 */ /* 0x000fc60000004100 */
[----:B------:R-:W-:-:S04]  /*2190*/  FSETP.GT.AND P0, PT, R9, R4, PT ;  /* 0x000000040900720b */ /* 0x000fc80003f04000 */
[----:B------:R-:W-:-:S04]  /*21a0*/  FSEL R4, R9, R4, P0 ;  /* 0x0000000409047208 */ /* 0x000fc80000000000 */
[----:B------:R-:W-:-:S04]  /*21b0*/  FSETP.GT.AND P0, PT, R5, R4, PT ;  /* 0x000000040500720b */ /* 0x000fc80003f04000 */
[----:B------:R-:W-:Y:S01]  /*21c0*/  FSEL R4, R5, R4, P0 ;  /* 0x0000000405047208 */ /* 0x000fe20000000000 */
[----:B------:R-:W-:Y:S08]  /*21d0*/  @P1 BRA `(.L_x_39) ;  /* 0xfffffff800ec1947 */ /* 0x000ff0000383ffff */
[----:B------:R-:W-:-:S12]  /*21e0*/  UIADD3 UR4, UPT, UPT, UR4, 0x1, URZ ;  /* 0x0000000104047890 */ /* 0x000fd8000fffe0ff */
.L_x_38:
[----:B------:R-:W-:-:S13]  /*21f0*/  ISETP.NE.AND P0, PT, R15, RZ, PT ;  /* 0x000000ff0f00720c */ /* 0x000fda0003f05270 */
[----:B------:R-:W-:Y:S05]  /*2200*/  @!P0 BRA `(.L_x_37) ;  /* 0x00000004003c8947 */ /* 0x000fea0003800000 */
[----:B------:R-:W-:Y:S02]  /*2210*/  ISETP.GE.U32.AND P1, PT, R15, 0x8, PT ;  /* 0x000000080f00780c */ /* 0x000fe40003f26070 */
[----:B0-----:R-:W-:-:S04]  /*2220*/  LOP3.LUT R14, R0, 0x7, RZ, 0xc0, !PT ;  /* 0x00000007000e7812 */ /* 0x001fc800078ec0ff */
[----:B------:R-:W-:-:S07]  /*2230*/  ISETP.NE.AND P0, PT, R14, RZ, PT ;  /* 0x000000ff0e00720c */ /* 0x000fce0003f05270 */
[----:B------:R-:W-:Y:S06]  /*2240*/  @!P1 BRA `(.L_x_40) ;  /* 0x0000000000889947 */ /* 0x000fec0003800000 */
[----:B------:R-:W-:Y:S02]  /*2250*/  ULEA UR5, UR4, UR14, 0x1 ;  /* 0x0000000e04057291 */ /* 0x000fe4000f8e08ff */
[----:B------:R-:W-:-:S07]  /*2260*/  UIADD3 UR4, UPT, UPT, UR4, 0x8, URZ ;  /* 0x0000000804047890 */ /* 0x000fce000fffe0ff */
[----:B------:R-:W0:Y:S04]  /*2270*/  LDS.U16 R3, [UR5] ;  /* 0x00000005ff037984 */ /* 0x000e280008000400 */
[----:B------:R-:W1:Y:S04]  /*2280*/  LDS.U16 R5, [UR5+0x2] ;  /* 0x00000205ff057984 */ /* 0x000e680008000400 */
[----:B------:R-:W2:Y:S04]  /*2290*/  LDS.U16 R9, [UR5+0x4] ;  /* 0x00000405ff097984 */ /* 0x000ea80008000400 */
[----:B------:R-:W3:Y:S04]  /*22a0*/  LDS.U16 R10, [UR5+0x6] ;  /* 0x00000605ff0a7984 */ /* 0x000ee80008000400 */
[----:B------:R-:W-:Y:S04]  /*22b0*/  LDS.U16 R11, [UR5+0x8] ;  /* 0x00000805ff0b7984 */ /* 0x000fe80008000400 */
[----:B------:R-:W4:Y:S04]  /*22c0*/  LDS.U16 R12, [UR5+0xa] ;  /* 0x00000a05ff0c7984 */ /* 0x000f280008000400 */
[----:B------:R-:W5:Y:S01]  /*22d0*/  LDS.U16 R13, [UR5+0xc] ;  /* 0x00000c05ff0d7984 */ /* 0x000f620008000400 */
[----:B0-----:R-:W-:-:S02]  /*22e0*/  HADD2.F32 R3, -RZ, R3.H0_H0 ;  /* 0x20000003ff037230 */ /* 0x001fc40000004100 */
[----:B-1----:R-:W-:-:S03]  /*22f0*/  HADD2.F32 R8, -RZ, R5.H0_H0 ;  /* 0x20000005ff087230 */ /* 0x002fc60000004100 */
[CC--:B------:R-:W-:Y:S01]  /*2300*/  FSETP.GT.AND P1, PT, R3.reuse, R4.reuse, PT ;  /* 0x000000040300720b */ /* 0x0c0fe20003f24000 */
[----:B------:R-:W0:Y:S03]  /*2310*/  LDS.U16 R5, [UR5+0xe] ;  /* 0x00000e05ff057984 */ /* 0x000e260008000400 */
[----:B------:R-:W-:Y:S01]  /*2320*/  FSEL R3, R3, R4, P1 ;  /* 0x0000000403037208 */ /* 0x000fe20000800000 */
[----:B--2---:R-:W-:Y:S02]  /*2330*/  HADD2.F32 R4, -RZ, R9.H0_H0 ;  /* 0x20000009ff047230 */ /* 0x004fe40000004100 */
[----:B---3--:R-:W-:Y:S01]  /*2340*/  HADD2.F32 R10, -RZ, R10.H0_H0 ;  /* 0x2000000aff0a7230 */ /* 0x008fe20000004100 */
[----:B------:R-:W-:-:S04]  /*2350*/  FSETP.GT.AND P1, PT, R8, R3, PT ;  /* 0x000000030800720b */ /* 0x000fc80003f24000 */
[----:B------:R-:W-:Y:S01]  /*2360*/  FSEL R3, R8, R3, P1 ;  /* 0x0000000308037208 */ /* 0x000fe20000800000 */
[----:B----4-:R-:W-:-:S03]  /*2370*/  HADD2.F32 R12, -RZ, R12.H0_H0 ;  /* 0x2000000cff0c7230 */ /* 0x010fc60000004100 */
[----:B------:R-:W-:-:S04]  /*2380*/  FSETP.GT.AND P1, PT, R4, R3, PT ;  /* 0x000000030400720b */ /* 0x000fc80003f24000 */
[----:B------:R-:W-:Y:S01]  /*2390*/  FSEL R3, R4, R3, P1 ;  /* 0x0000000304037208 */ /* 0x000fe20000800000 */
[----:B------:R-:W-:-:S03]  /*23a0*/  HADD2.F32 R4, -RZ, R11.H0_H0 ;  /* 0x2000000bff047230 */ /* 0x000fc60000004100 */
[----:B------:R-:W-:-:S04]  /*23b0*/  FSETP.GT.AND P1, PT, R10, R3, PT ;  /* 0x000000030a00720b */ /* 0x000fc80003f24000 */
[----:B------:R-:W-:-:S04]  /*23c0*/  FSEL R3, R10, R3, P1 ;  /* 0x000000030a037208 */ /* 0x000fc80000800000 */
[----:B------:R-:W-:-:S04]  /*23d0*/  FSETP.GT.AND P1, PT, R4, R3, PT ;  /* 0x000000030400720b */ /* 0x000fc80003f24000 */
[----:B------:R-:W-:Y:S01]  /*23e0*/  FSEL R3, R4, R3, P1 ;  /* 0x0000000304037208 */ /* 0x000fe20000800000 */
[----:B-----5:R-:W-:-:S03]  /*23f0*/  HADD2.F32 R4, -RZ, R13.H0_H0 ;  /* 0x2000000dff047230 */ /* 0x020fc60000004100 */
[----:B------:R-:W-:Y:S01]  /*2400*/  FSETP.GT.AND P1, PT, R12, R3, PT ;  /* 0x000000030c00720b */ /* 0x000fe20003f24000 */
[----:B0-----:R-:W-:-:S03]  /*2410*/  HADD2.F32 R5, -RZ, R5.H0_H0 ;  /* 0x20000005ff057230 */ /* 0x001fc60000004100 */
[----:B------:R-:W-:-:S04]  /*2420*/  FSEL R3, R12, R3, P1 ;  /* 0x000000030c037208 */ /* 0x000fc80000800000 */
[----:B------:R-:W-:-:S04]  /*2430*/  FSETP.GT.AND P1, PT, R4, R3, PT ;  /* 0x000000030400720b */ /* 0x000fc80003f24000 */
[----:B------:R-:W-:-:S04]  /*2440*/  FSEL R4, R4, R3, P1 ;  /* 0x0000000304047208 */ /* 0x000fc80000800000 */
[----:B------:R-:W-:-:S04]  /*2450*/  FSETP.GT.AND P1, PT, R5, R4, PT ;  /* 0x000000040500720b */ /* 0x000fc80003f24000 */
[----:B------:R-:W-:-:S09]  /*2460*/  FSEL R4, R5, R4, P1 ;  /* 0x0000000405047208 */ /* 0x000fd20000800000 */
.L_x_40:
[----:B------:R-:W-:Y:S05]  /*2470*/  @!P0 BRA `(.L_x_37) ;  /* 0x0000000000a08947 */ /* 0x000fea0003800000 */
[----:B------:R-:W-:Y:S02]  /*2480*/  ISETP.GE.U32.AND P1, PT, R14, 0x4, PT ;  /* 0x000000040e00780c */ /* 0x000fe40003f26070 */
[----:B------:R-:W-:-:S04]  /*2490*/  LOP3.LUT R0, R0, 0x3, RZ, 0xc0, !PT ;  /* 0x0000000300007812 */ /* 0x000fc800078ec0ff */
[----:B------:R-:W-:-:S07]  /*24a0*/  ISETP.NE.AND P0, PT, R0, RZ, PT ;  /* 0x000000ff0000720c */ /* 0x000fce0003f05270 */
[----:B------:R-:W-:Y:S06]  /*24b0*/  @!P1 BRA `(.L_x_41) ;  /* 0x0000000000489947 */ /* 0x000fec0003800000 */
[----:B------:R-:W-:Y:S02]  /*24c0*/  ULEA UR5, UR4, UR14, 0x1 ;  /* 0x0000000e04057291 */ /* 0x000fe4000f8e08ff */
[----:B------:R-:W-:-:S07]  /*24d0*/  UIADD3 UR4, UPT, UPT, UR4, 0x4, URZ ;  /* 0x0000000404047890 */ /* 0x000fce000fffe0ff */
[----:B------:R-:W0:Y:S04]  /*24e0*/  LDS.U16 R3, [UR5] ;  /* 0x00000005ff037984 */ /* 0x000e280008000400 */
[----:B------:R-:W1:Y:S04]  /*24f0*/  LDS.U16 R5, [UR5+0x2] ;  /* 0x00000205ff057984 */ /* 0x000e680008000400 */
[----:B------:R-:W2:Y:S04]  /*2500*/  LDS.U16 R9, [UR5+0x4] ;  /* 0x00000405ff097984 */ /* 0x000ea80008000400 */
[----:B------:R-:W3:Y:S01]  /*2510*/  LDS.U16 R10, [UR5+0x6] ;  /* 0x00000605ff0a7984 */ /* 0x000ee20008000400 */
[----:B0-----:R-:W-:-:S02]  /*2520*/  HADD2.F32 R3, -RZ, R3.H0_H0 ;  /* 0x20000003ff037230 */ /* 0x001fc40000004100 */
[----:B-1----:R-:W-:-:S03]  /*2530*/  HADD2.F32 R8, -RZ, R5.H0_H0 ;  /* 0x20000005ff087230 */ /* 0x002fc60000004100 */
[----:B------:R-:W-:-:S04]  /*2540*/  FSETP.GT.AND P1, PT, R3, R4, PT ;  /* 0x000000040300720b */ /* 0x000fc80003f24000 */
[----:B------:R-:W-:Y:S01]  /*2550*/  FSEL R3, R3, R4, P1 ;  /* 0x0000000403037208 */ /* 0x000fe20000800000 */
[----:B--2---:R-:W-:Y:S02]  /*2560*/  HADD2.F32 R4, -RZ, R9.H0_H0 ;  /* 0x20000009ff047230 */ /* 0x004fe40000004100 */
[----:B---3--:R-:W-:Y:S01]  /*2570*/  HADD2.F32 R5, -RZ, R10.H0_H0 ;  /* 0x2000000aff057230 */ /* 0x008fe20000004100 */
[----:B------:R-:W-:-:S04]  /*2580*/  FSETP.GT.AND P1, PT, R8, R3, PT ;  /* 0x000000030800720b */ /* 0x000fc80003f24000 */
[----:B------:R-:W-:-:S04]  /*2590*/  FSEL R3, R8, R3, P1 ;  /* 0x0000000308037208 */ /* 0x000fc80000800000 */
[----:B------:R-:W-:-:S04]  /*25a0*/  FSETP.GT.AND P1, PT, R4, R3, PT ;  /* 0x000000030400720b */ /* 0x000fc80003f24000 */
[----:B------:R-:W-:-:S04]  /*25b0*/  FSEL R4, R4, R3, P1 ;  /* 0x0000000304047208 */ /* 0x000fc80000800000 */
[----:B------:R-:W-:-:S04]  /*25c0*/  FSETP.GT.AND P1, PT, R5, R4, PT ;  /* 0x000000040500720b */ /* 0x000fc80003f24000 */
[----:B------:R-:W-:-:S09]  /*25d0*/  FSEL R4, R5, R4, P1 ;  /* 0x0000000405047208 */ /* 0x000fd20000800000 */
.L_x_41:
[----:B------:R-:W-:Y:S05]  /*25e0*/  @!P0 BRA `(.L_x_37) ;  /* 0x0000000000448947 */ /* 0x000fea0003800000 */
[----:B------:R-:W0:Y:S01]  /*25f0*/  S2UR UR7, SR_CgaCtaId ;  /* 0x00000000000779c3 */ /* 0x000e220000008800 */
[----:B------:R-:W1:Y:S01]  /*2600*/  LDCU UR5, c[0x0][0x39c] ;  /* 0x00007380ff0577ac */ /* 0x000e620008000800 */
[----:B------:R-:W-:Y:S01]  /*2610*/  IMAD.MOV R0, RZ, RZ, -R0 ;  /* 0x000000ffff007224 */ /* 0x000fe200078e0a00 */
[----:B------:R-:W-:Y:S01]  /*2620*/  UMOV UR6, 0x400 ;  /* 0x0000040000067882 */ /* 0x000fe20000000000 */
[----:B------:R-:W-:Y:S02]  /*2630*/  USHF.L.U32 UR4, UR4, 0x1, URZ ;  /* 0x0000000104047899 */ /* 0x000fe400080006ff */
[----:B------:R-:W-:Y:S02]  /*2640*/  UIADD3 UR6, UPT, UPT, UR6, 0xc0, URZ ;  /* 0x000000c006067890 */ /* 0x000fe4000fffe0ff */
[----:B-1----:R-:W-:Y:S02]  /*2650*/  UIMAD UR4, UR5, 0x3, UR4 ;  /* 0x00000003050478a4 */ /* 0x002fe4000f8e0204 */
[----:B0-----:R-:W-:-:S04]  /*2660*/  ULEA UR6, UR7, UR6, 0x18 ;  /* 0x0000000607067291 */ /* 0x001fc8000f8ec0ff */
[----:B------:R-:W-:-:S12]  /*2670*/  UIADD3 UR4, UPT, UPT, UR6, UR4, URZ ;  /* 0x0000000406047290 */ /* 0x000fd8000fffe0ff */
.L_x_42:
[----:B------:R-:W0:Y:S01]  /*2680*/  LDS.U16 R3, [UR4] ;  /* 0x00000004ff037984 */ /* 0x000e220008000400 */
[----:B------:R-:W-:Y:S01]  /*2690*/  VIADD R0, R0, 0x1 ;  /* 0x0000000100007836 */ /* 0x000fe20000000000 */
[----:B------:R-:W-:-:S04]  /*26a0*/  UIADD3 UR4, UPT, UPT, UR4, 0x2, URZ ;  /* 0x0000000204047890 */ /* 0x000fc8000fffe0ff */
[----:B------:R-:W-:Y:S01]  /*26b0*/  ISETP.NE.AND P1, PT, R0, RZ, PT ;  /* 0x000000ff0000720c */ /* 0x000fe20003f25270 */
[----:B0-----:R-:W-:-:S05]  /*26c0*/  HADD2.F32 R3, -RZ, R3.H0_H0 ;  /* 0x20000003ff037230 */ /* 0x001fca0000004100 */
[----:B------:R-:W-:-:S04]  /*26d0*/  FSETP.GT.AND P0, PT, R3, R4, PT ;  /* 0x000000040300720b */ /* 0x000fc80003f04000 */
[----:B------:R-:W-:-:S03]  /*26e0*/  FSEL R4, R3, R4, P0 ;  /* 0x0000000403047208 */ /* 0x000fc60000000000 */
[----:B------:R-:W-:Y:S06]  /*26f0*/  @P1 BRA `(.L_x_42) ;  /* 0xfffffffc00e01947 */ /* 0x000fec000383ffff */
.L_x_37:
[C---:B------:R-:W-:Y:S01]  /*2700*/  ISETP.GE.AND P3, PT, R2.reuse, 0x1, PT ;  /* 0x000000010200780c */ /* 0x040fe20003f66270 */
[----:B------:R-:W-:Y:S02]  /*2710*/  IMAD R8, R2, 0x4, R7 ;  /* 0x0000000402087824 */ /* 0x000fe400078e0207 */
[----:B------:R-:W-:-:S10]  /*2720*/  IMAD.MOV.U32 R10, RZ, RZ, RZ ;  /* 0x000000ffff0a7224 */ /* 0x000fd400078e00ff */
[----:B------:R-:W-:Y:S05]  /*2730*/  @!P3 BRA `(.L_x_43) ;  /* 0x00000008000cb947 */ /* 0x000fea0003800000 */
[C---:B------:R-:W-:Y:S01]  /*2740*/  ISETP.GE.U32.AND P0, PT, R2.reuse, 0x4, PT ;  /* 0x000000040200780c */ /* 0x040fe20003f06070 */
[----:B------:R-:W-:Y:S01]  /*2750*/  IMAD.MOV.U32 R10, RZ, RZ, RZ ;  /* 0x000000ffff0a7224 */ /* 0x000fe200078e00ff */
[----:B------:R-:W-:Y:S01]  /*2760*/  LOP3.LUT R16, R2, 0x3, RZ, 0xc0, !PT ;  /* 0x0000000302107812 */ /* 0x000fe200078ec0ff */
[----:B------:R-:W-:-:S03]  /*2770*/  IMAD.MOV.U32 R3, RZ, RZ, RZ ;  /* 0x000000ffff037224 */ /* 0x000fc600078e00ff */
[----:B------:R-:W-:-:S07]  /*2780*/  ISETP.NE.AND P1, PT, R16, RZ, PT ;  /* 0x000000ff1000720c */ /* 0x000fce0003f25270 */
[----:B------:R-:W-:Y:S06]  /*2790*/  @!P0 BRA `(.L_x_44) ;  /* 0x00000004001c8947 */ /* 0x000fec0003800000 */
[----:B------:R-:W1:Y:S01]  /*27a0*/  S2R R3, SR_CgaCtaId ;  /* 0x0000000000037919 */ /* 0x000e620000008800 */
[----:B------:R-:W2:Y:S01]  /*27b0*/  LDC R5, c[0x0][0x39c] ;  /* 0x0000e700ff057b82 */ /* 0x000ea20000000800 */
[----:B------:R-:W-:Y:S01]  /*27c0*/  MOV R0, 0x400 ;  /* 0x0000040000007802 */ /* 0x000fe20000000f00 */
[----:B------:R-:W-:-:S04]  /*27d0*/  IMAD.MOV.U32 R10, RZ, RZ, RZ ;  /* 0x000000ffff0a7224 */ /* 0x000fc800078e00ff */
[----:B------:R-:W-:-:S05]  /*27e0*/  VIADD R0, R0, 0xc0 ;  /* 0x000000c000007836 */ /* 0x000fca0000000000 */
[----:B-1----:R-:W-:Y:S02]  /*27f0*/  LEA R0, R3, R0, 0x18 ;  /* 0x0000000003007211 */ /* 0x002fe400078ec0ff */
[----:B------:R-:W-:-:S03]  /*2800*/  LOP3.LUT R3, R2, 0x7ffffffc, RZ, 0xc0, !PT ;  /* 0x7ffffffc02037812 */ /* 0x000fc600078ec0ff */
[----:B--2---:R-:W-:Y:S02]  /*2810*/  IMAD R11, R5, 0x3, R0 ;  /* 0x00000003050b7824 */ /* 0x004fe400078e0200 */
[----:B------:R-:W-:Y:S02]  /*2820*/  IMAD.MOV R5, RZ, RZ, -R3 ;  /* 0x000000ffff057224 */ /* 0x000fe400078e0a03 */
[----:B------:R-:W-:Y:S02]  /*2830*/  IMAD R9, R2, 0x6, R11 ;  /* 0x0000000602097824 */ /* 0x000fe400078e020b */
[----:B------:R-:W-:Y:S02]  /*2840*/  VIADD R0, R11, 0x4 ;  /* 0x000000040b007836 */ /* 0x000fe40000000000 */
[----:B------:R-:W-:-:S07]  /*2850*/  VIADD R9, R9, 0x8 ;  /* 0x0000000809097836 */ /* 0x000fce0000000000 */
.L_x_45:
[----:B------:R-:W1:Y:S01]  /*2860*/  LDS.U16 R11, [R0+-0x4] ;  /* 0xfffffc00000b7984 */ /* 0x000e620000000400 */
[----:B------:R-:W-:Y:S02]  /*2870*/  IMAD.MOV.U32 R12, RZ, RZ, 0x437c0000 ;  /* 0x437c0000ff0c7424 */ /* 0x000fe400078e00ff */
[----:B------:R-:W-:-:S05]  /*2880*/  VIADD R5, R5, 0x4 ;  /* 0x0000000405057836 */ /* 0x000fca0000000000 */
[----:B------:R-:W-:Y:S01]  /*2890*/  ISETP.NE.AND P0, PT, R5, RZ, PT ;  /* 0x000000ff0500720c */ /* 0x000fe20003f05270 */
[----:B-1----:R-:W-:Y:S02]  /*28a0*/  HADD2.F32 R13, -RZ, R11.H0_H0 ;  /* 0x2000000bff0d7230 */ /* 0x002fe40000004100 */
[----:B------:R-:W-:-:S03]  /*28b0*/  IMAD.MOV.U32 R11, RZ, RZ, 0x3bbb989d ;  /* 0x3bbb989dff0b7424 */ /* 0x000fc600078e00ff */
[----:B0-----:R-:W-:-:S04]  /*28c0*/  FADD R14, R13, -R4 ;  /* 0x800000040d0e7221 */ /* 0x001fc80000000000 */
[----:B------:R-:W-:-:S04]  /*28d0*/  FFMA.SAT R13, R14, R11, 0.5 ;  /* 0x3f0000000e0d7423 */ /* 0x000fc8000000200b */
[----:B------:R-:W-:-:S04]  /*28e0*/  FFMA.RM R13, R13, R12, 12582913 ;  /* 0x4b4000010d0d7423 */ /* 0x000fc8000000400c */
[C---:B------:R-:W-:Y:S01]  /*28f0*/  FADD R15, R13.reuse, -12583039 ;  /* 0xcb40007f0d0f7421 */ /* 0x040fe20000000000 */
[----:B------:R-:W-:-:S03]  /*2900*/  IMAD.SHL.U32 R13, R13, 0x800000, RZ ;  /* 0x008000000d0d7824 */ /* 0x000fc600078e00ff */
[----:B------:R-:W-:-:S04]  /*2910*/  FFMA R15, R14, 1.4426950216293334961, -R15 ;  /* 0x3fb8aa3b0e0f7823 */ /* 0x000fc8000000080f */
[----:B------:R-:W-:-:S04]  /*2920*/  FFMA R15, R14, 1.925963033500011079e-08, R15 ;  /* 0x32a570600e0f7823 */ /* 0x000fc8000000000f */
[----:B------:R-:W0:Y:S02]  /*2930*/  MUFU.EX2 R14, R15 ;  /* 0x0000000f000e7308 */ /* 0x000e240000000800 */
[----:B0-----:R-:W-:-:S05]  /*2940*/  FMUL R13, R13, R14 ;  /* 0x0000000e0d0d7220 */ /* 0x001fca0000400000 */
[----:B------:R0:W-:Y:S04]  /*2950*/  STS [R9+-0x8], R13 ;  /* 0xfffff80d09007388 */ /* 0x0001e80000000800 */
[----:B------:R-:W1:Y:S01]  /*2960*/  LDS.U16 R14, [R0+-0x2] ;  /* 0xfffffe00000e7984 */ /* 0x000e620000000400 */
[----:B0-----:R-:W-:Y:S01]  /*2970*/  FADD R13, R13, R10 ;  /* 0x0000000a0d0d7221 */ /* 0x001fe20000000000 */
[----:B-1----:R-:W-:-:S05]  /*2980*/  HADD2.F32 R17, -RZ, R14.H0_H0 ;  /* 0x2000000eff117230 */ /* 0x002fca0000004100 */
[----:B------:R-:W-:-:S04]  /*2990*/  FADD R14, R17, -R4 ;  /* 0x80000004110e7221 */ /* 0x000fc80000000000 */
[----:B------:R-:W-:-:S04]  /*29a0*/  FFMA.SAT R17, R14, R11, 0.5 ;  /* 0x3f0000000e117423 */ /* 0x000fc8000000200b */
[----:B------:R-:W-:-:S04]  /*29b0*/  FFMA.RM R17, R17, R12, 12582913 ;  /* 0x4b40000111117423 */ /* 0x000fc8000000400c */
[----:B------:R-:W-:-:S04]  /*29c0*/  FADD R19, R17, -12583039 ;  /* 0xcb40007f11137421 */ /* 0x000fc80000000000 */
[----:B------:R-:W-:-:S04]  /*29d0*/  FFMA R19, R14, 1.4426950216293334961, -R19 ;  /* 0x3fb8aa3b0e137823 */ /* 0x000fc80000000813 */
[----:B------:R-:W-:Y:S01]  /*29e0*/  FFMA R19, R14, 1.925963033500011079e-08, R19 ;  /* 0x32a570600e137823 */ /* 0x000fe20000000013 */
[----:B------:R-:W-:-:S05]  /*29f0*/  IMAD.SHL.U32 R14, R17, 0x800000, RZ ;  /* 0x00800000110e7824 */ /* 0x000fca00078e00ff */
[----:B------:R-:W0:Y:S02]  /*2a00*/  MUFU.EX2 R19, R19 ;  /* 0x0000001300137308 */ /* 0x000e240000000800 */
[----:B0-----:R-:W-:-:S04]  /*2a10*/  FMUL R14, R14, R19 ;  /* 0x000000130e0e7220 */ /* 0x001fc80000400000 */
[----:B------:R-:W-:Y:S01]  /*2a20*/  FADD R13, R13, R14 ;  /* 0x0000000e0d0d7221 */ /* 0x000fe20000000000 */
[----:B------:R-:W-:Y:S04]  /*2a30*/  STS [R9+-0x4], R14 ;  /* 0xfffffc0e09007388 */ /* 0x000fe80000000800 */
[----:B------:R-:W0:Y:S02]  /*2a40*/  LDS.U16 R15, [R0] ;  /* 0x00000000000f7984 */ /* 0x000e240000000400 */
[----:B0-----:R-:W-:-:S05]  /*2a50*/  HADD2.F32 R15, -RZ, R15.H0_H0 ;  /* 0x2000000fff0f7230 */ /* 0x001fca0000004100 */
[----:B------:R-:W-:-:S04]  /*2a60*/  FADD R18, R15, -R4 ;  /* 0x800000040f127221 */ /* 0x000fc80000000000 */
[----:B------:R-:W-:-:S04]  /*2a70*/  FFMA.SAT R15, R18, R11, 0.5 ;  /* 0x3f000000120f7423 */ /* 0x000fc8000000200b */
[----:B------:R-:W-:-:S04]  /*2a80*/  FFMA.RM R15, R15, R12, 12582913 ;  /* 0x4b4000010f0f7423 */ /* 0x000fc8000000400c */
[C---:B------:R-:W-:Y:S01]  /*2a90*/  FADD R17, R15.reuse, -12583039 ;  /* 0xcb40007f0f117421 */ /* 0x040fe20000000000 */
[----:B------:R-:W-:-:S03]  /*2aa0*/  IMAD.SHL.U32 R15, R15, 0x800000, RZ ;  /* 0x008000000f0f7824 */ /* 0x000fc600078e00ff */
[----:B------:R-:W-:-:S04]  /*2ab0*/  FFMA R17, R18, 1.4426950216293334961, -R17 ;  /* 0x3fb8aa3b12117823 */ /* 0x000fc80000000811 */
[----:B------:R-:W-:-:S04]  /*2ac0*/  FFMA R17, R18, 1.925963033500011079e-08, R17 ;  /* 0x32a5706012117823 */ /* 0x000fc80000000011 */
[----:B------:R-:W0:Y:S02]  /*2ad0*/  MUFU.EX2 R18, R17 ;  /* 0x0000001100127308 */ /* 0x000e240000000800 */
[----:B0-----:R-:W-:-:S04]  /*2ae0*/  FMUL R18, R15, R18 ;  /* 0x000000120f127220 */ /* 0x001fc80000400000 */
[----:B------:R-:W-:Y:S01]  /*2af0*/  FADD R13, R13, R18 ;  /* 0x000000120d0d7221 */ /* 0x000fe20000000000 */
[----:B------:R-:W-:Y:S04]  /*2b00*/  STS [R9], R18 ;  /* 0x0000001209007388 */ /* 0x000fe80000000800 */
[----:B------:R0:W1:Y:S02]  /*2b10*/  LDS.U16 R15, [R0+0x2] ;  /* 0x00000200000f7984 */ /* 0x0000640000000400 */
[----:B0-----:R-:W-:Y:S02]  /*2b20*/  VIADD R0, R0, 0x8 ;  /* 0x0000000800007836 */ /* 0x001fe40000000000 */
[----:B-1----:R-:W-:-:S05]  /*2b30*/  HADD2.F32 R15, -RZ, R15.H0_H0 ;  /* 0x2000000fff0f7230 */ /* 0x002fca0000004100 */
        /* <DEDUP_REMOVED lines=10> */
[----:B------:R0:W-:Y:S02]  /*2be0*/  STS [R9+0x4], R12 ;  /* 0x0000040c09007388 */ /* 0x0001e40000000800 */
[----:B0-----:R-:W-:Y:S01]  /*2bf0*/  VIADD R9, R9, 0x10 ;  /* 0x0000001009097836 */ /* 0x001fe20000000000 */
[----:B------:R-:W-:Y:S06]  /*2c00*/  @P0 BRA `(.L_x_45) ;  /* 0xfffffffc00140947 */ /* 0x000fec000383ffff */
.L_x_44:
[----:B------:R-:W-:Y:S05]  /*2c10*/  @!P1 BRA `(.L_x_43) ;  /* 0x0000000000d49947 */ /* 0x000fea0003800000 */
[----:B------:R-:W-:Y:S02]  /*2c20*/  ISETP.NE.AND P0, PT, R16, 0x1, PT ;  /* 0x000000011000780c */ /* 0x000fe40003f05270 */
[----:B------:R-:W-:-:S04]  /*2c30*/  LOP3.LUT R2, R2, 0x1, RZ, 0xc0, !PT ;  /* 0x0000000102027812 */ /* 0x000fc800078ec0ff */
[----:B------:R-:W-:-:S07]  /*2c40*/  ISETP.NE.U32.AND P1, PT, R2, 0x1, PT ;  /* 0x000000010200780c */ /* 0x000fce0003f25070 */
[----:B------:R-:W-:Y:S06]  /*2c50*/  @!P0 BRA `(.L_x_46) ;  /* 0x00000000007c8947 */ /* 0x000fec0003800000 */
[C---:B------:R-:W-:Y:S01]  /*2c60*/  LEA R0, R3.reuse, UR14, 0x1 ;  /* 0x0000000e03007c11 */ /* 0x040fe2000f8e08ff */
[----:B------:R-:W-:Y:S02]  /*2c70*/  IMAD.MOV.U32 R16, RZ, RZ, 0x3bbb989d ;  /* 0x3bbb989dff107424 */ /* 0x000fe400078e00ff */
[----:B------:R-:W-:Y:S02]  /*2c80*/  IMAD.MOV.U32 R11, RZ, RZ, 0x437c0000 ;  /* 0x437c0000ff0b7424 */ /* 0x000fe400078e00ff */
[----:B------:R-:W1:Y:S01]  /*2c90*/  LDS.U16 R2, [R0] ;  /* 0x0000000000027984 */ /* 0x000e620000000400 */
[C---:B0-----:R-:W-:Y:S02]  /*2ca0*/  IMAD R14, R3.reuse, 0x4, R8 ;  /* 0x00000004030e7824 */ /* 0x041fe400078e0208 */
[----:B------:R-:W-:Y:S02]  /*2cb0*/  VIADD R3, R3, 0x2 ;  /* 0x0000000203037836 */ /* 0x000fe40000000000 */
        /* <DEDUP_REMOVED lines=12> */
[----:B------:R-:W0:Y:S02]  /*2d80*/  LDS.U16 R0, [R0+0x2] ;  /* 0x0000020000007984 */ /* 0x000e240000000400 */
[----:B0-----:R-:W-:-:S05]  /*2d90*/  HADD2.F32 R9, -RZ, R0.H0_H0 ;  /* 0x20000000ff097230 */ /* 0x001fca0000004100 */
[----:B------:R-:W-:-:S04]  /*2da0*/  FADD R9, R9, -R4 ;  /* 0x8000000409097221 */ /* 0x000fc80000000000 */
[----:B------:R-:W-:-:S04]  /*2db0*/  FFMA.SAT R2, R9, R16, 0.5 ;  /* 0x3f00000009027423 */ /* 0x000fc80000002010 */
[----:B------:R-:W-:-:S04]  /*2dc0*/  FFMA.RM R2, R2, R11, 12582913 ;  /* 0x4b40000102027423 */ /* 0x000fc8000000400b */
[C---:B------:R-:W-:Y:S01]  /*2dd0*/  FADD R16, R2.reuse, -12583039 ;  /* 0xcb40007f02107421 */ /* 0x040fe20000000000 */
[----:B------:R-:W-:-:S03]  /*2de0*/  SHF.L.U32 R2, R2, 0x17, RZ ;  /* 0x0000001702027819 */ /* 0x000fc600000006ff */
[----:B------:R-:W-:-:S04]  /*2df0*/  FFMA R16, R9, 1.4426950216293334961, -R16 ;  /* 0x3fb8aa3b09107823 */ /* 0x000fc80000000810 */
[----:B------:R-:W-:-:S04]  /*2e00*/  FFMA R16, R9, 1.925963033500011079e-08, R16 ;  /* 0x32a5706009107823 */ /* 0x000fc80000000010 */
[----:B------:R-:W0:Y:S02]  /*2e10*/  MUFU.EX2 R9, R16 ;  /* 0x0000001000097308 */ /* 0x000e240000000800 */
[----:B0-----:R-:W-:-:S04]  /*2e20*/  FMUL R9, R2, R9 ;  /* 0x0000000902097220 */ /* 0x001fc80000400000 */
[----:B------:R-:W-:Y:S01]  /*2e30*/  FADD R10, R10, R9 ;  /* 0x000000090a0a7221 */ /* 0x000fe20000000000 */
[----:B------:R1:W-:Y:S06]  /*2e40*/  STS [R14+0x4], R9 ;  /* 0x000004090e007388 */ /* 0x0003ec0000000800 */
.L_x_46:
[----:B------:R-:W-:Y:S05]  /*2e50*/  @P1 BRA `(.L_x_43) ;  /* 0x0000000000441947 */ /* 0x000fea0003800000 */
[----:B------:R-:W-:Y:S01]  /*2e60*/  LEA R0, R3, UR14, 0x1 ;  /* 0x0000000e03007c11 */ /* 0x000fe2000f8e08ff */
[----:B------:R-:W-:Y:S02]  /*2e70*/  IMAD.MOV.U32 R2, RZ, RZ, 0x3bbb989d ;  /* 0x3bbb989dff027424 */ /* 0x000fe400078e00ff */
[----:B-1----:R-:W-:-:S03]  /*2e80*/  IMAD.MOV.U32 R9, RZ, RZ, 0x437c0000 ;  /* 0x437c0000ff097424 */ /* 0x002fc600078e00ff */
[----:B------:R-:W1:Y:S02]  /*2e90*/  LDS.U16 R0, [R0] ;  /* 0x0000000000007984 */ /* 0x000e640000000400 */
[----:B-1----:R-:W-:Y:S02]  /*2ea0*/  HADD2.F32 R5, -RZ, R0.H0_H0 ;  /* 0x20000000ff057230 */ /* 0x002fe40000004100 */
[----:B------:R-:W-:-:S03]  /*2eb0*/  IMAD R0, R3, 0x4, R8 ;  /* 0x0000000403007824 */ /* 0x000fc600078e0208 */
[----:B------:R-:W-:-:S04]  /*2ec0*/  FADD R5, R5, -R4 ;  /* 0x8000000405057221 */ /* 0x000fc80000000000 */
[----:B------:R-:W-:-:S04]  /*2ed0*/  FFMA.SAT R2, R5, R2, 0.5 ;  /* 0x3f00000005027423 */ /* 0x000fc80000002002 */
[----:B------:R-:W-:-:S04]  /*2ee0*/  FFMA.RM R2, R2, R9, 12582913 ;  /* 0x4b40000102027423 */ /* 0x000fc80000004009 */
[C---:B------:R-:W-:Y:S01]  /*2ef0*/  FADD R4, R2.reuse, -12583039 ;  /* 0xcb40007f02047421 */ /* 0x040fe20000000000 */
[----:B------:R-:W-:-:S03]  /*2f00*/  IMAD.SHL.U32 R2, R2, 0x800000, RZ ;  /* 0x0080000002027824 */ /* 0x000fc600078e00ff */
[----:B------:R-:W-:-:S04]  /*2f10*/  FFMA R4, R5, 1.4426950216293334961, -R4 ;  /* 0x3fb8aa3b05047823 */ /* 0x000fc80000000804 */
[----:B------:R-:W-:-:S04]  /*2f20*/  FFMA R4, R5, 1.925963033500011079e-08, R4 ;  /* 0x32a5706005047823 */ /* 0x000fc80000000004 */
[----:B------:R-:W1:Y:S02]  /*2f30*/  MUFU.EX2 R5, R4 ;  /* 0x0000000400057308 */ /* 0x000e640000000800 */
[----:B-1----:R-:W-:-:S04]  /*2f40*/  FMUL R5, R2, R5 ;  /* 0x0000000502057220 */ /* 0x002fc80000400000 */
[----:B------:R-:W-:Y:S01]  /*2f50*/  FADD R10, R10, R5 ;  /* 0x000000050a0a7221 */ /* 0x000fe20000000000 */
[----:B------:R2:W-:Y:S06]  /*2f60*/  STS [R0], R5 ;  /* 0x0000000500007388 */ /* 0x0005ec0000000800 */
.L_x_43:
[----:B--2---:R-:W-:-:S05]  /*2f70*/  VIADD R0, R10, 0x1800000 ;  /* 0x018000000a007836 */ /* 0x004fca0000000000 */
[----:B------:R-:W-:-:S04]  /*2f80*/  LOP3.LUT R0, R0, 0x7f800000, RZ, 0xc0, !PT ;  /* 0x7f80000000007812 */ /* 0x000fc800078ec0ff */
[----:B------:R-:W-:-:S13]  /*2f90*/  ISETP.GT.U32.AND P0, PT, R0, 0x1ffffff, PT ;  /* 0x01ffffff0000780c */ /* 0x000fda0003f04070 */
[----:B------:R-:W-:Y:S05]  /*2fa0*/  @P0 BRA `(.L_x_47) ;  /* 0x0000000000100947 */ /* 0x000fea0003800000 */
[----:B------:R-:W-:Y:S01]  /*2fb0*/  IMAD.MOV.U32 R0, RZ, RZ, R10 ;  /* 0x000000ffff007224 */ /* 0x000fe200078e000a */
[----:B------:R-:W-:-:S07]  /*2fc0*/  MOV R2, 0x2fe0 ;  /* 0x00002fe000027802 */ /* 0x000fce0000000f00 */
[----:B01----:R-:W-:Y:S05]  /*2fd0*/  CALL.REL.NOINC `($__internal_0_$__cuda_sm20_rcp_rn_f32_slowpath) ;  /* 0x0000000c00fc7944 */ /* 0x003fea0003c00000 */
[----:B------:R-:W-:Y:S05]  /*2fe0*/  BRA `(.L_x_48) ;  /* 0x0000000000107947 */ /* 0x000fea0003800000 */
.L_x_47:
[----:B------:R-:W2:Y:S02]  /*2ff0*/  MUFU.RCP R11, R10 ;  /* 0x0000000a000b7308 */ /* 0x000ea40000001000 */
[----:B--2---:R-:W-:-:S04]  /*3000*/  FFMA R0, R11, R10, -1 ;  /* 0xbf8000000b007423 */ /* 0x004fc8000000000a */
[----:B------:R-:W-:-:S04]  /*3010*/  FADD.FTZ R0, -R0, -RZ ;  /* 0x800000ff00007221 */ /* 0x000fc80000010100 */
[----:B------:R-:W-:-:S07]  /*3020*/  FFMA R11, R11, R0, R11 ;  /* 0x000000000b0b7223 */ /* 0x000fce000000000b */
.L_x_48:
[----:B------:R-:W-:Y:S05]  /*3030*/  @!P3 EXIT ;  /* 0x000000000000b94d */ /* 0x000fea0003800000 */
[----:B------:R-:W2:Y:S01]  /*3040*/  LDC R10, c[0x0][0x3a0] ;  /* 0x0000e800ff0a7b82 */ /* 0x000ea20000000800 */
[----:B------:R-:W-:Y:S01]  /*3050*/  SHF.R.S32.HI R0, RZ, 0x1f, R6 ;  /* 0x0000001fff007819 */ /* 0x000fe20000011406 */
[----:B-1----:R-:W-:Y:S01]  /*3060*/  IMAD.MOV.U32 R9, RZ, RZ, RZ ;  /* 0x000000ffff097224 */ /* 0x002fe200078e00ff */
[C---:B--2---:R-:W-:Y:S02]  /*3070*/  ISETP.GE.U32.AND P1, PT, R10.reuse, 0x8, PT ;  /* 0x000000080a00780c */ /* 0x044fe40003f26070 */
[----:B------:R-:W-:-:S04]  /*3080*/  LOP3.LUT R23, R10, 0x7, RZ, 0xc0, !PT ;  /* 0x000000070a177812 */ /* 0x000fc800078ec0ff */
[----:B------:R-:W-:-:S07]  /*3090*/  ISETP.NE.AND P0, PT, R23, RZ, PT ;  /* 0x000000ff1700720c */ /* 0x000fce0003f05270 */
[----:B------:R-:W-:Y:S06]  /*30a0*/  @!P1 BRA `(.L_x_49) ;  /* 0x00000004005c9947 */ /* 0x000fec0003800000 */
[----:B------:R-:W0:Y:S01]  /*30b0*/  S2R R12, SR_CgaCtaId ;  /* 0x00000000000c7919 */ /* 0x000e220000008800 */
[----:B------:R-:W1:Y:S01]  /*30c0*/  LDC.64 R4, c[0x0][0x388] ;  /* 0x0000e200ff047b82 */ /* 0x000e620000000a00 */
[----:B------:R-:W-:-:S05]  /*30d0*/  MOV R9, 0x400 ;  /* 0x0000040000097802 */ /* 0x000fca0000000f00 */
[----:B------:R-:W-:Y:S02]  /*30e0*/  VIADD R9, R9, 0xc0 ;  /* 0x000000c009097836 */ /* 0x000fe40000000000 */
[----:B------:R-:W2:Y:S08]  /*30f0*/  LDC R13, c[0x0][0x39c] ;  /* 0x0000e700ff0d7b82 */ /* 0x000eb00000000800 */
[----:B------:R-:W3:Y:S01]  /*3100*/  LDC.64 R2, c[0x0][0x390] ;  /* 0x0000e400ff027b82 */ /* 0x000ee20000000a00 */
[----:B-1----:R-:W-:-:S04]  /*3110*/  LEA R4, P1, R6, R4, 0x1 ;  /* 0x0000000406047211 */ /* 0x002fc800078208ff */
[----:B------:R-:W-:Y:S02]  /*3120*/  LEA.HI.X R5, R6, R5, R0, 0x1, P1 ;  /* 0x0000000506057211 */ /* 0x000fe400008f0c00 */
[----:B------:R-:W-:Y:S01]  /*3130*/  IADD3 R15, P1, PT, R4, 0x8, RZ ;  /* 0x00000008040f7810 */ /* 0x000fe20007f3e0ff */
[----:B--2---:R-:W-:Y:S01]  /*3140*/  IMAD R13, R13, 0x3, RZ ;  /* 0x000000030d0d7824 */ /* 0x004fe200078e02ff */
[----:B0-----:R-:W-:Y:S02]  /*3150*/  LEA R17, R12, R9, 0x18 ;  /* 0x000000090c117211 */ /* 0x001fe400078ec0ff */
[C---:B------:R-:W-:Y:S01]  /*3160*/  LOP3.LUT R9, R10.reuse, 0x7ffffff8, RZ, 0xc0, !PT ;  /* 0x7ffffff80a097812 */ /* 0x040fe200078ec0ff */
[----:B------:R-:W-:Y:S02]  /*3170*/  IMAD R12, R10, 0x2, R13 ;  /* 0x000000020a0c7824 */ /* 0x000fe400078e020d */
[----:B------:R-:W-:Y:S01]  /*3180*/  IMAD.X R16, RZ, RZ, R5, P1 ;  /* 0x000000ffff107224 */ /* 0x000fe200008e0605 */
[----:B---3--:R-:W-:Y:S01]  /*3190*/  LEA R19, P2, R6, R2, 0x2 ;  /* 0x0000000206137211 */ /* 0x008fe200078410ff */
[----:B------:R-:W-:Y:S01]  /*31a0*/  IMAD R2, R10, 0x6, R13 ;  /* 0x000000060a027824 */ /* 0x000fe200078e020d */
[----:B------:R-:W-:Y:S01]  /*31b0*/  IADD3 R12, PT, PT, R12, 0x10, R17 ;  /* 0x000000100c0c7810 */ /* 0x000fe20007ffe011 */
[----:B------:R-:W-:Y:S01]  /*31c0*/  IMAD.MOV R14, RZ, RZ, -R9 ;  /* 0x000000ffff0e7224 */ /* 0x000fe200078e0a09 */
[----:B------:R-:W-:-:S02]  /*31d0*/  IADD3 R19, P3, PT, R19, 0x10, RZ ;  /* 0x0000001013137810 */ /* 0x000fc40007f7e0ff */
[----:B------:R-:W-:Y:S02]  /*31e0*/  LEA.HI.X R3, R6, R3, R0, 0x2, P2 ;  /* 0x0000000306037211 */ /* 0x000fe400010f1400 */
[----:B------:R-:W-:-:S03]  /*31f0*/  IADD3 R13, PT, PT, R2, 0x10, R17 ;  /* 0x00000010020d7810 */ /* 0x000fc60007ffe011 */
[----:B------:R-:W-:-:S07]  /*3200*/  IMAD.X R24, RZ, RZ, R3, P3 ;  /* 0x000000ffff187224 */ /* 0x000fce00018e0603 */
.L_x_50:
[----:B--2---:R-:W0:Y:S01]  /*3210*/  LDS R2, [R13+-0x10] ;  /* 0xfffff0000d027984 */ /* 0x004e220000000800 */
[----:B------:R-:W-:Y:S02]  /*3220*/  IMAD.MOV.U32 R3, RZ, RZ, R16 ;  /* 0x000000ffff037224 */ /* 0x000fe400078e0010 */
[----:B------:R-:W-:Y:S01]  /*3230*/  VIADD R14, R14, 0x8 ;  /* 0x000000080e0e7836 */ /* 0x000fe20000000000 */
[----:B------:R-:W1:Y:S04]  /*3240*/  LDS R4, [R13+-0xc] ;  /* 0xfffff4000d047984 */ /* 0x000e680000000800 */
[----:B------:R-:W-:Y:S01]  /*3250*/  LDS R21, [R12+-0x10] ;  /* 0xfffff0000c157984 */ /* 0x000fe20000000800 */
[----:B------:R-:W-:-:S03]  /*3260*/  ISETP.NE.AND P1, PT, R14, RZ, PT ;  /* 0x000000ff0e00720c */ /* 0x000fc60003f25270 */
[----:B------:R-:W2:Y:S04]  /*3270*/  LDS R22, [R13+-0x8] ;  /* 0xfffff8000d167984 */ /* 0x000ea80000000800 */
[----:B------:R-:W3:Y:S04]  /*3280*/  LDS R20, [R13+-0x4] ;  /* 0xfffffc000d147984 */ /* 0x000ee80000000800 */
[----:B------:R-:W4:Y:S04]  /*3290*/  LDS R16, [R13+0x4] ;  /* 0x000004000d107984 */ /* 0x000f280000000800 */
[----:B------:R-:W5:Y:S04]  /*32a0*/  LDS R18, [R13] ;  /* 0x000000000d127984 */ /* 0x000f680000000800 */
[----:B------:R-:W-:Y:S04]  /*32b0*/  LDS R17, [R12+-0xc] ;  /* 0xfffff4000c117984 */ /* 0x000fe80000000800 */
[----:B------:R-:W5:Y:S04]  /*32c0*/  LDS R26, [R13+0xc] ;  /* 0x00000c000d1a7984 */ /* 0x000f680000000800 */
[----:B------:R-:W-:Y:S01]  /*32d0*/  LDS R27, [R12+0x4] ;  /* 0x000004000c1b7984 */ /* 0x000fe20000000800 */
[----:B0-----:R-:W-:-:S03]  /*32e0*/  FMUL R2, R2, R11 ;  /* 0x0000000b02027220 */ /* 0x001fc60000400000 */
[----:B------:R-:W-:Y:S01]  /*32f0*/  LDS R29, [R12+0x8] ;  /* 0x000008000c1d7984 */ /* 0x000fe20000000800 */
[----:B-1----:R-:W-:Y:S01]  /*3300*/  FMUL R4, R4, R11 ;  /* 0x0000000b04047220 */ /* 0x002fe20000400000 */
[----:B------:R-:W-:-:S04]  /*3310*/  F2FP.F16.F32.PACK_AB R2, RZ, R2 ;  /* 0x00000002ff02723e */ /* 0x000fc800000000ff */
[----:B------:R-:W-:Y:S01]  /*3320*/  PRMT R5, R2, 0x7610, R5 ;  /* 0x0000761002057816 */ /* 0x000fe20000000005 */
[----:B------:R-:W-:Y:S01]  /*3330*/  IMAD.MOV.U32 R2, RZ, RZ, R15 ;  /* 0x000000ffff027224 */ /* 0x000fe200078e000f */
[----:B------:R-:W-:Y:S01]  /*3340*/  F2FP.F16.F32.PACK_AB R25, RZ, R4 ;  /* 0x00000004ff19723e */ /* 0x000fe200000000ff */
[----:B------:R-:W0:Y:S01]  /*3350*/  LDS R15, [R12+-0x8] ;  /* 0xfffff8000c0f7984 */ /* 0x000e220000000800 */
[----:B------:R-:W-:Y:S02]  /*3360*/  IMAD.MOV.U32 R4, RZ, RZ, R19 ;  /* 0x000000ffff047224 */ /* 0x000fe400078e0013 */
[-C--:B--2---:R-:W-:Y:S01]  /*3370*/  FMUL R22, R22, R11.reuse ;  /* 0x0000000b16167220 */ /* 0x084fe20000400000 */
[----:B------:R-:W-:Y:S01]  /*3380*/  PRMT R28, R25, 0x7610, R28 ;  /* 0x00007610191c7816 */ /* 0x000fe2000000001c */
[----:B------:R1:W-:Y:S01]  /*3390*/  STG.E.U16 desc[UR10][R2.64+-0x8], R5 ;  /* 0xfffff80502007986 */ /* 0x0003e2000c10150a */
[-C--:B---3--:R-:W-:Y:S02]  /*33a0*/  FMUL R20, R20, R11.reuse ;  /* 0x0000000b14147220 */ /* 0x088fe40000400000 */
[----:B------:R-:W-:Y:S01]  /*33b0*/  F2FP.F16.F32.PACK_AB R22, RZ, R22 ;  /* 0x00000016ff16723e */ /* 0x000fe200000000ff */
[----:B------:R-:W2:Y:S01]  /*33c0*/  LDS R19, [R12+-0x4] ;  /* 0xfffffc000c137984 */ /* 0x000ea20000000800 */
[----:B----4-:R-:W-:Y:S01]  /*33d0*/  FMUL R16, R16, R11 ;  /* 0x0000000b10107220 */ /* 0x010fe20000400000 */
[----:B------:R-:W-:-:S02]  /*33e0*/  F2FP.F16.F32.PACK_AB R20, RZ, R20 ;  /* 0x00000014ff14723e */ /* 0x000fc400000000ff */
[----:B------:R-:W-:Y:S01]  /*33f0*/  LDS R25, [R12] ;  /* 0x000000000c197984 */ /* 0x000fe20000000800 */
[-C--:B-----5:R-:W-:Y:S01]  /*3400*/  FMUL R18, R18, R11.reuse ;  /* 0x0000000b12127220 */ /* 0x0a0fe20000400000 */
[----:B------:R-:W-:Y:S01]  /*3410*/  F2FP.F16.F32.PACK_AB R16, RZ, R16 ;  /* 0x00000010ff10723e */ /* 0x000fe200000000ff */
[----:B-1----:R-:W-:Y:S02]  /*3420*/  IMAD.MOV.U32 R5, RZ, RZ, R24 ;  /* 0x000000ffff057224 */ /* 0x002fe400078e0018 */
[----:B------:R1:W3:Y:S01]  /*3430*/  LDS R24, [R13+0x8] ;  /* 0x000008000d187984 */ /* 0x0002e20000000800 */
[----:B------:R-:W-:Y:S01]  /*3440*/  F2FP.F16.F32.PACK_AB R18, RZ, R18 ;  /* 0x00000012ff12723e */ /* 0x000fe200000000ff */
[----:B------:R-:W-:Y:S02]  /*3450*/  FMUL R26, R26, R11 ;  /* 0x0000000b1a1a7220 */ /* 0x000fe40000400000 */
[----:B------:R-:W-:Y:S03]  /*3460*/  STG.E desc[UR10][R4.64+-0x10], R21 ;  /* 0xfffff01504007986 */ /* 0x000fe6000c10190a */
[----:B------:R-:W-:Y:S01]  /*3470*/  F2FP.F16.F32.PACK_AB R26, RZ, R26 ;  /* 0x0000001aff1a723e */ /* 0x000fe200000000ff */
[----:B------:R4:W5:Y:S01]  /*3480*/  LDS R21, [R12+0xc] ;  /* 0x00000c000c157984 */ /* 0x0009620000000800 */
[----:B-1----:R-:W-:-:S03]  /*3490*/  VIADD R13, R13, 0x20 ;  /* 0x000000200d0d7836 */ /* 0x002fc60000000000 */
[----:B------:R-:W-:Y:S04]  /*34a0*/  STG.E.U16 desc[UR10][R2.64+-0x6], R28 ;  /* 0xfffffa1c02007986 */ /* 0x000fe8000c10150a */
[----:B------:R1:W-:Y:S01]  /*34b0*/  STG.E desc[UR10][R4.64+-0xc], R17 ;  /* 0xfffff41104007986 */ /* 0x0003e2000c10190a */
[----:B----4-:R-:W-:-:S03]  /*34c0*/  VIADD R12, R12, 0x20 ;  /* 0x000000200c0c7836 */ /* 0x010fc60000000000 */
[----:B------:R-:W-:Y:S04]  /*34d0*/  STG.E.U16 desc[UR10][R2.64+-0x4], R22 ;  /* 0xfffffc1602007986 */ /* 0x000fe8000c10150a */
[----:B0-----:R0:W-:Y:S01]  /*34e0*/  STG.E desc[UR10][R4.64+-0x8], R15 ;  /* 0xfffff80f04007986 */ /* 0x0011e2000c10190a */
[----:B-1----:R-:W-:-:S03]  /*34f0*/  PRMT R17, R16, 0x7610, R17 ;  /* 0x0000761010117816 */ /* 0x002fc60000000011 */
[----:B------:R-:W-:Y:S04]  /*3500*/  STG.E.U16 desc[UR10][R2.64+-0x2], R20 ;  /* 0xfffffe1402007986 */ /* 0x000fe8000c10150a */
[----:B--2---:R1:W-:Y:S01]  /*3510*/  STG.E desc[UR10][R4.64+-0x4], R19 ;  /* 0xfffffc1304007986 */ /* 0x0043e2000c10190a */
[----:B0-----:R-:W-:-:S03]  /*3520*/  IADD3 R15, P2, PT, R2, 0x10, RZ ;  /* 0x00000010020f7810 */ /* 0x001fc60007f5e0ff */
[----:B------:R2:W-:Y:S01]  /*3530*/  STG.E.U16 desc[UR10][R2.64], R18 ;  /* 0x0000001202007986 */ /* 0x0005e2000c10150a */
[----:B---3--:R-:W-:-:S03]  /*3540*/  FMUL R24, R24, R11 ;  /* 0x0000000b18187220 */ /* 0x008fc60000400000 */
[----:B------:R2:W-:Y:S01]  /*3550*/  STG.E desc[UR10][R4.64], R25 ;  /* 0x0000001904007986 */ /* 0x0005e2000c10190a */
[----:B------:R-:W-:Y:S01]  /*3560*/  IMAD.X R16, RZ, RZ, R3, P2 ;  /* 0x000000ffff107224 */ /* 0x000fe200010e0603 */
[----:B------:R-:W-:Y:S02]  /*3570*/  F2FP.F16.F32.PACK_AB R24, RZ, R24 ;  /* 0x00000018ff18723e */ /* 0x000fe400000000ff */
[----:B------:R2:W-:Y:S01]  /*3580*/  STG.E.U16 desc[UR10][R2.64+0x2], R17 ;  /* 0x0000021102007986 */ /* 0x0005e2000c10150a */
[----:B-1----:R-:W-:Y:S02]  /*3590*/  IADD3 R19, P3, PT, R4, 0x20, RZ ;  /* 0x0000002004137810 */ /* 0x002fe40007f7e0ff */
[----:B------:R-:W-:Y:S01]  /*35a0*/  PRMT R20, R24, 0x7610, R20 ;  /* 0x0000761018147816 */ /* 0x000fe20000000014 */
[----:B------:R2:W-:Y:S02]  /*35b0*/  STG.E desc[UR10][R4.64+0x4], R27 ;  /* 0x0000041b04007986 */ /* 0x0005e4000c10190a */
[----:B------:R-:W-:-:S02]  /*35c0*/  IMAD.X R24, RZ, RZ, R5, P3 ;  /* 0x000000ffff187224 */ /* 0x000fc400018e0605 */
[----:B------:R2:W-:Y:S04]  /*35d0*/  STG.E.U16 desc[UR10][R2.64+0x4], R20 ;  /* 0x0000041402007986 */ /* 0x0005e8000c10150a */
[----:B------:R2:W-:Y:S04]  /*35e0*/  STG.E desc[UR10][R4.64+0x8], R29 ;  /* 0x0000081d04007986 */ /* 0x0005e8000c10190a */
[----:B------:R2:W-:Y:S04]  /*35f0*/  STG.E.U16 desc[UR10][R2.64+0x6], R26 ;  /* 0x0000061a02007986 */ /* 0x0005e8000c10150a */
[----:B-----5:R2:W-:Y:S01]  /*3600*/  STG.E desc[UR10][R4.64+0xc], R21 ;  /* 0x00000c1504007986 */ /* 0x0205e2000c10190a */
[----:B------:R-:W-:Y:S05]  /*3610*/  @P1 BRA `(.L_x_50) ;  /* 0xfffffff800fc1947 */ /* 0x000fea000383ffff */
.L_x_49:
[----:B------:R-:W-:Y:S05]  /*3620*/  @!P0 EXIT ;  /* 0x000000000000894d */ /* 0x000fea0003800000 */
[----:B------:R-:W-:Y:S02]  /*3630*/  ISETP.GE.U32.AND P0, PT, R23, 0x4, PT ;  /* 0x000000041700780c */ /* 0x000fe40003f06070 */
[----:B------:R-:W-:-:S04]  /*3640*/  LOP3.LUT R22, R10, 0x3, RZ, 0xc0, !PT ;  /* 0x000000030a167812 */ /* 0x000fc800078ec0ff */
[----:B------:R-:W-:-:S07]  /*3650*/  ISETP.NE.AND P2, PT, R22, RZ, PT ;  /* 0x000000ff1600720c */ /* 0x000fce0003f45270 */
[----:B------:R-:W-:Y:S06]  /*3660*/  @!P0 BRA `(.L_x_51) ;  /* 0x00000000008c8947 */ /* 0x000fec0003800000 */
[C---:B--2---:R-:W-:Y:S01]  /*3670*/  IMAD R18, R9.reuse, 0x4, R8 ;  /* 0x0000000409127824 */ /* 0x044fe200078e0208 */
[----:B------:R-:W1:Y:S01]  /*3680*/  LDC.64 R2, c[0x0][0x388] ;  /* 0x0000e200ff027b82 */ /* 0x000e620000000a00 */
[C---:B------:R-:W-:Y:S01]  /*3690*/  IMAD R21, R9.reuse, 0x4, R7 ;  /* 0x0000000409157824 */ /* 0x040fe200078e0207 */
[----:B------:R-:W-:Y:S01]  /*36a0*/  IADD3 R23, P0, PT, R6, R9, RZ ;  /* 0x0000000906177210 */ /* 0x000fe20007f1e0ff */
[----:B------:R-:W-:Y:S01]  /*36b0*/  VIADD R9, R9, 0x4 ;  /* 0x0000000409097836 */ /* 0x000fe20000000000 */
[----:B------:R-:W2:Y:S03]  /*36c0*/  LDS R20, [R18] ;  /* 0x0000000012147984 */ /* 0x000ea60000000800 */
[----:B------:R-:W-:Y:S01]  /*36d0*/  IMAD.X R24, RZ, RZ, R0, P0 ;  /* 0x000000ffff187224 */ /* 0x000fe200000e0600 */
[----:B------:R-:W3:Y:S01]  /*36e0*/  LDS R16, [R18+0x4] ;  /* 0x0000040012107984 */ /* 0x000ee20000000800 */
[----:B------:R-:W4:Y:S03]  /*36f0*/  LDC.64 R4, c[0x0][0x390] ;  /* 0x0000e400ff047b82 */ /* 0x000f260000000a00 */
[----:B------:R-:W5:Y:S04]  /*3700*/  LDS R12, [R18+0x8] ;  /* 0x00000800120c7984 */ /* 0x000f680000000800 */
[----:B0-----:R-:W0:Y:S04]  /*3710*/  LDS R14, [R18+0xc] ;  /* 0x00000c00120e7984 */ /* 0x001e280000000800 */
[----:B------:R-:W0:Y:S04]  /*3720*/  LDS R15, [R21] ;  /* 0x00000000150f7984 */ /* 0x000e280000000800 */
[----:B------:R-:W0:Y:S01]  /*3730*/  LDS R17, [R21+0x4] ;  /* 0x0000040015117984 */ /* 0x000e220000000800 */
[----:B-1----:R-:W-:-:S03]  /*3740*/  LEA R2, P0, R23, R2, 0x1 ;  /* 0x0000000217027211 */ /* 0x002fc600078008ff */
[----:B------:R-:W1:Y:S01]  /*3750*/  LDS R13, [R21+0x8] ;  /* 0x00000800150d7984 */ /* 0x000e620000000800 */
[----:B------:R-:W-:-:S03]  /*3760*/  LEA.HI.X R3, R23, R3, R24, 0x1, P0 ;  /* 0x0000000317037211 */ /* 0x000fc600000f0c18 */
[----:B------:R-:W1:Y:S01]  /*3770*/  LDS R19, [R21+0xc] ;  /* 0x00000c0015137984 */ /* 0x000e620000000800 */
[----:B----4-:R-:W-:-:S04]  /*3780*/  LEA R4, P1, R23, R4, 0x2 ;  /* 0x0000000417047211 */ /* 0x010fc800078210ff */
[----:B------:R-:W-:Y:S01]  /*3790*/  LEA.HI.X R5, R23, R5, R24, 0x2, P1 ;  /* 0x0000000517057211 */ /* 0x000fe200008f1418 */
[-C--:B--2---:R-:W-:Y:S01]  /*37a0*/  FMUL R20, R20, R11.reuse ;  /* 0x0000000b14147220 */ /* 0x084fe20000400000 */
[----:B---3--:R-:W-:-:S04]  /*37b0*/  FMUL R16, R16, R11 ;  /* 0x0000000b10107220 */ /* 0x008fc80000400000 */
[----:B------:R-:W-:Y:S01]  /*37c0*/  F2FP.F16.F32.PACK_AB R20, RZ, R20 ;  /* 0x00000014ff14723e */ /* 0x000fe200000000ff */
[----:B-----5:R-:W-:Y:S01]  /*37d0*/  FMUL R12, R12, R11 ;  /* 0x0000000b0c0c7220 */ /* 0x020fe20000400000 */
[----:B------:R-:W-:-:S03]  /*37e0*/  F2FP.F16.F32.PACK_AB R16, RZ, R16 ;  /* 0x00000010ff10723e */ /* 0x000fc600000000ff */
[----:B------:R3:W-:Y:S01]  /*37f0*/  STG.E.U16 desc[UR10][R2.64], R20 ;  /* 0x0000001402007986 */ /* 0x0007e2000c10150a */
[----:B0-----:R-:W-:Y:S01]  /*3800*/  FMUL R14, R14, R11 ;  /* 0x0000000b0e0e7220 */ /* 0x001fe20000400000 */
[----:B------:R-:W-:Y:S02]  /*3810*/  F2FP.F16.F32.PACK_AB R12, RZ, R12 ;  /* 0x0000000cff0c723e */ /* 0x000fe400000000ff */
[----:B------:R3:W-:Y:S02]  /*3820*/  STG.E desc[UR10][R4.64], R15 ;  /* 0x0000000f04007986 */ /* 0x0007e4000c10190a */
[----:B------:R-:W-:Y:S02]  /*3830*/  F2FP.F16.F32.PACK_AB R14, RZ, R14 ;  /* 0x0000000eff0e723e */ /* 0x000fe400000000ff */
[----:B------:R3:W-:Y:S04]  /*3840*/  STG.E.U16 desc[UR10][R2.64+0x2], R16 ;  /* 0x0000021002007986 */ /* 0x0007e8000c10150a */
[----:B------:R3:W-:Y:S04]  /*3850*/  STG.E desc[UR10][R4.64+0x4], R17 ;  /* 0x0000041104007986 */ /* 0x0007e8000c10190a */
[----:B------:R3:W-:Y:S04]  /*3860*/  STG.E.U16 desc[UR10][R2.64+0x4], R12 ;  /* 0x0000040c02007986 */ /* 0x0007e8000c10150a */
[----:B-1----:R3:W-:Y:S04]  /*3870*/  STG.E desc[UR10][R4.64+0x8], R13 ;  /* 0x0000080d04007986 */ /* 0x0027e8000c10190a */
[----:B------:R3:W-:Y:S04]  /*3880*/  STG.E.U16 desc[UR10][R2.64+0x6], R14 ;  /* 0x0000060e02007986 */ /* 0x0007e8000c10150a */
[----:B------:R3:W-:Y:S02]  /*3890*/  STG.E desc[UR10][R4.64+0xc], R19 ;  /* 0x00000c1304007986 */ /* 0x0007e4000c10190a */
.L_x_51:
[----:B------:R-:W-:Y:S05]  /*38a0*/  @!P2 EXIT ;  /* 0x000000000000a94d */ /* 0x000fea0003800000 */
[----:B------:R-:W-:Y:S02]  /*38b0*/  ISETP.NE.AND P0, PT, R22, 0x1, PT ;  /* 0x000000011600780c */ /* 0x000fe40003f05270 */
[----:B------:R-:W-:-:S04]  /*38c0*/  LOP3.LUT R10, R10, 0x1, RZ, 0xc0, !PT ;  /* 0x000000010a0a7812 */ /* 0x000fc800078ec0ff */
[----:B------:R-:W-:-:S07]  /*38d0*/  ISETP.NE.U32.AND P2, PT, R10, 0x1, PT ;  /* 0x000000010a00780c */ /* 0x000fce0003f45070 */
[----:B------:R-:W-:Y:S06]  /*38e0*/  @!P0 BRA `(.L_x_52) ;  /* 0x00000000005c8947 */ /* 0x000fec0003800000 */
[C---:B------:R-:W-:Y:S01]  /*38f0*/  IMAD R10, R9.reuse, 0x4, R8 ;  /* 0x00000004090a7824 */ /* 0x040fe200078e0208 */
[----:B--23--:R-:W1:Y:S01]  /*3900*/  LDC.64 R4, c[0x0][0x388] ;  /* 0x0000e200ff047b82 */ /* 0x00ce620000000a00 */
[C---:B------:R-:W-:Y:S01]  /*3910*/  IMAD R15, R9.reuse, 0x4, R7 ;  /* 0x00000004090f7824 */ /* 0x040fe200078e0207 */
[----:B------:R-:W-:Y:S01]  /*3920*/  IADD3 R13, P0, PT, R6, R9, RZ ;  /* 0x00000009060d7210 */ /* 0x000fe20007f1e0ff */
[----:B------:R-:W-:Y:S01]  /*3930*/  VIADD R9, R9, 0x2 ;  /* 0x0000000209097836 */ /* 0x000fe20000000000 */
[----:B------:R-:W2:Y:S03]  /*3940*/  LDS R12, [R10] ;  /* 0x000000000a0c7984 */ /* 0x000ea60000000800 */
[----:B0-----:R-:W-:Y:S01]  /*3950*/  IMAD.X R14, RZ, RZ, R0, P0 ;  /* 0x000000ffff0e7224 */ /* 0x001fe200000e0600 */
[----:B------:R-:W0:Y:S01]  /*3960*/  LDS R16, [R10+0x4] ;  /* 0x000004000a107984 */ /* 0x000e220000000800 */
[----:B------:R-:W3:Y:S03]  /*3970*/  LDC.64 R2, c[0x0][0x390] ;  /* 0x0000e400ff027b82 */ /* 0x000ee60000000a00 */
[----:B------:R-:W4:Y:S04]  /*3980*/  LDS R17, [R15] ;  /* 0x000000000f117984 */ /* 0x000f280000000800 */
[----:B------:R-:W5:Y:S01]  /*3990*/  LDS R19, [R15+0x4] ;  /* 0x000004000f137984 */ /* 0x000f620000000800 */
[----:B-1----:R-:W-:-:S04]  /*39a0*/  LEA R4, P0, R13, R4, 0x1 ;  /* 0x000000040d047211 */ /* 0x002fc800078008ff */
[C---:B------:R-:W-:Y:S02]  /*39b0*/  LEA.HI.X R5, R13.reuse, R5, R14, 0x1, P0 ;  /* 0x000000050d057211 */ /* 0x040fe400000f0c0e */
[----:B---3--:R-:W-:-:S04]  /*39c0*/  LEA R2, P1, R13, R2, 0x2 ;  /* 0x000000020d027211 */ /* 0x008fc800078210ff */
[----:B------:R-:W-:Y:S01]  /*39d0*/  LEA.HI.X R3, R13, R3, R14, 0x2, P1 ;  /* 0x000000030d037211 */ /* 0x000fe200008f140e */
[-C--:B--2---:R-:W-:Y:S01]  /*39e0*/  FMUL R12, R12, R11.reuse ;  /* 0x0000000b0c0c7220 */ /* 0x084fe20000400000 */
[----:B0-----:R-:W-:-:S04]  /*39f0*/  FMUL R16, R16, R11 ;  /* 0x0000000b10107220 */ /* 0x001fc80000400000 */
[----:B------:R-:W-:Y:S02]  /*3a00*/  F2FP.F16.F32.PACK_AB R12, RZ, R12 ;  /* 0x0000000cff0c723e */ /* 0x000fe400000000ff */
[----:B------:R-:W-:-:S03]  /*3a10*/  F2FP.F16.F32.PACK_AB R16, RZ, R16 ;  /* 0x00000010ff10723e */ /* 0x000fc600000000ff */
[----:B------:R1:W-:Y:S04]  /*3a20*/  STG.E.U16 desc[UR10][R4.64], R12 ;  /* 0x0000000c04007986 */ /* 0x0003e8000c10150a */
[----:B----4-:R1:W-:Y:S04]  /*3a30*/  STG.E desc[UR10][R2.64], R17 ;  /* 0x0000001102007986 */ /* 0x0103e8000c10190a */
[----:B------:R1:W-:Y:S04]  /*3a40*/  STG.E.U16 desc[UR10][R4.64+0x2], R16 ;  /* 0x0000021004007986 */ /* 0x0003e8000c10150a */
[----:B-----5:R1:W-:Y:S02]  /*3a50*/  STG.E desc[UR10][R2.64+0x4], R19 ;  /* 0x0000041302007986 */ /* 0x0203e4000c10190a */
.L_x_52:
[----:B------:R-:W-:Y:S05]  /*3a60*/  @P2 EXIT ;  /* 0x000000000000294d */ /* 0x000fea0003800000 */
[C---:B------:R-:W-:Y:S01]  /*3a70*/  IMAD R8, R9.reuse, 0x4, R8 ;  /* 0x0000000409087824 */ /* 0x040fe200078e0208 */
[----:B-123--:R-:W1:Y:S01]  /*3a80*/  LDC.64 R2, c[0x0][0x388] ;  /* 0x0000e200ff027b82 */ /* 0x00ee620000000a00 */
[----:B------:R-:W-:Y:S01]  /*3a90*/  IMAD R7, R9, 0x4, R7 ;  /* 0x0000000409077824 */ /* 0x000fe200078e0207 */
[----:B------:R-:W-:-:S03]  /*3aa0*/  IADD3 R6, P0, PT, R6, R9, RZ ;  /* 0x0000000906067210 */ /* 0x000fc60007f1e0ff */
[----:B------:R-:W2:Y:S02]  /*3ab0*/  LDS R8, [R8] ;  /* 0x0000000008087984 */ /* 0x000ea40000000800 */
[----:B------:R-:W-:Y:S01]  /*3ac0*/  IMAD.X R0, RZ, RZ, R0, P0 ;  /* 0x000000ffff007224 */ /* 0x000fe200000e0600 */
[----:B------:R-:W3:Y:S01]  /*3ad0*/  LDC.64 R4, c[0x0][0x390] ;  /* 0x0000e400ff047b82 */ /* 0x000ee20000000a00 */
[----:B------:R-:W4:Y:S01]  /*3ae0*/  LDS R7, [R7] ;  /* 0x0000000007077984 */ /* 0x000f220000000800 */
[----:B-1----:R-:W-:-:S04]  /*3af0*/  LEA R2, P0, R6, R2, 0x1 ;  /* 0x0000000206027211 */ /* 0x002fc800078008ff */
[C---:B------:R-:W-:Y:S02]  /*3b00*/  LEA.HI.X R3, R6.reuse, R3, R0, 0x1, P0 ;  /* 0x0000000306037211 */ /* 0x040fe400000f0c00 */
[----:B---3--:R-:W-:-:S04]  /*3b10*/  LEA R4, P1, R6, R4, 0x2 ;  /* 0x0000000406047211 */ /* 0x008fc800078210ff */
[----:B------:R-:W-:Y:S01]  /*3b20*/  LEA.HI.X R5, R6, R5, R0, 0x2, P1 ;  /* 0x0000000506057211 */ /* 0x000fe200008f1400 */
[----:B--2---:R-:W-:-:S05]  /*3b30*/  FMUL R11, R8, R11 ;  /* 0x0000000b080b7220 */ /* 0x004fca0000400000 */
[----:B------:R-:W-:-:S05]  /*3b40*/  F2FP.F16.F32.PACK_AB R11, RZ, R11 ;  /* 0x0000000bff0b723e */ /* 0x000fca00000000ff */
[----:B------:R-:W-:Y:S04]  /*3b50*/  STG.E.U16 desc[UR10][R2.64], R11 ;  /* 0x0000000b02007986 */ /* 0x000fe8000c10150a */
[----:B----4-:R-:W-:Y:S01]  /*3b60*/  STG.E desc[UR10][R4.64], R7 ;  /* 0x0000000704007986 */ /* 0x010fe2000c10190a */
[----:B------:R-:W-:Y:S05]  /*3b70*/  EXIT ;  /* 0x000000000000794d */ /* 0x000fea0003800000 */
.L_x_35:
[----:B------:R-:W-:Y:S02]  /*3b80*/  HFMA2 R12, -RZ, RZ, 0, 9.5367431640625e-07 ;  /* 0x00000010ff0c7431 */ /* 0x000fe400000001ff */
[----:B------:R-:W-:Y:S02]  /*3b90*/  IMAD.MOV.U32 R13, RZ, RZ, 0x1f ;  /* 0x0000001fff0d7424 */ /* 0x000fe400078e00ff */
[----:B------:R-:W-:-:S07]  /*3ba0*/  IMAD.MOV.U32 R2, RZ, RZ, -0x1 ;  /* 0xffffffffff027424 */ /* 0x000fce00078e00ff */
[----:B-1----:R-:W-:Y:S05]  /*3bb0*/  WARPSYNC.COLLECTIVE R2, `(.L_x_53) ;  /* 0x0000000002087348 */ /* 0x002fea0003c00000 */
[----:B------:R0:W2:Y:S02]  /*3bc0*/  SHFL.DOWN P1, R20, R17, R12, R13 ;  /* 0x0800000c11147389 */ /* 0x0000a4000002000d */
[----:B012---:R-:W-:Y:S05]  /*3bd0*/  ENDCOLLECTIVE ;  /* 0x000000000000791b */ /* 0x007fea0003800000 */
.L_x_53:
[----:B------:R-:W-:Y:S02]  /*3be0*/  IMAD.MOV.U32 R17, RZ, RZ, R14 ;  /* 0x000000ffff117224 */ /* 0x000fe400078e000e */
[----:B------:R-:W-:-:S07]  /*3bf0*/  IMAD.MOV.U32 R19, RZ, RZ, R20 ;  /* 0x000000ffff137224 */ /* 0x000fce00078e0014 */
[----:B------:R-:W-:Y:S05]  /*3c00*/  WARPSYNC.COLLECTIVE R2, `(.L_x_54) ;  /* 0x0000000002087348 */ /* 0x000fea0003c00000 */
[----:B------:R0:W1:Y:S02]  /*3c10*/  SHFL.DOWN P1, R20, R17, R12, R13 ;  /* 0x0800000c11147389 */ /* 0x000064000002000d */
[----:B01----:R-:W-:Y:S05]  /*3c20*/  ENDCOLLECTIVE ;  /* 0x000000000000791b */ /* 0x003fea0003800000 */
.L_x_54:
[----:B------:R-:W-:-:S05]  /*3c30*/  HSETP2.GT.AND P2, PT, R19.H0_H0, R16.H0_H0, PT ;  /* 0x2000001013007234 */ /* 0x000fca0003f44800 */
[----:B------:R-:W-:-:S04]  /*3c40*/  SEL R16, R16, R19, !P2 ;  /* 0x0000001310107207 */ /* 0x000fc80005000000 */
[----:B------:R-:W-:Y:S01]  /*3c50*/  PRMT R17, R16, 0x5410, R16 ;  /* 0x0000541010117816 */ /* 0x000fe20000000010 */
[----:B------:R-:W-:Y:S02]  /*3c60*/  IMAD.MOV.U32 R12, RZ, RZ, 0x8 ;  /* 0x00000008ff0c7424 */ /* 0x000fe400078e00ff */
[----:B------:R-:W-:-:S07]  /*3c70*/  IMAD.MOV.U32 R19, RZ, RZ, R20 ;  /* 0x000000ffff137224 */ /* 0x000fce00078e0014 */
[----:B------:R-:W-:Y:S05]  /*3c80*/  WARPSYNC.COLLECTIVE R2, `(.L_x_55) ;  /* 0x0000000002087348 */ /* 0x000fea0003c00000 */
[----:B------:R0:W1:Y:S02]  /*3c90*/  SHFL.DOWN P1, R20, R17, R12, R13 ;  /* 0x0800000c11147389 */ /* 0x000064000002000d */
[----:B01----:R-:W-:Y:S05]  /*3ca0*/  ENDCOLLECTIVE ;  /* 0x000000000000791b */ /* 0x003fea0003800000 */
.L_x_55:
[----:B------:R-:W-:-:S05]  /*3cb0*/  SEL R19, R14, R19, !P2 ;  /* 0x000000130e137207 */ /* 0x000fca0005000000 */
[----:B------:R-:W-:Y:S02]  /*3cc0*/  IMAD.MOV.U32 R17, RZ, RZ, R19 ;  /* 0x000000ffff117224 */ /* 0x000fe400078e0013 */
[----:B------:R-:W-:-:S07]  /*3cd0*/  IMAD.MOV.U32 R21, RZ, RZ, R20 ;  /* 0x000000ffff157224 */ /* 0x000fce00078e0014 */
[----:B------:R-:W-:Y:S05]  /*3ce0*/  WARPSYNC.COLLECTIVE R2, `(.L_x_56) ;  /* 0x0000000002087348 */ /* 0x000fea0003c00000 */
[----:B------:R0:W1:Y:S02]  /*3cf0*/  SHFL.DOWN P1, R20, R17, R12, R13 ;  /* 0x0800000c11147389 */ /* 0x000064000002000d */
[----:B01----:R-:W-:Y:S05]  /*3d00*/  ENDCOLLECTIVE ;  /* 0x000000000000791b */ /* 0x003fea0003800000 */
.L_x_56:
        /* <DEDUP_REMOVED lines=8> */
.L_x_57:
[----:B------:R-:W-:-:S05]  /*3d90*/  SEL R16, R19, R16, !P3 ;  /* 0x0000001013107207 */ /* 0x000fca0005800000 */
[----:B------:R-:W-:Y:S02]  /*3da0*/  IMAD.MOV.U32 R17, RZ, RZ, R16 ;  /* 0x000000ffff117224 */ /* 0x000fe400078e0010 */
[----:B------:R-:W-:-:S07]  /*3db0*/  IMAD.MOV.U32 R18, RZ, RZ, R20 ;  /* 0x000000ffff127224 */ /* 0x000fce00078e0014 */
[----:B------:R-:W-:Y:S05]  /*3dc0*/  WARPSYNC.COLLECTIVE R2, `(.L_x_58) ;  /* 0x0000000002087348 */ /* 0x000fea0003c00000 */
[----:B------:R0:W1:Y:S02]  /*3dd0*/  SHFL.DOWN P1, R20, R17, R12, R13 ;  /* 0x0800000c11147389 */ /* 0x000064000002000d */
[----:B01----:R-:W-:Y:S05]  /*3de0*/  ENDCOLLECTIVE ;  /* 0x000000000000791b */ /* 0x003fea0003800000 */
.L_x_58:
        /* <DEDUP_REMOVED lines=8> */
.L_x_59:
[----:B------:R-:W-:-:S05]  /*3e70*/  SEL R23, R16, R23, !P2 ;  /* 0x0000001710177207 */ /* 0x000fca0005000000 */
[----:B------:R-:W-:Y:S02]  /*3e80*/  IMAD.MOV.U32 R17, RZ, RZ, R23 ;  /* 0x000000ffff117224 */ /* 0x000fe400078e0017 */
[----:B------:R-:W-:-:S07]  /*3e90*/  IMAD.MOV.U32 R19, RZ, RZ, R20 ;  /* 0x000000ffff137224 */ /* 0x000fce00078e0014 */
[----:B------:R-:W-:Y:S05]  /*3ea0*/  WARPSYNC.COLLECTIVE R2, `(.L_x_60) ;  /* 0x0000000002087348 */ /* 0x000fea0003c00000 */
[----:B------:R0:W1:Y:S02]  /*3eb0*/  SHFL.DOWN P1, R20, R17, R12, R13 ;  /* 0x0800000c11147389 */ /* 0x000064000002000d */
[----:B01----:R-:W-:Y:S05]  /*3ec0*/  ENDCOLLECTIVE ;  /* 0x000000000000791b */ /* 0x003fea0003800000 */
.L_x_60:
        /* <DEDUP_REMOVED lines=8> */
.L_x_61:
[----:B------:R-:W-:-:S05]  /*3f50*/  SEL R14, R23, R14, !P2 ;  /* 0x0000000e170e7207 */ /* 0x000fca0005000000 */
[----:B------:R-:W-:Y:S02]  /*3f60*/  IMAD.MOV.U32 R17, RZ, RZ, R14 ;  /* 0x000000ffff117224 */ /* 0x000fe400078e000e */
[----:B------:R-:W-:-:S07]  /*3f70*/  IMAD.MOV.U32 R19, RZ, RZ, R20 ;  /* 0x000000ffff137224 */ /* 0x000fce00078e0014 */
[----:B------:R-:W-:Y:S05]  /*3f80*/  WARPSYNC.COLLECTIVE R2, `(.L_x_62) ;  /* 0x0000000002087348 */ /* 0x000fea0003c00000 */
[----:B------:R0:W1:Y:S02]  /*3f90*/  SHFL.DOWN P1, R20, R17, R12, R13 ;  /* 0x0800000c11147389 */ /* 0x000064000002000d */
[----:B01----:R-:W-:Y:S05]  /*3fa0*/  ENDCOLLECTIVE ;  /* 0x000000000000791b */ /* 0x003fea0003800000 */
.L_x_62:
[----:B------:R-:W-:Y:S01]  /*3fb0*/  IMAD.MOV.U32 R21, RZ, RZ, R20 ;  /* 0x000000ffff157224 */ /* 0x000fe200078e0014 */
[----:B------:R-:W-:Y:S06]  /*3fc0*/  BRA `(.L_x_63) ;  /* 0xffffffd800d87947 */ /* 0x000fec000383ffff */
        .weak           $__internal_0_$__cuda_sm20_rcp_rn_f32_slowpath
        .type           $__internal_0_$__cuda_sm20_rcp_rn_f32_slowpath,@function
        .size           $__internal_0_$__cuda_sm20_rcp_rn_f32_slowpath,(.L_x_400 - $__internal_0_$__cuda_sm20_rcp_rn_f32_slowpath)
$__internal_0_$__cuda_sm20_rcp_rn_f32_slowpath:
[----:B------:R-:W-:-:S05]  /*3fd0*/  IMAD.SHL.U32 R3, R0, 0x2, RZ ;  /* 0x0000000200037824 */ /* 0x000fca00078e00ff */
[----:B------:R-:W-:-:S04]  /*3fe0*/  SHF.R.U32.HI R12, RZ, 0x18, R3 ;  /* 0x00000018ff0c7819 */ /* 0x000fc80000011603 */
[----:B------:R-:W-:-:S13]  /*3ff0*/  ISETP.NE.U32.AND P0, PT, R12, RZ, PT ;  /* 0x000000ff0c00720c */ /* 0x000fda0003f05070 */
[----:B------:R-:W-:Y:S05]  /*4000*/  @P0 BRA `(.L_x_64) ;  /* 0x00000000002c0947 */ /* 0x000fea0003800000 */
[----:B------:R-:W-:-:S05]  /*4010*/  IMAD.SHL.U32 R3, R0, 0x2, RZ ;  /* 0x0000000200037824 */ /* 0x000fca00078e00ff */
[----:B------:R-:W-:-:S13]  /*4020*/  ISETP.NE.AND P0, PT, R3, RZ, PT ;  /* 0x000000ff0300720c */ /* 0x000fda0003f05270 */
[----:B------:R2:W3:Y:S01]  /*4030*/  @!P0 MUFU.RCP R3, R0 ;  /* 0x0000000000038308 */ /* 0x0004e20000001000 */
[----:B------:R-:W-:Y:S05]  /*4040*/  @!P0 BRA `(.L_x_65) ;  /* 0x0000000000a48947 */ /* 0x000fea0003800000 */
[----:B------:R-:W-:-:S04]  /*4050*/  FFMA R4, R0, 1.84467440737095516160e+19, RZ ;  /* 0x5f80000000047823 */ /* 0x000fc800000000ff */
[----:B---3--:R-:W2:Y:S02]  /*4060*/  MUFU.RCP R3, R4 ;  /* 0x0000000400037308 */ /* 0x008ea40000001000 */
[----:B--2---:R-:W-:-:S04]  /*4070*/  FFMA R0, R4, R3, -1 ;  /* 0xbf80000004007423 */ /* 0x004fc80000000003 */
[----:B------:R-:W-:-:S04]  /*4080*/  FADD.FTZ R0, -R0, -RZ ;  /* 0x800000ff00007221 */ /* 0x000fc80000010100 */
[----:B------:R-:W-:-:S04]  /*4090*/  FFMA R0, R3, R0, R3 ;  /* 0x0000000003007223 */ /* 0x000fc80000000003 */
[----:B------:R-:W-:Y:S01]  /*40a0*/  FFMA R3, R0, 1.84467440737095516160e+19, RZ ;  /* 0x5f80000000037823 */ /* 0x000fe200000000ff */
[----:B------:R-:W-:Y:S06]  /*40b0*/  BRA `(.L_x_65) ;  /* 0x0000000000887947 */ /* 0x000fec0003800000 */
.L_x_64:
[----:B------:R-:W-:-:S05]  /*40c0*/  VIADD R14, R12, 0xffffff03 ;  /* 0xffffff030c0e7836 */ /* 0x000fca0000000000 */
[----:B------:R-:W-:-:S13]  /*40d0*/  ISETP.GT.U32.AND P0, PT, R14, 0x1, PT ;  /* 0x000000010e00780c */ /* 0x000fda0003f04070 */
[----:B------:R-:W-:Y:S05]  /*40e0*/  @P0 BRA `(.L_x_66) ;  /* 0x0000000000780947 */ /* 0x000fea0003800000 */
[----:B------:R-:W-:Y:S01]  /*40f0*/  LOP3.LUT R3, R0, 0x7fffff, RZ, 0xc0, !PT ;  /* 0x007fffff00037812 */ /* 0x000fe200078ec0ff */
[----:B------:R-:W-:-:S03]  /*4100*/  IMAD.MOV.U32 R11, RZ, RZ, 0x3 ;  /* 0x00000003ff0b7424 */ /* 0x000fc600078e00ff */
[----:B------:R-:W-:Y:S02]  /*4110*/  LOP3.LUT R3, R3, 0x3f800000, RZ, 0xfc, !PT ;  /* 0x3f80000003037812 */ /* 0x000fe400078efcff */
[----:B------:R-:W-:Y:S02]  /*4120*/  SHF.L.U32 R11, R11, R14, RZ ;  /* 0x0000000e0b0b7219 */ /* 0x000fe400000006ff */
[----:B------:R-:W0:Y:S02]  /*4130*/  MUFU.RCP R4, R3 ;  /* 0x0000000300047308 */ /* 0x000e240000001000 */
[----:B0-----:R-:W-:-:S04]  /*4140*/  FFMA R5, R3, R4, -1 ;  /* 0xbf80000003057423 */ /* 0x001fc80000000004 */
[----:B------:R-:W-:-:S04]  /*4150*/  FADD.FTZ R5, -R5, -RZ ;  /* 0x800000ff05057221 */ /* 0x000fc80000010100 */
[CCC-:B------:R-:W-:Y:S01]  /*4160*/  FFMA.RM R9, R4.reuse, R5.reuse, R4.reuse ;  /* 0x0000000504097223 */ /* 0x1c0fe20000004004 */
[----:B------:R-:W-:-:S04]  /*4170*/  FFMA.RP R10, R4, R5, R4 ;  /* 0x00000005040a7223 */ /* 0x000fc80000008004 */
[C---:B------:R-:W-:Y:S02]  /*4180*/  LOP3.LUT R4, R9.reuse, 0x7fffff, RZ, 0xc0, !PT ;  /* 0x007fffff09047812 */ /* 0x040fe400078ec0ff */
[----:B------:R-:W-:Y:S02]  /*4190*/  FSETP.NEU.FTZ.AND P0, PT, R9, R10, PT ;  /* 0x0000000a0900720b */ /* 0x000fe40003f1d000 */
[----:B------:R-:W-:Y:S02]  /*41a0*/  LOP3.LUT R4, R4, 0x800000, RZ, 0xfc, !PT ;  /* 0x0080000004047812 */ /* 0x000fe400078efcff */
[----:B------:R-:W-:Y:S02]  /*41b0*/  SEL R5, RZ, 0xffffffff, !P0 ;  /* 0xffffffffff057807 */ /* 0x000fe40004000000 */
[----:B------:R-:W-:-:S03]  /*41c0*/  LOP3.LUT R11, R11, R4, RZ, 0xc0, !PT ;  /* 0x000000040b0b7212 */ /* 0x000fc600078ec0ff */
[----:B------:R-:W-:Y:S01]  /*41d0*/  IMAD.MOV R5, RZ, RZ, -R5 ;  /* 0x000000ffff057224 */ /* 0x000fe200078e0a05 */
[----:B------:R-:W-:-:S04]  /*41e0*/  SHF.R.U32.HI R11, RZ, R14, R11 ;  /* 0x0000000eff0b7219 */ /* 0x000fc8000001160b */
[----:B------:R-:W-:Y:S02]  /*41f0*/  LOP3.LUT P1, RZ, R5, R14, R4, 0xf8, !PT ;  /* 0x0000000e05ff7212 */ /* 0x000fe4000782f804 */
[C---:B------:R-:W-:Y:S02]  /*4200*/  LOP3.LUT P0, RZ, R11.reuse, 0x1, RZ, 0xc0, !PT ;  /* 0x000000010bff7812 */ /* 0x040fe4000780c0ff */
[----:B------:R-:W-:-:S04]  /*4210*/  LOP3.LUT P2, RZ, R11, 0x2, RZ, 0xc0, !PT ;  /* 0x000000020bff7812 */ /* 0x000fc8000784c0ff */
[----:B------:R-:W-:Y:S02]  /*4220*/  PLOP3.LUT P0, PT, P0, P1, P2, 0xe0, 0x0 ;  /* 0x000000000000781c */ /* 0x000fe40000703c20 */
[----:B------:R-:W-:Y:S02]  /*4230*/  LOP3.LUT P1, RZ, R0, 0x7fffff, RZ, 0xc0, !PT ;  /* 0x007fffff00ff7812 */ /* 0x000fe4000782c0ff */
[----:B------:R-:W-:-:S05]  /*4240*/  SEL R3, RZ, 0x1, !P0 ;  /* 0x00000001ff037807 */ /* 0x000fca0004000000 */
[----:B------:R-:W-:-:S05]  /*4250*/  IMAD.MOV R3, RZ, RZ, -R3 ;  /* 0x000000ffff037224 */ /* 0x000fca00078e0a03 */
[----:B------:R-:W-:Y:S01]  /*4260*/  ISETP.GE.AND P0, PT, R3, RZ, PT ;  /* 0x000000ff0300720c */ /* 0x000fe20003f06270 */
[----:B------:R-:W-:-:S05]  /*4270*/  VIADD R3, R12, 0xffffff04 ;  /* 0xffffff040c037836 */ /* 0x000fca0000000000 */
[----:B------:R-:W-:-:S07]  /*4280*/  SHF.R.U32.HI R3, RZ, R3, R4 ;  /* 0x00000003ff037219 */ /* 0x000fce0000011604 */
[----:B------:R-:W-:-:S04]  /*4290*/  @!P0 VIADD R3, R3, 0x1 ;  /* 0x0000000103038836 */ /* 0x000fc80000000000 */
[----:B------:R-:W-:-:S05]  /*42a0*/  @!P1 IMAD.SHL.U32 R3, R3, 0x2, RZ ;  /* 0x0000000203039824 */ /* 0x000fca00078e00ff */
[----:B------:R-:W-:Y:S01]  /*42b0*/  LOP3.LUT R3, R3, 0x80000000, R0, 0xf8, !PT ;  /* 0x8000000003037812 */ /* 0x000fe200078ef800 */
[----:B------:R-:W-:Y:S06]  /*42c0*/  BRA `(.L_x_65) ;  /* 0x0000000000047947 */ /* 0x000fec0003800000 */
.L_x_66:
[----:B------:R0:W1:Y:S02]  /*42d0*/  MUFU.RCP R3, R0 ;  /* 0x0000000000037308 */ /* 0x0000640000001000 */
.L_x_65:
[----:B-1-3--:R-:W-:Y:S02]  /*42e0*/  IMAD.MOV.U32 R11, RZ, RZ, R3 ;  /* 0x000000ffff0b7224 */ /* 0x00afe400078e0003 */
[----:B------:R-:W-:-:S04]  /*42f0*/  IMAD.MOV.U32 R3, RZ, RZ, 0x0 ;  /* 0x00000000ff037424 */ /* 0x000fc800078e00ff */
[----:B0-2---:R-:W-:Y:S05]  /*4300*/  RET.REL.NODEC R2 `(_Z19topk_softmax_kernelI6__halfEvPKT_PS1_Pjiii) ;  /* 0xffffffbc023c7950 */ /* 0x005fea0003c3ffff */
.L_x_67:
[----:B------:R-:W-:-:S00]  /*4310*/  BRA `(.L_x_67) ;  /* 0xfffffffc00fc7947 */ /* 0x000fc0000383ffff */
[----:B------:R-:W-:-:S00]  /*4320*/  NOP ;  /* 0x0000000000007918 */ /* 0x000fc00000000000 */
        /* <DEDUP_REMOVED lines=13> */
.L_x_400:


//--------------------- .text._Z19topk_softmax_kernelI13__nv_bfloat16EvPKT_PS1_Pjiii --------------------------
	.section	.text._Z19topk_softmax_kernelI13__nv_bfloat16EvPKT_PS1_Pjiii,"ax",@progbits
	.align	128
        .global         _Z19topk_softmax_kernelI13__nv_bfloat16EvPKT_PS1_Pjiii
        .type           _Z19topk_softmax_kernelI13__nv_bfloat16EvPKT_PS1_Pjiii,@function
        .size           _Z19topk_softmax_kernelI13__nv_bfloat16EvPKT_PS1_Pjiii,(.L_x_401 - _Z19topk_softmax_kernelI13__nv_bfloat16EvPKT_PS1_Pjiii)
        .other          _Z19topk_softmax_kernelI13__nv_bfloat16EvPKT_PS1_Pjiii,@"STO_CUDA_ENTRY STV_DEFAULT"
_Z19topk_softmax_kernelI13__nv_bfloat16EvPKT_PS1_Pjiii:
.text._Z19topk_softmax_kernelI13__nv_bfloat16EvPKT_PS1_Pjiii:
        /* <DEDUP_REMOVED lines=60> */
.L_x_72:
        /* <DEDUP_REMOVED lines=12> */
.L_x_71:
[----:B--2---:R-:W-:Y:S05]  /*0480*/  BSYNC.RECONVERGENT B1 ;  /* 0x0000000000017941 */ /* 0x004fea0003800200 */
.L_x_70:
[----:B------:R-:W-:Y:S05]  /*0490*/  @!P1 BRA `(.L_x_69) ;  /* 0x0000000000a89947 */ /* 0x000fea0003800000 */
.L_x_73:
        /* <DEDUP_REMOVED lines=42> */
.L_x_69:
[----:B--2---:R-:W-:Y:S05]  /*0740*/  BSYNC.RECONVERGENT B0 ;  /* 0x0000000000007941 */ /* 0x004fea0003800200 */
.L_x_68:
        /* <DEDUP_REMOVED lines=45> */
.L_x_104:
        /* <DEDUP_REMOVED lines=8> */
[----:B------:R-:W-:Y:S02]  /*0aa0*/  IMAD.MOV.U32 R12, RZ, RZ, 0xff80 ;  /* 0x0000ff80ff0c7424 */ /* 0x000fe400078e00ff */
        /* <DEDUP_REMOVED lines=23> */
[----:B0-----:R-:W-:-:S05]  /*0c20*/  IMAD.U32 R17, R19, 0x10000, RZ ;  /* 0x0001000013117824 */ /* 0x001fca00078e00ff */
[----:B------:R-:W-:-:S13]  /*0c30*/  FSETP.GT.AND P4, PT, R17, -INF , PT ;  /* 0xff8000001100780b */ /* 0x000fda0003f84000 */
[----:B------:R-:W-:Y:S01]  /*0c40*/  @P4 PRMT R12, R19, 0x7610, R12 ;  /* 0x00007610130c4816 */ /* 0x000fe2000000000c */
[----:B------:R-:W-:-:S07]  /*0c50*/  @P4 IMAD.MOV.U32 R2, RZ, RZ, R0 ;  /* 0x000000ffff024224 */ /* 0x000fce00078e0000 */
.L_x_80:
[----:B------:R-:W-:Y:S05]  /*0c60*/  BSYNC.RECONVERGENT B2 ;  /* 0x0000000000027941 */ /* 0x000fea0003800200 */
.L_x_79:
[----:B------:R-:W-:Y:S04]  /*0c70*/  BSSY.RECONVERGENT B2, `(.L_x_81) ;  /* 0x0000008000027945 */ /* 0x000fe80003800200 */
[----:B------:R-:W-:Y:S05]  /*0c80*/  @P0 BRA `(.L_x_82) ;  /* 0x0000000000180947 */ /* 0x000fea0003800000 */
[----:B------:R-:W0:Y:S01]  /*0c90*/  LDS.U16 R19, [R8] ;  /* 0x0000000008137984 */ /* 0x000e220000000400 */
[----:B------:R-:W-:Y:S02]  /*0ca0*/  IMAD.U32 R24, R12, 0x10000, RZ ;  /* 0x000100000c187824 */ /* 0x000fe400078e00ff */
[----:B0-----:R-:W-:-:S05]  /*0cb0*/  IMAD.U32 R17, R19, 0x10000, RZ ;  /* 0x0001000013117824 */ /* 0x001fca00078e00ff */
[----:B------:R-:W-:-:S13]  /*0cc0*/  FSETP.GT.AND P0, PT, R17, R24, PT ;  /* 0x000000181100720b */ /* 0x000fda0003f04000 */
[----:B------:R-:W-:Y:S01]  /*0cd0*/  @P0 PRMT R12, R19, 0x7610, R12 ;  /* 0x00007610130c0816 */ /* 0x000fe2000000000c */
[----:B------:R-:W-:-:S07]  /*0ce0*/  @P0 IMAD.MOV.U32 R2, RZ, RZ, R16 ;  /* 0x000000ffff020224 */ /* 0x000fce00078e0010 */
.L_x_82:
[----:B------:R-:W-:Y:S05]  /*0cf0*/  BSYNC.RECONVERGENT B2 ;  /* 0x0000000000027941 */ /* 0x000fea0003800200 */
.L_x_81:
[----:B------:R-:W-:Y:S04]  /*0d00*/  BSSY.RECONVERGENT B2, `(.L_x_83) ;  /* 0x0000009000027945 */ /* 0x000fe80003800200 */
[----:B------:R-:W-:Y:S05]  /*0d10*/  @P1 BRA `(.L_x_84) ;  /* 0x00000000001c1947 */ /* 0x000fea0003800000 */
[----:B------:R-:W-:Y:S02]  /*0d20*/  IMAD R17, R13, 0x4, R10 ;  /* 0x000000040d117824 */ /* 0x000fe400078e020a */
[----:B------:R-:W-:-:S04]  /*0d30*/  IMAD.U32 R24, R12, 0x10000, RZ ;  /* 0x000100000c187824 */ /* 0x000fc800078e00ff */
[----:B------:R-:W0:Y:S02]  /*0d40*/  LDS.U16 R17, [R17] ;  /* 0x0000000011117984 */ /* 0x000e240000000400 */
[----:B0-----:R-:W-:-:S04]  /*0d50*/  SHF.L.U32 R19, R17, 0x10, RZ ;  /* 0x0000001011137819 */ /* 0x001fc800000006ff */
[----:B------:R-:W-:-:S13]  /*0d60*/  FSETP.GT.AND P0, PT, R19, R24, PT ;  /* 0x000000181300720b */ /* 0x000fda0003f04000 */
[----:B------:R-:W-:Y:S01]  /*0d70*/  @P0 PRMT R12, R17, 0x7610, R12 ;  /* 0x00007610110c0816 */ /* 0x000fe2000000000c */
[----:B------:R-:W-:-:S07]  /*0d80*/  @P0 IMAD.MOV.U32 R2, RZ, RZ, R22 ;  /* 0x000000ffff020224 */ /* 0x000fce00078e0016 */
.L_x_84:
[----:B------:R-:W-:Y:S05]  /*0d90*/  BSYNC.RECONVERGENT B2 ;  /* 0x0000000000027941 */ /* 0x000fea0003800200 */
.L_x_83:
[----:B------:R-:W-:Y:S04]  /*0da0*/  BSSY.RECONVERGENT B2, `(.L_x_85) ;  /* 0x0000009000027945 */ /* 0x000fe80003800200 */
[----:B------:R-:W-:Y:S05]  /*0db0*/  @P2 BRA `(.L_x_86) ;  /* 0x00000000001c2947 */ /* 0x000fea0003800000 */
[----:B------:R-:W-:Y:S02]  /*0dc0*/  IMAD R17, R13, 0x6, R10 ;  /* 0x000000060d117824 */ /* 0x000fe400078e020a */
[----:B------:R-:W-:-:S04]  /*0dd0*/  IMAD.U32 R24, R12, 0x10000, RZ ;  /* 0x000100000c187824 */ /* 0x000fc800078e00ff */
[----:B------:R-:W0:Y:S02]  /*0de0*/  LDS.U16 R17, [R17] ;  /* 0x0000000011117984 */ /* 0x000e240000000400 */
[----:B0-----:R-:W-:-:S05]  /*0df0*/  IMAD.U32 R19, R17, 0x10000, RZ ;  /* 0x0001000011137824 */ /* 0x001fca00078e00ff */
[----:B------:R-:W-:-:S13]  /*0e00*/  FSETP.GT.AND P0, PT, R19, R24, PT ;  /* 0x000000181300720b */ /* 0x000fda0003f04000 */
[----:B------:R-:W-:Y:S01]  /*0e10*/  @P0 PRMT R12, R17, 0x7610, R12 ;  /* 0x00007610110c0816 */ /* 0x000fe2000000000c */
[----:B------:R-:W-:-:S07]  /*0e20*/  @P0 IMAD.MOV.U32 R2, RZ, RZ, R18 ;  /* 0x000000ffff020224 */ /* 0x000fce00078e0012 */
.L_x_86:
[----:B------:R-:W-:Y:S05]  /*0e30*/  BSYNC.RECONVERGENT B2 ;  /* 0x0000000000027941 */ /* 0x000fea0003800200 */
.L_x_85:
[----:B------:R-:W-:Y:S01]  /*0e40*/  IADD3 R20, PT, PT, R20, UR17, R13 ;  /* 0x0000001114147c10 */ /* 0x000fe2000fffe00d */
[----:B------:R-:W-:Y:S06]  /*0e50*/  @!P3 BRA `(.L_x_78) ;  /* 0x0000000000f4b947 */ /* 0x000fec0003800000 */
[C---:B------:R-:W-:Y:S02]  /*0e60*/  IMAD R22, R13.reuse, 0x4, R22 ;  /* 0x000000040d167824 */ /* 0x040fe400078e0216 */
[C---:B------:R-:W-:Y:S02]  /*0e70*/  IMAD R18, R13.reuse, 0x4, R18 ;  /* 0x000000040d127824 */ /* 0x040fe400078e0212 */
[C---:B------:R-:W-:Y:S02]  /*0e80*/  IMAD R16, R13.reuse, 0x4, R16 ;  /* 0x000000040d107824 */ /* 0x040fe400078e0210 */
[C---:B------:R-:W-:Y:S02]  /*0e90*/  IMAD R24, R13.reuse, 0x8, R10 ;  /* 0x000000080d187824 */ /* 0x040fe400078e020a */
[----:B------:R-:W-:-:S07]  /*0ea0*/  IMAD R26, R13, 0x8, R8 ;  /* 0x000000080d1a7824 */ /* 0x000fce00078e0208 */
.L_x_95:
        /* <DEDUP_REMOVED lines=11> */
[----:B------:R-:W-:Y:S02]  /*0f60*/  IMAD.U32 R28, R12, 0x10000, RZ ;  /* 0x000100000c1c7824 */ /* 0x000fe400078e00ff */
[----:B0-----:R-:W-:-:S05]  /*0f70*/  IMAD.U32 R17, R19, 0x10000, RZ ;  /* 0x0001000013117824 */ /* 0x001fca00078e00ff */
[----:B------:R-:W-:-:S13]  /*0f80*/  FSETP.GT.AND P2, PT, R17, R28, PT ;  /* 0x0000001c1100720b */ /* 0x000fda0003f44000 */
[----:B------:R-:W-:Y:S01]  /*0f90*/  @P2 PRMT R12, R19, 0x7610, R12 ;  /* 0x00007610130c2816 */ /* 0x000fe2000000000c */
[----:B------:R-:W-:-:S07]  /*0fa0*/  @P2 IMAD.MOV.U32 R2, RZ, RZ, R20 ;  /* 0x000000ffff022224 */ /* 0x000fce00078e0014 */
.L_x_88:
[----:B------:R-:W-:Y:S05]  /*0fb0*/  BSYNC.RECONVERGENT B2 ;  /* 0x0000000000027941 */ /* 0x000fea0003800200 */
.L_x_87:
        /* <DEDUP_REMOVED lines=8> */
.L_x_90:
[----:B------:R-:W-:Y:S05]  /*1040*/  BSYNC.RECONVERGENT B2 ;  /* 0x0000000000027941 */ /* 0x000fea0003800200 */
.L_x_89:
        /* <DEDUP_REMOVED lines=9> */
.L_x_92:
[----:B------:R-:W-:Y:S05]  /*10e0*/  BSYNC.RECONVERGENT B2 ;  /* 0x0000000000027941 */ /* 0x000fea0003800200 */
.L_x_91:
[----:B------:R-:W-:Y:S01]  /*10f0*/  BSSY.RECONVERGENT B2, `(.L_x_93) ;  /* 0x000000a000027945 */ /* 0x000fe20003800200 */
[----:B------:R-:W-:-:S03]  /*1100*/  IADD3 R20, PT, PT, R20, UR17, R13 ;  /* 0x0000001114147c10 */ /* 0x000fc6000fffe00d */
        /* <DEDUP_REMOVED lines=8> */
.L_x_94:
[----:B------:R-:W-:Y:S05]  /*1190*/  BSYNC.RECONVERGENT B2 ;  /* 0x0000000000027941 */ /* 0x000fea0003800200 */
.L_x_93:
        /* <DEDUP_REMOVED lines=9> */
.L_x_78:
[----:B------:R-:W-:Y:S05]  /*1230*/  BSYNC.RECONVERGENT B0 ;  /* 0x0000000000007941 */ /* 0x000fea0003800200 */
.L_x_77:
        /* <DEDUP_REMOVED lines=9> */
[----:B------:R-:W-:Y:S01]  /*12d0*/  IMAD.U32 R17, R12, 0x10000, RZ ;  /* 0x000100000c117824 */ /* 0x000fe200078e00ff */
[----:B------:R-:W-:-:S04]  /*12e0*/  UIADD3 UR5, UPT, UPT, UR5, 0xc0, URZ ;  /* 0x000000c005057890 */ /* 0x000fc8000fffe0ff */
[----:B0-----:R-:W-:-:S06]  /*12f0*/  ULEA UR5, UR8, UR5, 0x18 ;  /* 0x0000000508057291 */ /* 0x001fcc000f8ec0ff */
[----:B------:R-:W-:-:S06]  /*1300*/  LEA R13, R20, UR5, 0x1 ;  /* 0x00000005140d7c11 */ /* 0x000fcc000f8e08ff */
[----:B------:R-:W0:Y:S02]  /*1310*/  LDS.U16 R13, [R13] ;  /* 0x000000000d0d7984 */ /* 0x000e240000000400 */
[----:B0-----:R-:W-:-:S05]  /*1320*/  IMAD.U32 R14, R13, 0x10000, RZ ;  /* 0x000100000d0e7824 */ /* 0x001fca00078e00ff */
[----:B------:R-:W-:-:S13]  /*1330*/  FSETP.GT.AND P0, PT, R14, R17, PT ;  /* 0x000000110e00720b */ /* 0x000fda0003f04000 */
[----:B------:R-:W-:Y:S01]  /*1340*/  @P0 PRMT R12, R13, 0x7610, R12 ;  /* 0x000076100d0c0816 */ /* 0x000fe2000000000c */
[----:B------:R-:W-:-:S07]  /*1350*/  @P0 IMAD.MOV.U32 R2, RZ, RZ, R20 ;  /* 0x000000ffff020224 */ /* 0x000fce00078e0014 */
.L_x_97:
[----:B------:R-:W-:Y:S05]  /*1360*/  BSYNC.RECONVERGENT B0 ;  /* 0x0000000000007941 */ /* 0x000fea0003800200 */
.L_x_96:
        /* <DEDUP_REMOVED lines=19> */
.L_x_99:
[----:B------:R-:W-:Y:S05]  /*14a0*/  BSYNC.RECONVERGENT B0 ;  /* 0x0000000000007941 */ /* 0x000fea0003800200 */
.L_x_98:
        /* <DEDUP_REMOVED lines=9> */
[----:B------:R-:W-:-:S03]  /*1540*/  IMAD.U32 R19, R12, 0x10000, RZ ;  /* 0x000100000c137824 */ /* 0x000fc600078e00ff */
[----:B0-----:R-:W-:-:S06]  /*1550*/  ULEA UR5, UR8, UR5, 0x18 ;  /* 0x0000000508057291 */ /* 0x001fcc000f8ec0ff */
[----:B------:R-:W-:-:S06]  /*1560*/  LEA R13, R17, UR5, 0x1 ;  /* 0x00000005110d7c11 */ /* 0x000fcc000f8e08ff */
[----:B------:R-:W0:Y:S02]  /*1570*/  LDS.U16 R13, [R13] ;  /* 0x000000000d0d7984 */ /* 0x000e240000000400 */
[----:B0-----:R-:W-:-:S05]  /*1580*/  IMAD.U32 R14, R13, 0x10000, RZ ;  /* 0x000100000d0e7824 */ /* 0x001fca00078e00ff */
[----:B------:R-:W-:-:S13]  /*1590*/  FSETP.GT.AND P0, PT, R14, R19, PT ;  /* 0x000000130e00720b */ /* 0x000fda0003f04000 */
[----:B------:R-:W-:Y:S01]  /*15a0*/  @P0 PRMT R12, R13, 0x7610, R12 ;  /* 0x000076100d0c0816 */ /* 0x000fe2000000000c */
[----:B------:R-:W-:-:S07]  /*15b0*/  @P0 IMAD.MOV.U32 R2, RZ, RZ, R17 ;  /* 0x000000ffff020224 */ /* 0x000fce00078e0011 */
.L_x_76:
[----:B------:R-:W-:Y:S05]  /*15c0*/  BSYNC.RECONVERGENT B1 ;  /* 0x0000000000017941 */ /* 0x000fea0003800200 */
.L_x_75:
[----:B------:R-:W-:Y:S01]  /*15d0*/  PRMT R13, R12, 0x5410, R12 ;  /* 0x000054100c0d7816 */ /* 0x000fe2000000000c */
[----:B------:R-:W-:Y:S05]  /*15e0*/  SHFL.DOWN PT, R17, R2, 0x10, 0x1f ;  /* 0x0a001f0002117f89 */ /* 0x000fea00000e0000 */
[----:B------:R-:W0:Y:S02]  /*15f0*/  SHFL.DOWN PT, R13, R13, 0x10, 0x1f ;  /* 0x0a001f000d0d7f89 */ /* 0x000e2400000e0000 */
[----:B0-----:R-:W-:-:S05]  /*1600*/  HSETP2.BF16_V2.GT.AND P0, PT, R13.H0_H0, R12.H0_H0, PT ;  /* 0x2000000c0d007234 */ /* 0x001fca0003f04802 */
[----:B------:R-:W-:Y:S02]  /*1610*/  SEL R12, R12, R13, !P0 ;  /* 0x0000000d0c0c7207 */ /* 0x000fe40004000000 */
[----:B------:R-:W-:Y:S02]  /*1620*/  SEL R17, R2, R17, !P0 ;  /* 0x0000001102117207 */ /* 0x000fe40004000000 */
[----:B------:R-:W-:-:S03]  /*1630*/  PRMT R13, R12, 0x5410, R12 ;  /* 0x000054100c0d7816 */ /* 0x000fc6000000000c */
[----:B------:R-:W-:Y:S04]  /*1640*/  SHFL.DOWN PT, R14, R17, 0x8, 0x1f ;  /* 0x09001f00110e7f89 */ /* 0x000fe800000e0000 */
        /* <DEDUP_REMOVED lines=16> */
[----:B------:R-:W-:Y:S02]  /*1750*/  PRMT R2, R12, 0x5410, R12 ;  /* 0x000054100c027816 */ /* 0x000fe4000000000c */
[----:B------:R-:W-:Y:S01]  /*1760*/  LOP3.LUT P0, RZ, R0, 0x1f, RZ, 0xc0, !PT ;  /* 0x0000001f00ff7812 */ /* 0x000fe2000780c0ff */
[----:B------:R-:W-:Y:S04]  /*1770*/  SHFL.DOWN PT, R17, R16, 0x1, 0x1f ;  /* 0x08201f0010117f89 */ /* 0x000fe800000e0000 */
[----:B------:R-:W0:Y:S02]  /*1780*/  SHFL.DOWN PT, R13, R2, 0x1, 0x1f ;  /* 0x08201f00020d7f89 */ /* 0x000e2400000e0000 */
[----:B0-----:R-:W-:-:S05]  /*1790*/  HSETP2.BF16_V2.GT.AND P1, PT, R13.H0_H0, R12.H0_H0, PT ;  /* 0x2000000c0d007234 */ /* 0x001fca0003f24802 */
        /* <DEDUP_REMOVED lines=10> */
[----:B------:R-:W-:Y:S01]  /*1840*/  IMAD.MOV.U32 R16, RZ, RZ, 0xff80 ;  /* 0x0000ff80ff107424 */ /* 0x000fe200078e00ff */
[----:B------:R-:W-:Y:S01]  /*1850*/  USHF.R.U32.HI UR5, URZ, 0x5, UR5 ;  /* 0x00000005ff057899 */ /* 0x000fe20008011605 */
[----:B------:R-:W-:-:S05]  /*1860*/  IMAD.MOV.U32 R14, RZ, RZ, -0x1 ;  /* 0xffffffffff0e7424 */ /* 0x000fca00078e00ff */
        /* <DEDUP_REMOVED lines=12> */
.L_x_102:
[----:B------:R-:W-:Y:S05]  /*1930*/  BSYNC.RECONVERGENT B0 ;  /* 0x0000000000007941 */ /* 0x000fea0003800200 */
.L_x_101:
[----:B------:R-:W-:Y:S01]  /*1940*/  UMOV UR5, 0xffffffff ;  /* 0xffffffff00057882 */ /* 0x000fe20000000000 */
[----:B------:R-:W-:Y:S02]  /*1950*/  PRMT R17, R16, 0x5410, R16 ;  /* 0x0000541010117816 */ /* 0x000fe40000000010 */
[----:B------:R-:W-:Y:S05]  /*1960*/  BRA.DIV UR5, `(.L_x_103) ;  /* 0x0000002205847947 */ /* 0x000fea000b800000 */
[----:B------:R-:W0:Y:S02]  /*1970*/  SHFL.DOWN PT, R17, R17, 0x10, 0x1f ;  /* 0x0a001f0011117f89 */ /* 0x000e2400000e0000 */
[----:B0-----:R-:W-:-:S05]  /*1980*/  PRMT R19, R17, 0x7610, R19 ;  /* 0x0000761011137816 */ /* 0x001fca0000000013 */
[----:B------:R-:W-:-:S05]  /*1990*/  HSETP2.BF16_V2.GT.AND P1, PT, R19.H0_H0, R16.H0_H0, PT ;  /* 0x2000001013007234 */ /* 0x000fca0003f24802 */
[----:B------:R-:W-:Y:S02]  /*19a0*/  SEL R16, R16, R19, !P1 ;  /* 0x0000001310107207 */ /* 0x000fe40004800000 */
[----:B-1----:R-:W0:Y:S02]  /*19b0*/  SHFL.DOWN PT, R19, R14, 0x10, 0x1f ;  /* 0x0a001f000e137f89 */ /* 0x002e2400000e0000 */
[----:B------:R-:W-:-:S05]  /*19c0*/  PRMT R17, R16, 0x5410, R16 ;  /* 0x0000541010117816 */ /* 0x000fca0000000010 */
[----:B------:R-:W1:Y:S01]  /*19d0*/  SHFL.DOWN PT, R21, R17, 0x8, 0x1f ;  /* 0x09001f0011157f89 */ /* 0x000e6200000e0000 */
[----:B0-----:R-:W-:Y:S02]  /*19e0*/  SEL R19, R14, R19, !P1 ;  /* 0x000000130e137207 */ /* 0x001fe40004800000 */
[----:B-1----:R-:W-:-:S05]  /*19f0*/  HSETP2.BF16_V2.GT.AND P2, PT, R21.H0_H0, R16.H0_H0, PT ;  /* 0x2000001015007234 */ /* 0x002fca0003f44802 */
[----:B------:R-:W-:Y:S02]  /*1a00*/  SEL R21, R16, R21, !P2 ;  /* 0x0000001510157207 */ /* 0x000fe40005000000 */
[----:B------:R-:W0:Y:S02]  /*1a10*/  SHFL.DOWN PT, R16, R19, 0x8, 0x1f ;  /* 0x09001f0013107f89 */ /* 0x000e2400000e0000 */
[----:B------:R-:W-:-:S05]  /*1a20*/  PRMT R17, R21, 0x5410, R21 ;  /* 0x0000541015117816 */ /* 0x000fca0000000015 */
[----:B------:R-:W1:Y:S01]  /*1a30*/  SHFL.DOWN PT, R18, R17, 0x4, 0x1f ;  /* 0x08801f0011127f89 */ /* 0x000e6200000e0000 */
[----:B0-----:R-:W-:-:S05]  /*1a40*/  SEL R16, R19, R16, !P2 ;  /* 0x0000001013107207 */ /* 0x001fca0005000000 */
[----:B------:R-:W0:Y:S01]  /*1a50*/  SHFL.DOWN PT, R23, R16, 0x4, 0x1f ;  /* 0x08801f0010177f89 */ /* 0x000e2200000e0000 */
[----:B-1----:R-:W-:-:S05]  /*1a60*/  HSETP2.BF16_V2.GT.AND P1, PT, R18.H0_H0, R21.H0_H0, PT ;  /* 0x2000001512007234 */ /* 0x002fca0003f24802 */
[----:B------:R-:W-:-:S04]  /*1a70*/  SEL R18, R21, R18, !P1 ;  /* 0x0000001215127207 */ /* 0x000fc80004800000 */
[----:B------:R-:W-:-:S05]  /*1a80*/  PRMT R17, R18, 0x5410, R18 ;  /* 0x0000541012117816 */ /* 0x000fca0000000012 */
[----:B------:R-:W1:Y:S01]  /*1a90*/  SHFL.DOWN PT, R2, R17, 0x2, 0x1f ;  /* 0x08401f0011027f89 */ /* 0x000e6200000e0000 */
[----:B0-----:R-:W-:-:S05]  /*1aa0*/  SEL R23, R16, R23, !P1 ;  /* 0x0000001710177207 */ /* 0x001fca0004800000 */
[----:B------:R-:W0:Y:S01]  /*1ab0*/  SHFL.DOWN PT, R14, R23, 0x2, 0x1f ;  /* 0x08401f00170e7f89 */ /* 0x000e2200000e0000 */
[----:B-1----:R-:W-:-:S05]  /*1ac0*/  PRMT R19, R2, 0x7610, R19 ;  /* 0x0000761002137816 */ /* 0x002fca0000000013 */
[----:B------:R-:W-:-:S05]  /*1ad0*/  HSETP2.BF16_V2.GT.AND P1, PT, R19.H0_H0, R18.H0_H0, PT ;  /* 0x2000001213007234 */ /* 0x000fca0003f24802 */
[----:B------:R-:W-:Y:S02]  /*1ae0*/  SEL R18, R18, R19, !P1 ;  /* 0x0000001312127207 */ /* 0x000fe40004800000 */
[----:B0-----:R-:W-:Y:S02]  /*1af0*/  SEL R14, R23, R14, !P1 ;  /* 0x0000000e170e7207 */ /* 0x001fe40004800000 */
[----:B------:R-:W-:-:S03]  /*1b00*/  PRMT R17, R18, 0x5410, R18 ;  /* 0x0000541012117816 */ /* 0x000fc60000000012 */
[----:B------:R0:W1:Y:S04]  /*1b10*/  SHFL.DOWN PT, R21, R14, 0x1, 0x1f ;  /* 0x08201f000e157f89 */ /* 0x00006800000e0000 */
[----:B------:R0:W2:Y:S02]  /*1b20*/  SHFL.DOWN PT, R19, R17, 0x1, 0x1f ;  /* 0x08201f0011137f89 */ /* 0x0000a400000e0000 */
.L_x_131:
[----:B--2---:R-:W-:Y:S01]  /*1b30*/  HSETP2.BF16_V2.GT.AND P1, PT, R19.H0_H0, R18.H0_H0, PT ;  /* 0x2000001213007234 */ /* 0x004fe20003f24802 */
        /* <DEDUP_REMOVED lines=8> */
.L_x_100:
[----:B------:R-:W-:Y:S05]  /*1bc0*/  WARPSYNC.ALL ;  /* 0x0000000000007948 */ /* 0x000fea0003800000 */
[----:B-1----:R-:W1:Y:S01]  /*1bd0*/  LDC R2, c[0x0][0x3a0] ;  /* 0x0000e800ff027b82 */ /* 0x002e620000000800 */
[----:B------:R-:W-:-:S07]  /*1be0*/  IADD3 R9, PT, PT, R9, 0x1, RZ ;  /* 0x0000000109097810 */ /* 0x000fce0007ffe0ff */
[----:B------:R-:W-:Y:S01]  /*1bf0*/  BAR.SYNC.DEFER_BLOCKING 0x0 ;  /* 0x0000000000007b1d */ /* 0x000fe20000010000 */
[----:B-1----:R-:W-:-:S13]  /*1c00*/  ISETP.NE.AND P0, PT, R9, R2, PT ;  /* 0x000000020900720c */ /* 0x002fda0003f05270 */
[----:B------:R-:W-:Y:S05]  /*1c10*/  @P0 BRA `(.L_x_104) ;  /* 0xffffffec00800947 */ /* 0x000fea000383ffff */
.L_x_74:
[----:B------:R-:W-:-:S13]  /*1c20*/  ISETP.NE.AND P0, PT, R0, RZ, PT ;  /* 0x000000ff0000720c */ /* 0x000fda0003f05270 */
[----:B------:R-:W-:Y:S05]  /*1c30*/  @P0 EXIT ;  /* 0x000000000000094d */ /* 0x000fea0003800000 */
[----:B------:R-:W-:Y:S01]  /*1c40*/  IMAD.U32 R0, RZ, RZ, UR18 ;  /* 0x00000012ff007e24 */ /* 0x000fe2000f8e00ff */
[----:B------:R-:W-:-:S04]  /*1c50*/  ISETP.GE.AND P0, PT, R2, 0x2, PT ;  /* 0x000000020200780c */ /* 0x000fc80003f06270 */
[----:B------:R-:W1:Y:S02]  /*1c60*/  LDS.U16 R4, [R0+UR13] ;  /* 0x0000000d00047984 */ /* 0x000e640008000400 */
[----:B-1----:R-:W-:-:S07]  /*1c70*/  IMAD.U32 R4, R4, 0x10000, RZ ;  /* 0x0001000004047824 */ /* 0x002fce00078e00ff */
        /* <DEDUP_REMOVED lines=17> */
.L_x_107:
[----:B------:R-:W1:Y:S01]  /*1d90*/  LDS.U16 R5, [UR5+-0xe] ;  /* 0xfffff205ff057984 */ /* 0x000e620008000400 */
[----:B------:R-:W-:Y:S01]  /*1da0*/  VIADD R3, R3, 0x10 ;  /* 0x0000001003037836 */ /* 0x000fe20000000000 */
[----:B------:R-:W-:Y:S02]  /*1db0*/  UIADD3 UR4, UPT, UPT, UR4, 0x10, URZ ;  /* 0x0000001004047890 */ /* 0x000fe4000fffe0ff */
[----:B------:R-:W-:Y:S02]  /*1dc0*/  LDS.U16 R8, [UR5+-0xc] ;  /* 0xfffff405ff087984 */ /* 0x000fe40008000400 */
[----:B------:R-:W-:Y:S02]  /*1dd0*/  ISETP.NE.AND P1, PT, R3, RZ, PT ;  /* 0x000000ff0300720c */ /* 0x000fe40003f25270 */
[----:B------:R-:W2:Y:S04]  /*1de0*/  LDS.U16 R9, [UR5+-0xa] ;  /* 0xfffff605ff097984 */ /* 0x000ea80008000400 */
[----:B------:R-:W-:Y:S04]  /*1df0*/  LDS.U16 R10, [UR5+-0x8] ;  /* 0xfffff805ff0a7984 */ /* 0x000fe80008000400 */
[----:B------:R-:W3:Y:S04]  /*1e00*/  LDS.U16 R11, [UR5+-0x6] ;  /* 0xfffffa05ff0b7984 */ /* 0x000ee80008000400 */
[----:B------:R-:W4:Y:S04]  /*1e10*/  LDS.U16 R12, [UR5+-0x4] ;  /* 0xfffffc05ff0c7984 */ /* 0x000f280008000400 */
[----:B0-----:R-:W-:Y:S01]  /*1e20*/  LDS.U16 R14, [UR5] ;  /* 0x00000005ff0e7984 */ /* 0x001fe20008000400 */
[----:B-1----:R-:W-:-:S05]  /*1e30*/  IMAD.U32 R5, R5, 0x10000, RZ ;  /* 0x0001000005057824 */ /* 0x002fca00078e00ff */
[----:B------:R-:W-:Y:S01]  /*1e40*/  FSETP.GT.AND P0, PT, R5, R4, PT ;  /* 0x000000040500720b */ /* 0x000fe20003f04000 */
[----:B--2---:R-:W-:-:S03]  /*1e50*/  IMAD.U32 R9, R9, 0x10000, RZ ;  /* 0x0001000009097824 */ /* 0x004fc600078e00ff */
[----:B------:R-:W-:Y:S01]  /*1e60*/  FSEL R4, R5, R4, P0 ;  /* 0x0000000405047208 */ /* 0x000fe20000000000 */
[----:B------:R-:W-:Y:S02]  /*1e70*/  IMAD.U32 R5, R8, 0x10000, RZ ;  /* 0x0001000008057824 */ /* 0x000fe400078e00ff */
[----:B------:R-:W0:Y:S03]  /*1e80*/  LDS.U16 R8, [UR5+-0x2] ;  /* 0xfffffe05ff087984 */ /* 0x000e260008000400 */
[----:B------:R-:W-:Y:S01]  /*1e90*/  FSETP.GT.AND P0, PT, R5, R4, PT ;  /* 0x000000040500720b */ /* 0x000fe20003f04000 */
[----:B---3--:R-:W-:-:S03]  /*1ea0*/  IMAD.U32 R11, R11, 0x10000, RZ ;  /* 0x000100000b0b7824 */ /* 0x008fc600078e00ff */
[----:B------:R-:W-:Y:S01]  /*1eb0*/  FSEL R4, R5, R4, P0 ;  /* 0x0000000405047208 */ /* 0x000fe20000000000 */
[----:B------:R-:W-:Y:S02]  /*1ec0*/  IMAD.U32 R5, R10, 0x10000, RZ ;  /* 0x000100000a057824 */ /* 0x000fe400078e00ff */
[----:B------:R-:W-:Y:S01]  /*1ed0*/  LDS.U16 R10, [UR5+0x4] ;  /* 0x00000405ff0a7984 */ /* 0x000fe20008000400 */
[----:B------:R-:W-:-:S04]  /*1ee0*/  FSETP.GT.AND P0, PT, R9, R4, PT ;  /* 0x000000040900720b */ /* 0x000fc80003f04000 */
[----:B------:R-:W-:Y:S02]  /*1ef0*/  FSEL R4, R9, R4, P0 ;  /* 0x0000000409047208 */ /* 0x000fe40000000000 */
[----:B------:R-:W1:Y:S02]  /*1f00*/  LDS.U16 R9, [UR5+0x2] ;  /* 0x00000205ff097984 */ /* 0x000e640008000400 */
[----:B------:R-:W-:-:S04]  /*1f10*/  FSETP.GT.AND P0, PT, R5, R4, PT ;  /* 0x000000040500720b */ /* 0x000fc80003f04000 */
[----:B------:R-:W-:Y:S01]  /*1f20*/  FSEL R4, R5, R4, P0 ;  /* 0x0000000405047208 */ /* 0x000fe20000000000 */
[----:B----4-:R-:W-:Y:S02]  /*1f30*/  IMAD.U32 R5, R12, 0x10000, RZ ;  /* 0x000100000c057824 */ /* 0x010fe400078e00ff */
[----:B------:R-:W-:Y:S01]  /*1f40*/  LDS.U16 R12, [UR5+0xa] ;  /* 0x00000a05ff0c7984 */ /* 0x000fe20008000400 */
[----:B------:R-:W-:-:S04]  /*1f50*/  FSETP.GT.AND P0, PT, R11, R4, PT ;  /* 0x000000040b00720b */ /* 0x000fc80003f04000 */
[----:B------:R-:W-:Y:S02]  /*1f60*/  FSEL R4, R11, R4, P0 ;  /* 0x000000040b047208 */ /* 0x000fe40000000000 */
[----:B------:R-:W2:Y:S02]  /*1f70*/  LDS.U16 R11, [UR5+0x6] ;  /* 0x00000605ff0b7984 */ /* 0x000ea40008000400 */
[----:B------:R-:W-:-:S04]  /*1f80*/  FSETP.GT.AND P0, PT, R5, R4, PT ;  /* 0x000000040500720b */ /* 0x000fc80003f04000 */
[----:B------:R-:W-:Y:S01]  /*1f90*/  FSEL R4, R5, R4, P0 ;  /* 0x0000000405047208 */ /* 0x000fe20000000000 */
[----:B0-----:R-:W-:Y:S02]  /*1fa0*/  IMAD.U32 R5, R8, 0x10000, RZ ;  /* 0x0001000008057824 */ /* 0x001fe400078e00ff */
[----:B------:R-:W0:Y:S03]  /*1fb0*/  LDS.U16 R8, [UR5+0x8] ;  /* 0x00000805ff087984 */ /* 0x000e260008000400 */
[----:B------:R-:W-:-:S04]  /*1fc0*/  FSETP.GT.AND P0, PT, R5, R4, PT ;  /* 0x000000040500720b */ /* 0x000fc80003f04000 */
[----:B------:R-:W-:Y:S01]  /*1fd0*/  FSEL R4, R5, R4, P0 ;  /* 0x0000000405047208 */ /* 0x000fe20000000000 */
[----:B------:R-:W-:Y:S02]  /*1fe0*/  IMAD.U32 R5, R14, 0x10000, RZ ;  /* 0x000100000e057824 */ /* 0x000fe400078e00ff */
[----:B------:R-:W3:Y:S03]  /*1ff0*/  LDS.U16 R14, [UR5+0xc] ;  /* 0x00000c05ff0e7984 */ /* 0x000ee60008000400 */
[----:B------:R-:W-:Y:S01]  /*2000*/  FSETP.GT.AND P0, PT, R5, R4, PT ;  /* 0x000000040500720b */ /* 0x000fe20003f04000 */
[----:B-1----:R-:W-:-:S03]  /*2010*/  IMAD.U32 R9, R9, 0x10000, RZ ;  /* 0x0001000009097824 */ /* 0x002fc600078e00ff */
[----:B------:R-:W-:Y:S01]  /*2020*/  FSEL R4, R5, R4, P0 ;  /* 0x0000000405047208 */ /* 0x000fe20000000000 */
[----:B------:R-:W-:Y:S02]  /*2030*/  IMAD.U32 R5, R10, 0x10000, RZ ;  /* 0x000100000a057824 */ /* 0x000fe400078e00ff */
[----:B------:R-:W-:Y:S01]  /*2040*/  LDS.U16 R10, [UR5+0x10] ;  /* 0x00001005ff0a7984 */ /* 0x000fe20008000400 */
[----:B------:R-:W-:-:S04]  /*2050*/  FSETP.GT.AND P0, PT, R9, R4, PT ;  /* 0x000000040900720b */ /* 0x000fc80003f04000 */
[----:B------:R-:W-:Y:S02]  /*2060*/  FSEL R4, R9, R4, P0 ;  /* 0x0000000409047208 */ /* 0x000fe40000000000 */
[----:B------:R-:W1:Y:S01]  /*2070*/  LDS.U16 R9, [UR5+0xe] ;  /* 0x00000e05ff097984 */ /* 0x000e620008000400 */
[----:B------:R-:W-:Y:S01]  /*2080*/  UIADD3 UR5, UPT, UPT, UR5, 0x20, URZ ;  /* 0x0000002005057890 */ /* 0x000fe2000fffe0ff */
[----:B------:R-:W-:Y:S01]  /*2090*/  FSETP.GT.AND P0, PT, R5, R4, PT ;  /* 0x000000040500720b */ /* 0x000fe20003f04000 */
[----:B--2---:R-:W-:-:S03]  /*20a0*/  IMAD.U32 R11, R11, 0x10000, RZ ;  /* 0x000100000b0b7824 */ /* 0x004fc600078e00ff */
[----:B------:R-:W-:-:S04]  /*20b0*/  FSEL R4, R5, R4, P0 ;  /* 0x0000000405047208 */ /* 0x000fc80000000000 */
[----:B------:R-:W-:Y:S01]  /*20c0*/  FSETP.GT.AND P0, PT, R11, R4, PT ;  /* 0x000000040b00720b */ /* 0x000fe20003f04000 */
[----:B0-----:R-:W-:-:S03]  /*20d0*/  IMAD.U32 R5, R8, 0x10000, RZ ;  /* 0x0001000008057824 */ /* 0x001fc600078e00ff */
[----:B------:R-:W-:-:S04]  /*20e0*/  FSEL R4, R11, R4, P0 ;  /* 0x000000040b047208 */ /* 0x000fc80000000000 */
[----:B------:R-:W-:-:S04]  /*20f0*/  FSETP.GT.AND P0, PT, R5, R4, PT ;  /* 0x000000040500720b */ /* 0x000fc80003f04000 */
[----:B------:R-:W-:Y:S01]  /*2100*/  FSEL R4, R5, R4, P0 ;  /* 0x0000000405047208 */ /* 0x000fe20000000000 */
[----:B------:R-:W-:-:S05]  /*2110*/  IMAD.U32 R5, R12, 0x10000, RZ ;  /* 0x000100000c057824 */ /* 0x000fca00078e00ff */
[----:B------:R-:W-:-:S04]  /*2120*/  FSETP.GT.AND P0, PT, R5, R4, PT ;  /* 0x000000040500720b */ /* 0x000fc80003f04000 */
[----:B------:R-:W-:Y:S01]  /*2130*/  FSEL R4, R5, R4, P0 ;  /* 0x0000000405047208 */ /* 0x000fe20000000000 */
[----:B---3--:R-:W-:-:S05]  /*2140*/  IMAD.U32 R5, R14, 0x10000, RZ ;  /* 0x000100000e057824 */ /* 0x008fca00078e00ff */
[----:B------:R-:W-:Y:S01]  /*2150*/  FSETP.GT.AND P0, PT, R5, R4, PT ;  /* 0x000000040500720b */ /* 0x000fe20003f04000 */
[----:B-1----:R-:W-:-:S03]  /*2160*/  IMAD.U32 R9, R9, 0x10000, RZ ;  /* 0x0001000009097824 */ /* 0x002fc600078e00ff */
[----:B------:R-:W-:Y:S01]  /*2170*/  FSEL R4, R5, R4, P0 ;  /* 0x0000000405047208 */ /* 0x000fe20000000000 */
[----:B------:R-:W-:-:S03]  /*2180*/  IMAD.U32 R5, R10, 0x10000, RZ ;  /* 0x000100000a057824 */ /* 0x000fc600078e00ff */
[----:B------:R-:W-:-:S04]  /*2190*/  FSETP.GT.AND P0, PT, R9, R4, PT ;  /* 0x000000040900720b */ /* 0x000fc80003f04000 */
[----:B------:R-:W-:-:S04]  /*21a0*/  FSEL R4, R9, R4, P0 ;  /* 0x0000000409047208 */ /* 0x000fc80000000000 */
[----:B------:R-:W-:-:S04]  /*21b0*/  FSETP.GT.AND P0, PT, R5, R4, PT ;  /* 0x000000040500720b */ /* 0x000fc80003f04000 */
[----:B------:R-:W-:Y:S01]  /*21c0*/  FSEL R4, R5, R4, P0 ;  /* 0x0000000405047208 */ /* 0x000fe20000000000 */
[----:B------:R-:W-:Y:S08]  /*21d0*/  @P1 BRA `(.L_x_107) ;  /* 0xfffffff800ec1947 */ /* 0x000ff0000383ffff */
[----:B------:R-:W-:-:S12]  /*21e0*/  UIADD3 UR4, UPT, UPT, UR4, 0x1, URZ ;  /* 0x0000000104047890 */ /* 0x000fd8000fffe0ff */
.L_x_106:
        /* <DEDUP_REMOVED lines=9> */
[----:B------:R-:W-:Y:S04]  /*2280*/  LDS.U16 R5, [UR5+0x2] ;  /* 0x00000205ff057984 */ /* 0x000fe80008000400 */
[----:B------:R-:W1:Y:S04]  /*2290*/  LDS.U16 R8, [UR5+0x4] ;  /* 0x00000405ff087984 */ /* 0x000e680008000400 */
[----:B------:R-:W-:Y:S04]  /*22a0*/  LDS.U16 R9, [UR5+0x6] ;  /* 0x00000605ff097984 */ /* 0x000fe80008000400 */
[----:B------:R-:W2:Y:S04]  /*22b0*/  LDS.U16 R10, [UR5+0x8] ;  /* 0x00000805ff0a7984 */ /* 0x000ea80008000400 */
[----:B------:R-:W-:Y:S04]  /*22c0*/  LDS.U16 R11, [UR5+0xa] ;  /* 0x00000a05ff0b7984 */ /* 0x000fe80008000400 */
[----:B------:R-:W3:Y:S01]  /*22d0*/  LDS.U16 R12, [UR5+0xe] ;  /* 0x00000e05ff0c7984 */ /* 0x000ee20008000400 */
[----:B0-----:R-:W-:-:S05]  /*22e0*/  IMAD.U32 R3, R3, 0x10000, RZ ;  /* 0x0001000003037824 */ /* 0x001fca00078e00ff */
[----:B------:R-:W-:Y:S01]  /*22f0*/  FSETP.GT.AND P1, PT, R3, R4, PT ;  /* 0x000000040300720b */ /* 0x000fe20003f24000 */
[----:B-1----:R-:W-:-:S03]  /*2300*/  IMAD.U32 R8, R8, 0x10000, RZ ;  /* 0x0001000008087824 */ /* 0x002fc600078e00ff */
[----:B------:R-:W-:Y:S01]  /*2310*/  FSEL R3, R3, R4, P1 ;  /* 0x0000000403037208 */ /* 0x000fe20000800000 */
[----:B------:R-:W-:Y:S02]  /*2320*/  IMAD.U32 R4, R5, 0x10000, RZ ;  /* 0x0001000005047824 */ /* 0x000fe400078e00ff */
[----:B------:R-:W0:Y:S03]  /*2330*/  LDS.U16 R5, [UR5+0xc] ;  /* 0x00000c05ff057984 */ /* 0x000e260008000400 */
[----:B------:R-:W-:Y:S01]  /*2340*/  FSETP.GT.AND P1, PT, R4, R3, PT ;  /* 0x000000030400720b */ /* 0x000fe20003f24000 */
[----:B--2---:R-:W-:-:S03]  /*2350*/  IMAD.U32 R10, R10, 0x10000, RZ ;  /* 0x000100000a0a7824 */ /* 0x004fc600078e00ff */
[----:B------:R-:W-:Y:S01]  /*2360*/  FSEL R3, R4, R3, P1 ;  /* 0x0000000304037208 */ /* 0x000fe20000800000 */
[----:B------:R-:W-:-:S03]  /*2370*/  IMAD.U32 R4, R9, 0x10000, RZ ;  /* 0x0001000009047824 */ /* 0x000fc600078e00ff */
[----:B------:R-:W-:Y:S01]  /*2380*/  FSETP.GT.AND P1, PT, R8, R3, PT ;  /* 0x000000030800720b */ /* 0x000fe20003f24000 */
[----:B---3--:R-:W-:-:S03]  /*2390*/  IMAD.U32 R12, R12, 0x10000, RZ ;  /* 0x000100000c0c7824 */ /* 0x008fc600078e00ff */
[----:B------:R-:W-:-:S04]  /*23a0*/  FSEL R3, R8, R3, P1 ;  /* 0x0000000308037208 */ /* 0x000fc80000800000 */
[----:B------:R-:W-:-:S04]  /*23b0*/  FSETP.GT.AND P1, PT, R4, R3, PT ;  /* 0x000000030400720b */ /* 0x000fc80003f24000 */
[----:B------:R-:W-:Y:S01]  /*23c0*/  FSEL R3, R4, R3, P1 ;  /* 0x0000000304037208 */ /* 0x000fe20000800000 */
[----:B------:R-:W-:-:S03]  /*23d0*/  IMAD.U32 R4, R11, 0x10000, RZ ;  /* 0x000100000b047824 */ /* 0x000fc600078e00ff */
[----:B------:R-:W-:-:S04]  /*23e0*/  FSETP.GT.AND P1, PT, R10, R3, PT ;  /* 0x000000030a00720b */ /* 0x000fc80003f24000 */
[----:B------:R-:W-:-:S04]  /*23f0*/  FSEL R3, R10, R3, P1 ;  /* 0x000000030a037208 */ /* 0x000fc80000800000 */
[----:B------:R-:W-:-:S04]  /*2400*/  FSETP.GT.AND P1, PT, R4, R3, PT ;  /* 0x000000030400720b */ /* 0x000fc80003f24000 */
[----:B------:R-:W-:Y:S01]  /*2410*/  FSEL R3, R4, R3, P1 ;  /* 0x0000000304037208 */ /* 0x000fe20000800000 */
[----:B0-----:R-:W-:-:S05]  /*2420*/  IMAD.U32 R8, R5, 0x10000, RZ ;  /* 0x0001000005087824 */ /* 0x001fca00078e00ff */
[----:B------:R-:W-:-:S04]  /*2430*/  FSETP.GT.AND P1, PT, R8, R3, PT ;  /* 0x000000030800720b */ /* 0x000fc80003f24000 */
[----:B------:R-:W-:-:S04]  /*2440*/  FSEL R3, R8, R3, P1 ;  /* 0x0000000308037208 */ /* 0x000fc80000800000 */
[----:B------:R-:W-:-:S04]  /*2450*/  FSETP.GT.AND P1, PT, R12, R3, PT ;  /* 0x000000030c00720b */ /* 0x000fc80003f24000 */
[----:B------:R-:W-:-:S09]  /*2460*/  FSEL R4, R12, R3, P1 ;  /* 0x000000030c047208 */ /* 0x000fd20000800000 */
.L_x_108:
        /* <DEDUP_REMOVED lines=8> */
[----:B------:R-:W-:Y:S04]  /*24f0*/  LDS.U16 R5, [UR5+0x2] ;  /* 0x00000205ff057984 */ /* 0x000fe80008000400 */
[----:B------:R-:W1:Y:S04]  /*2500*/  LDS.U16 R8, [UR5+0x4] ;  /* 0x00000405ff087984 */ /* 0x000e680008000400 */
[----:B------:R-:W2:Y:S01]  /*2510*/  LDS.U16 R9, [UR5+0x6] ;  /* 0x00000605ff097984 */ /* 0x000ea20008000400 */
[----:B0-----:R-:W-:-:S05]  /*2520*/  IMAD.U32 R3, R3, 0x10000, RZ ;  /* 0x0001000003037824 */ /* 0x001fca00078e00ff */
[----:B------:R-:W-:Y:S01]  /*2530*/  FSETP.GT.AND P1, PT, R3, R4, PT ;  /* 0x000000040300720b */ /* 0x000fe20003f24000 */
[----:B-1----:R-:W-:-:S03]  /*2540*/  IMAD.U32 R8, R8, 0x10000, RZ ;  /* 0x0001000008087824 */ /* 0x002fc600078e00ff */
[----:B------:R-:W-:Y:S01]  /*2550*/  FSEL R3, R3, R4, P1 ;  /* 0x0000000403037208 */ /* 0x000fe20000800000 */
[----:B------:R-:W-:-:S05]  /*2560*/  IMAD.U32 R4, R5, 0x10000, RZ ;  /* 0x0001000005047824 */ /* 0x000fca00078e00ff */
[----:B------:R-:W-:-:S04]  /*2570*/  FSETP.GT.AND P1, PT, R4, R3, PT ;  /* 0x000000030400720b */ /* 0x000fc80003f24000 */
[----:B------:R-:W-:Y:S01]  /*2580*/  FSEL R3, R4, R3, P1 ;  /* 0x0000000304037208 */ /* 0x000fe20000800000 */
[----:B--2---:R-:W-:-:S03]  /*2590*/  IMAD.U32 R4, R9, 0x10000, RZ ;  /* 0x0001000009047824 */ /* 0x004fc600078e00ff */
[----:B------:R-:W-:-:S04]  /*25a0*/  FSETP.GT.AND P1, PT, R8, R3, PT ;  /* 0x000000030800720b */ /* 0x000fc80003f24000 */
[----:B------:R-:W-:-:S04]  /*25b0*/  FSEL R3, R8, R3, P1 ;  /* 0x0000000308037208 */ /* 0x000fc80000800000 */
[----:B------:R-:W-:-:S04]  /*25c0*/  FSETP.GT.AND P1, PT, R4, R3, PT ;  /* 0x000000030400720b */ /* 0x000fc80003f24000 */
[----:B------:R-:W-:-:S09]  /*25d0*/  FSEL R4, R4, R3, P1 ;  /* 0x0000000304047208 */ /* 0x000fd20000800000 */
.L_x_109:
        /* <DEDUP_REMOVED lines=10> */
.L_x_110:
[----:B------:R-:W0:Y:S01]  /*2680*/  LDS.U16 R3, [UR4] ;  /* 0x00000004ff037984 */ /* 0x000e220008000400 */
[----:B------:R-:W-:Y:S01]  /*2690*/  VIADD R0, R0, 0x1 ;  /* 0x0000000100007836 */ /* 0x000fe20000000000 */
[----:B------:R-:W-:-:S04]  /*26a0*/  UIADD3 UR4, UPT, UPT, UR4, 0x2, URZ ;  /* 0x0000000204047890 */ /* 0x000fc8000fffe0ff */
[----:B------:R-:W-:Y:S01]  /*26b0*/  ISETP.NE.AND P1, PT, R0, RZ, PT ;  /* 0x000000ff0000720c */ /* 0x000fe20003f25270 */
[----:B0-----:R-:W-:-:S05]  /*26c0*/  IMAD.U32 R3, R3, 0x10000, RZ ;  /* 0x0001000003037824 */ /* 0x001fca00078e00ff */
[----:B------:R-:W-:-:S04]  /*26d0*/  FSETP.GT.AND P0, PT, R3, R4, PT ;  /* 0x000000040300720b */ /* 0x000fc80003f04000 */
[----:B------:R-:W-:-:S03]  /*26e0*/  FSEL R4, R3, R4, P0 ;  /* 0x0000000403047208 */ /* 0x000fc60000000000 */
[----:B------:R-:W-:Y:S06]  /*26f0*/  @P1 BRA `(.L_x_110) ;  /* 0xfffffffc00e01947 */ /* 0x000fec000383ffff */
.L_x_105:
        /* <DEDUP_REMOVED lines=19> */
[----:B------:R-:W-:Y:S01]  /*2830*/  IMAD R9, R2, 0x6, R11 ;  /* 0x0000000602097824 */ /* 0x000fe200078e020b */
[----:B------:R-:W-:-:S03]  /*2840*/  IADD3 R0, PT, PT, R11, 0x4, RZ ;  /* 0x000000040b007810 */ /* 0x000fc60007ffe0ff */
[----:B------:R-:W-:-:S07]  /*2850*/  VIADD R9, R9, 0x8 ;  /* 0x0000000809097836 */ /* 0x000fce0000000000 */
.L_x_113:
[----:B------:R-:W1:Y:S01]  /*2860*/  LDS.U16 R11, [R0+-0x4] ;  /* 0xfffffc00000b7984 */ /* 0x000e620000000400 */
[----:B------:R-:W-:Y:S02]  /*2870*/  IMAD.MOV.U32 R12, RZ, RZ, 0x437c0000 ;  /* 0x437c0000ff0c7424 */ /* 0x000fe400078e00ff */
[----:B------:R-:W-:-:S05]  /*2880*/  VIADD R5, R5, 0x4 ;  /* 0x0000000405057836 */ /* 0x000fca0000000000 */
[----:B------:R-:W-:Y:S01]  /*2890*/  ISETP.NE.AND P0, PT, R5, RZ, PT ;  /* 0x000000ff0500720c */ /* 0x000fe20003f05270 */
[----:B-1----:R-:W-:Y:S02]  /*28a0*/  IMAD.U32 R13, R11, 0x10000, RZ ;  /* 0x000100000b0d7824 */ /* 0x002fe400078e00ff */
[----:B------:R-:W-:Y:S02]  /*28b0*/  IMAD.MOV.U32 R11, RZ, RZ, 0x3bbb989d ;  /* 0x3bbb989dff0b7424 */ /* 0x000fe400078e00ff */
        /* <DEDUP_REMOVED lines=12> */
[----:B-1----:R-:W-:-:S04]  /*2980*/  IMAD.U32 R17, R14, 0x10000, RZ ;  /* 0x000100000e117824 */ /* 0x002fc800078e00ff */
        /* <DEDUP_REMOVED lines=12> */
[----:B0-----:R-:W-:-:S04]  /*2a50*/  IMAD.U32 R15, R15, 0x10000, RZ ;  /* 0x000100000f0f7824 */ /* 0x001fc800078e00ff */
        /* <DEDUP_REMOVED lines=13> */
[----:B-1----:R-:W-:-:S04]  /*2b30*/  IMAD.U32 R15, R15, 0x10000, RZ ;  /* 0x000100000f0f7824 */ /* 0x002fc800078e00ff */
        /* <DEDUP_REMOVED lines=13> */
.L_x_112:
        /* <DEDUP_REMOVED lines=35> */
[----:B------:R1:W-:Y:S06]  /*2e40*/  STS [R14+0x4], R9 ;  /* 0x000004090e007388 */ /* 0x0003ec0000000800 */
.L_x_114:
[----:B------:R-:W-:Y:S05]  /*2e50*/  @P1 BRA `(.L_x_111) ;  /* 0x0000000000441947 */ /* 0x000fea0003800000 */
[----:B------:R-:W-:Y:S01]  /*2e60*/  LEA R0, R3, UR14, 0x1 ;  /* 0x0000000e03007c11 */ /* 0x000fe2000f8e08ff */
[----:B------:R-:W-:Y:S02]  /*2e70*/  IMAD.MOV.U32 R2, RZ, RZ, 0x3bbb989d ;  /* 0x3bbb989dff027424 */ /* 0x000fe400078e00ff */
[----:B-1----:R-:W-:-:S03]  /*2e80*/  IMAD.MOV.U32 R9, RZ, RZ, 0x437c0000 ;  /* 0x437c0000ff097424 */ /* 0x002fc600078e00ff */
[----:B------:R-:W1:Y:S02]  /*2e90*/  LDS.U16 R0, [R0] ;  /* 0x0000000000007984 */ /* 0x000e640000000400 */
[----:B-1----:R-:W-:Y:S02]  /*2ea0*/  IMAD.U32 R5, R0, 0x10000, RZ ;  /* 0x0001000000057824 */ /* 0x002fe400078e00ff */
[----:B------:R-:W-:Y:S02]  /*2eb0*/  IMAD R0, R3, 0x4, R8 ;  /* 0x0000000403007824 */ /* 0x000fe400078e0208 */
        /* <DEDUP_REMOVED lines=11> */
.L_x_111:
[----:B--2---:R-:W-:-:S05]  /*2f70*/  VIADD R0, R10, 0x1800000 ;  /* 0x018000000a007836 */ /* 0x004fca0000000000 */
[----:B------:R-:W-:-:S04]  /*2f80*/  LOP3.LUT R0, R0, 0x7f800000, RZ, 0xc0, !PT ;  /* 0x7f80000000007812 */ /* 0x000fc800078ec0ff */
[----:B------:R-:W-:-:S13]  /*2f90*/  ISETP.GT.U32.AND P0, PT, R0, 0x1ffffff, PT ;  /* 0x01ffffff0000780c */ /* 0x000fda0003f04070 */
[----:B------:R-:W-:Y:S05]  /*2fa0*/  @P0 BRA `(.L_x_115) ;  /* 0x0000000000100947 */ /* 0x000fea0003800000 */
[----:B------:R-:W-:Y:S01]  /*2fb0*/  IMAD.MOV.U32 R0, RZ, RZ, R10 ;  /* 0x000000ffff007224 */ /* 0x000fe200078e000a */
[----:B------:R-:W-:-:S07]  /*2fc0*/  MOV R2, 0x2fe0 ;  /* 0x00002fe000027802 */ /* 0x000fce0000000f00 */
[----:B01----:R-:W-:Y:S05]  /*2fd0*/  CALL.REL.NOINC `($__internal_1_$__cuda_sm20_rcp_rn_f32_slowpath) ;  /* 0x0000000c00fc7944 */ /* 0x003fea0003c00000 */
[----:B------:R-:W-:Y:S05]  /*2fe0*/  BRA `(.L_x_116) ;  /* 0x0000000000107947 */ /* 0x000fea0003800000 */
.L_x_115:
[----:B------:R-:W2:Y:S02]  /*2ff0*/  MUFU.RCP R11, R10 ;  /* 0x0000000a000b7308 */ /* 0x000ea40000001000 */
[----:B--2---:R-:W-:-:S04]  /*3000*/  FFMA R0, R11, R10, -1 ;  /* 0xbf8000000b007423 */ /* 0x004fc8000000000a */
[----:B------:R-:W-:-:S04]  /*3010*/  FADD.FTZ R0, -R0, -RZ ;  /* 0x800000ff00007221 */ /* 0x000fc80000010100 */
[----:B------:R-:W-:-:S07]  /*3020*/  FFMA R11, R11, R0, R11 ;  /* 0x000000000b0b7223 */ /* 0x000fce000000000b */
.L_x_116:
        /* <DEDUP_REMOVED lines=30> */
.L_x_118:
        /* <DEDUP_REMOVED lines=16> */
[----:B------:R-:W-:-:S04]  /*3310*/  F2FP.BF16.F32.PACK_AB R2, RZ, R2 ;  /* 0x00000002ff02723e */ /* 0x000fc800000010ff */
[----:B------:R-:W-:Y:S01]  /*3320*/  PRMT R5, R2, 0x7610, R5 ;  /* 0x0000761002057816 */ /* 0x000fe20000000005 */
[----:B------:R-:W-:Y:S01]  /*3330*/  IMAD.MOV.U32 R2, RZ, RZ, R15 ;  /* 0x000000ffff027224 */ /* 0x000fe200078e000f */
[----:B------:R-:W-:Y:S01]  /*3340*/  F2FP.BF16.F32.PACK_AB R25, RZ, R4 ;  /* 0x00000004ff19723e */ /* 0x000fe200000010ff */
[----:B------:R-:W0:Y:S01]  /*3350*/  LDS R15, [R12+-0x8] ;  /* 0xfffff8000c0f7984 */ /* 0x000e220000000800 */
[----:B------:R-:W-:Y:S02]  /*3360*/  IMAD.MOV.U32 R4, RZ, RZ, R19 ;  /* 0x000000ffff047224 */ /* 0x000fe400078e0013 */
[-C--:B--2---:R-:W-:Y:S01]  /*3370*/  FMUL R22, R22, R11.reuse ;  /* 0x0000000b16167220 */ /* 0x084fe20000400000 */
[----:B------:R-:W-:Y:S01]  /*3380*/  PRMT R28, R25, 0x7610, R28 ;  /* 0x00007610191c7816 */ /* 0x000fe2000000001c */
[----:B------:R1:W-:Y:S01]  /*3390*/  STG.E.U16 desc[UR10][R2.64+-0x8], R5 ;  /* 0xfffff80502007986 */ /* 0x0003e2000c10150a */
[-C--:B---3--:R-:W-:Y:S02]  /*33a0*/  FMUL R20, R20, R11.reuse ;  /* 0x0000000b14147220 */ /* 0x088fe40000400000 */
[----:B------:R-:W-:Y:S01]  /*33b0*/  F2FP.BF16.F32.PACK_AB R22, RZ, R22 ;  /* 0x00000016ff16723e */ /* 0x000fe200000010ff */
[----:B------:R-:W2:Y:S01]  /*33c0*/  LDS R19, [R12+-0x4] ;  /* 0xfffffc000c137984 */ /* 0x000ea20000000800 */
[----:B----4-:R-:W-:Y:S01]  /*33d0*/  FMUL R16, R16, R11 ;  /* 0x0000000b10107220 */ /* 0x010fe20000400000 */
[----:B------:R-:W-:-:S02]  /*33e0*/  F2FP.BF16.F32.PACK_AB R20, RZ, R20 ;  /* 0x00000014ff14723e */ /* 0x000fc400000010ff */
[----:B------:R-:W-:Y:S01]  /*33f0*/  LDS R25, [R12] ;  /* 0x000000000c197984 */ /* 0x000fe20000000800 */
[-C--:B-----5:R-:W-:Y:S01]  /*3400*/  FMUL R18, R18, R11.reuse ;  /* 0x0000000b12127220 */ /* 0x0a0fe20000400000 */
[----:B------:R-:W-:Y:S01]  /*3410*/  F2FP.BF16.F32.PACK_AB R16, RZ, R16 ;  /* 0x00000010ff10723e */ /* 0x000fe200000010ff */
[----:B-1----:R-:W-:Y:S02]  /*3420*/  IMAD.MOV.U32 R5, RZ, RZ, R24 ;  /* 0x000000ffff057224 */ /* 0x002fe400078e0018 */
[----:B------:R1:W3:Y:S01]  /*3430*/  LDS R24, [R13+0x8] ;  /* 0x000008000d187984 */ /* 0x0002e20000000800 */
[----:B------:R-:W-:Y:S01]  /*3440*/  F2FP.BF16.F32.PACK_AB R18, RZ, R18 ;  /* 0x00000012ff12723e */ /* 0x000fe200000010ff */
[----:B------:R-:W-:Y:S02]  /*3450*/  FMUL R26, R26, R11 ;  /* 0x0000000b1a1a7220 */ /* 0x000fe40000400000 */
[----:B------:R-:W-:Y:S03]  /*3460*/  STG.E desc[UR10][R4.64+-0x10], R21 ;  /* 0xfffff01504007986 */ /* 0x000fe6000c10190a */
[----:B------:R-:W-:Y:S01]  /*3470*/  F2FP.BF16.F32.PACK_AB R26, RZ, R26 ;  /* 0x0000001aff1a723e */ /* 0x000fe200000010ff */
        /* <DEDUP_REMOVED lines=15> */
[----:B------:R-:W-:Y:S02]  /*3570*/  F2FP.BF16.F32.PACK_AB R24, RZ, R24 ;  /* 0x00000018ff18723e */ /* 0x000fe400000010ff */
        /* <DEDUP_REMOVED lines=10> */
.L_x_117:
[----:B------:R-:W-:Y:S05]  /*3620*/  @!P0 EXIT ;  /* 0x000000000000894d */ /* 0x000fea0003800000 */
[----:B------:R-:W-:Y:S02]  /*3630*/  ISETP.GE.U32.AND P0, PT, R23, 0x4, PT ;  /* 0x000000041700780c */ /* 0x000fe40003f06070 */
[----:B------:R-:W-:-:S04]  /*3640*/  LOP3.LUT R22, R10, 0x3, RZ, 0xc0, !PT ;  /* 0x000000030a167812 */ /* 0x000fc800078ec0ff */
[----:B------:R-:W-:-:S07]  /*3650*/  ISETP.NE.AND P2, PT, R22, RZ, PT ;  /* 0x000000ff1600720c */ /* 0x000fce0003f45270 */
[----:B------:R-:W-:Y:S06]  /*3660*/  @!P0 BRA `(.L_x_119) ;  /* 0x00000000008c8947 */ /* 0x000fec0003800000 */
[C---:B--2---:R-:W-:Y:S01]  /*3670*/  LEA R18, R9.reuse, R8, 0x2 ;  /* 0x0000000809127211 */ /* 0x044fe200078e10ff */
[C---:B------:R-:W-:Y:S01]  /*3680*/  IMAD R21, R9.reuse, 0x4, R7 ;  /* 0x0000000409157824 */ /* 0x040fe200078e0207 */
[----:B------:R-:W1:Y:S01]  /*3690*/  LDC.64 R2, c[0x0][0x388] ;  /* 0x0000e200ff027b82 */ /* 0x000e620000000a00 */
        /* <DEDUP_REMOVED lines=18> */
[----:B------:R-:W-:Y:S01]  /*37c0*/  F2FP.BF16.F32.PACK_AB R20, RZ, R20 ;  /* 0x00000014ff14723e */ /* 0x000fe200000010ff */
[----:B-----5:R-:W-:Y:S01]  /*37d0*/  FMUL R12, R12, R11 ;  /* 0x0000000b0c0c7220 */ /* 0x020fe20000400000 */
[----:B------:R-:W-:-:S03]  /*37e0*/  F2FP.BF16.F32.PACK_AB R16, RZ, R16 ;  /* 0x00000010ff10723e */ /* 0x000fc600000010ff */
[----:B------:R3:W-:Y:S01]  /*37f0*/  STG.E.U16 desc[UR10][R2.64], R20 ;  /* 0x0000001402007986 */ /* 0x0007e2000c10150a */
[----:B0-----:R-:W-:Y:S01]  /*3800*/  FMUL R14, R14, R11 ;  /* 0x0000000b0e0e7220 */ /* 0x001fe20000400000 */
[----:B------:R-:W-:Y:S02]  /*3810*/  F2FP.BF16.F32.PACK_AB R12, RZ, R12 ;  /* 0x0000000cff0c723e */ /* 0x000fe400000010ff */
[----:B------:R3:W-:Y:S02]  /*3820*/  STG.E desc[UR10][R4.64], R15 ;  /* 0x0000000f04007986 */ /* 0x0007e4000c10190a */
[----:B------:R-:W-:Y:S02]  /*3830*/  F2FP.BF16.F32.PACK_AB R14, RZ, R14 ;  /* 0x0000000eff0e723e */ /* 0x000fe400000010ff */
[----:B------:R3:W-:Y:S04]  /*3840*/  STG.E.U16 desc[UR10][R2.64+0x2], R16 ;  /* 0x0000021002007986 */ /* 0x0007e8000c10150a */
[----:B------:R3:W-:Y:S04]  /*3850*/  STG.E desc[UR10][R4.64+0x4], R17 ;  /* 0x0000041104007986 */ /* 0x0007e8000c10190a */
[----:B------:R3:W-:Y:S04]  /*3860*/  STG.E.U16 desc[UR10][R2.64+0x4], R12 ;  /* 0x0000040c02007986 */ /* 0x0007e8000c10150a */
[----:B-1----:R3:W-:Y:S04]  /*3870*/  STG.E desc[UR10][R4.64+0x8], R13 ;  /* 0x0000080d04007986 */ /* 0x0027e8000c10190a */
[----:B------:R3:W-:Y:S04]  /*3880*/  STG.E.U16 desc[UR10][R2.64+0x6], R14 ;  /* 0x0000060e02007986 */ /* 0x0007e8000c10150a */
[----:B------:R3:W-:Y:S02]  /*3890*/  STG.E desc[UR10][R4.64+0xc], R19 ;  /* 0x00000c1304007986 */ /* 0x0007e4000c10190a */
.L_x_119:
        /* <DEDUP_REMOVED lines=22> */
[----:B------:R-:W-:Y:S02]  /*3a00*/  F2FP.BF16.F32.PACK_AB R12, RZ, R12 ;  /* 0x0000000cff0c723e */ /* 0x000fe400000010ff */
[----:B------:R-:W-:-:S03]  /*3a10*/  F2FP.BF16.F32.PACK_AB R16, RZ, R16 ;  /* 0x00000010ff10723e */ /* 0x000fc600000010ff */
[----:B------:R1:W-:Y:S04]  /*3a20*/  STG.E.U16 desc[UR10][R4.64], R12 ;  /* 0x0000000c04007986 */ /* 0x0003e8000c10150a */
[----:B----4-:R1:W-:Y:S04]  /*3a30*/  STG.E desc[UR10][R2.64], R17 ;  /* 0x0000001102007986 */ /* 0x0103e8000c10190a */
[----:B------:R1:W-:Y:S04]  /*3a40*/  STG.E.U16 desc[UR10][R4.64+0x2], R16 ;  /* 0x0000021004007986 */ /* 0x0003e8000c10150a */
[----:B-----5:R1:W-:Y:S02]  /*3a50*/  STG.E desc[UR10][R2.64+0x4], R19 ;  /* 0x0000041302007986 */ /* 0x0203e4000c10190a */
.L_x_120:
        /* <DEDUP_REMOVED lines=14> */
[----:B------:R-:W-:-:S05]  /*3b40*/  F2FP.BF16.F32.PACK_AB R11, RZ, R11 ;  /* 0x0000000bff0b723e */ /* 0x000fca00000010ff */
[----:B------:R-:W-:Y:S04]  /*3b50*/  STG.E.U16 desc[UR10][R2.64], R11 ;  /* 0x0000000b02007986 */ /* 0x000fe8000c10150a */
[----:B----4-:R-:W-:Y:S01]  /*3b60*/  STG.E desc[UR10][R4.64], R7 ;  /* 0x0000000704007986 */ /* 0x010fe2000c10190a */
[----:B------:R-:W-:Y:S05]  /*3b70*/  EXIT ;  /* 0x000000000000794d */ /* 0x000fea0003800000 */
.L_x_103:
[----:B------:R-:W-:Y:S02]  /*3b80*/  IMAD.MOV.U32 R12, RZ, RZ, 0x10 ;  /* 0x00000010ff0c7424 */ /* 0x000fe400078e00ff */
[----:B------:R-:W-:Y:S02]  /*3b90*/  IMAD.MOV.U32 R13, RZ, RZ, 0x1f ;  /* 0x0000001fff0d7424 */ /* 0x000fe400078e00ff */
[----:B------:R-:W-:-:S07]  /*3ba0*/  IMAD.MOV.U32 R2, RZ, RZ, -0x1 ;  /* 0xffffffffff027424 */ /* 0x000fce00078e00ff */
[----:B-1----:R-:W-:Y:S05]  /*3bb0*/  WARPSYNC.COLLECTIVE R2, `(.L_x_121) ;  /* 0x0000000002087348 */ /* 0x002fea0003c00000 */
[----:B------:R0:W2:Y:S02]  /*3bc0*/  SHFL.DOWN P1, R20, R17, R12, R13 ;  /* 0x0800000c11147389 */ /* 0x0000a4000002000d */
[----:B012---:R-:W-:Y:S05]  /*3bd0*/  ENDCOLLECTIVE ;  /* 0x000000000000791b */ /* 0x007fea0003800000 */
.L_x_121:
[----:B------:R-:W-:Y:S02]  /*3be0*/  IMAD.MOV.U32 R17, RZ, RZ, R14 ;  /* 0x000000ffff117224 */ /* 0x000fe400078e000e */
[----:B------:R-:W-:-:S07]  /*3bf0*/  IMAD.MOV.U32 R19, RZ, RZ, R20 ;  /* 0x000000ffff137224 */ /* 0x000fce00078e0014 */
[----:B------:R-:W-:Y:S05]  /*3c00*/  WARPSYNC.COLLECTIVE R2, `(.L_x_122) ;  /* 0x0000000002087348 */ /* 0x000fea0003c00000 */
[----:B------:R0:W1:Y:S02]  /*3c10*/  SHFL.DOWN P1, R20, R17, R12, R13 ;  /* 0x0800000c11147389 */ /* 0x000064000002000d */
[----:B01----:R-:W-:Y:S05]  /*3c20*/  ENDCOLLECTIVE ;  /* 0x000000000000791b */ /* 0x003fea0003800000 */
.L_x_122:
[----:B------:R-:W-:-:S05]  /*3c30*/  HSETP2.BF16_V2.GT.AND P2, PT, R19.H0_H0, R16.H0_H0, PT ;  /* 0x2000001013007234 */ /* 0x000fca0003f44802 */
[----:B------:R-:W-:-:S04]  /*3c40*/  SEL R16, R16, R19, !P2 ;  /* 0x0000001310107207 */ /* 0x000fc80005000000 */
[----:B------:R-:W-:Y:S01]  /*3c50*/  PRMT R17, R16, 0x5410, R16 ;  /* 0x0000541010117816 */ /* 0x000fe20000000010 */
[----:B------:R-:W-:Y:S02]  /*3c60*/  IMAD.MOV.U32 R12, RZ, RZ, 0x8 ;  /* 0x00000008ff0c7424 */ /* 0x000fe400078e00ff */
[----:B------:R-:W-:-:S07]  /*3c70*/  IMAD.MOV.U32 R19, RZ, RZ, R20 ;  /* 0x000000ffff137224 */ /* 0x000fce00078e0014 */
[----:B------:R-:W-:Y:S05]  /*3c80*/  WARPSYNC.COLLECTIVE R2, `(.L_x_123) ;  /* 0x0000000002087348 */ /* 0x000fea0003c00000 */
[----:B------:R0:W1:Y:S02]  /*3c90*/  SHFL.DOWN P1, R20, R17, R12, R13 ;  /* 0x0800000c11147389 */ /* 0x000064000002000d */
[----:B01----:R-:W-:Y:S05]  /*3ca0*/  ENDCOLLECTIVE ;  /* 0x000000000000791b */ /* 0x003fea0003800000 */
.L_x_123:
[----:B------:R-:W-:-:S05]  /*3cb0*/  SEL R19, R14, R19, !P2 ;  /* 0x000000130e137207 */ /* 0x000fca0005000000 */
[----:B------:R-:W-:Y:S02]  /*3cc0*/  IMAD.MOV.U32 R17, RZ, RZ, R19 ;  /* 0x000000ffff117224 */ /* 0x000fe400078e0013 */
[----:B------:R-:W-:-:S07]  /*3cd0*/  IMAD.MOV.U32 R21, RZ, RZ, R20 ;  /* 0x000000ffff157224 */ /* 0x000fce00078e0014 */
[----:B------:R-:W-:Y:S05]  /*3ce0*/  WARPSYNC.COLLECTIVE R2, `(.L_x_124) ;  /* 0x0000000002087348 */ /* 0x000fea0003c00000 */
[----:B------:R0:W1:Y:S02]  /*3cf0*/  SHFL.DOWN P1, R20, R17, R12, R13 ;  /* 0x0800000c11147389 */ /* 0x000064000002000d */
[----:B01----:R-:W-:Y:S05]  /*3d00*/  ENDCOLLECTIVE ;  /* 0x000000000000791b */ /* 0x003fea0003800000 */
.L_x_124:
        /* <DEDUP_REMOVED lines=8> */
.L_x_125:
[----:B------:R-:W-:-:S05]  /*3d90*/  SEL R16, R19, R16, !P3 ;  /* 0x0000001013107207 */ /* 0x000fca0005800000 */
[----:B------:R-:W-:Y:S02]  /*3da0*/  IMAD.MOV.U32 R17, RZ, RZ, R16 ;  /* 0x000000ffff117224 */ /* 0x000fe400078e0010 */
[----:B------:R-:W-:-:S07]  /*3db0*/  IMAD.MOV.U32 R18, RZ, RZ, R20 ;  /* 0x000000ffff127224 */ /* 0x000fce00078e0014 */
[----:B------:R-:W-:Y:S05]  /*3dc0*/  WARPSYNC.COLLECTIVE R2, `(.L_x_126) ;  /* 0x0000000002087348 */ /* 0x000fea0003c00000 */
[----:B------:R0:W1:Y:S02]  /*3dd0*/  SHFL.DOWN P1, R20, R17, R12, R13 ;  /* 0x0800000c11147389 */ /* 0x000064000002000d */
[----:B01----:R-:W-:Y:S05]  /*3de0*/  ENDCOLLECTIVE ;  /* 0x000000000000791b */ /* 0x003fea0003800000 */
.L_x_126:
        /* <DEDUP_REMOVED lines=8> */
.L_x_127:
[----:B------:R-:W-:-:S05]  /*3e70*/  SEL R23, R16, R23, !P2 ;  /* 0x0000001710177207 */ /* 0x000fca0005000000 */
[----:B------:R-:W-:Y:S02]  /*3e80*/  IMAD.MOV.U32 R17, RZ, RZ, R23 ;  /* 0x000000ffff117224 */ /* 0x000fe400078e0017 */
[----:B------:R-:W-:-:S07]  /*3e90*/  IMAD.MOV.U32 R19, RZ, RZ, R20 ;  /* 0x000000ffff137224 */ /* 0x000fce00078e0014 */
[----:B------:R-:W-:Y:S05]  /*3ea0*/  WARPSYNC.COLLECTIVE R2, `(.L_x_128) ;  /* 0x0000000002087348 */ /* 0x000fea0003c00000 */
[----:B------:R0:W1:Y:S02]  /*3eb0*/  SHFL.DOWN P1, R20, R17, R12, R13 ;  /* 0x0800000c11147389 */ /* 0x000064000002000d */
[----:B01----:R-:W-:Y:S05]  /*3ec0*/  ENDCOLLECTIVE ;  /* 0x000000000000791b */ /* 0x003fea0003800000 */
.L_x_128:
        /* <DEDUP_REMOVED lines=8> */
.L_x_129:
[----:B------:R-:W-:-:S05]  /*3f50*/  SEL R14, R23, R14, !P2 ;  /* 0x0000000e170e7207 */ /* 0x000fca0005000000 */
[----:B------:R-:W-:Y:S02]  /*3f60*/  IMAD.MOV.U32 R17, RZ, RZ, R14 ;  /* 0x000000ffff117224 */ /* 0x000fe400078e000e */
[----:B------:R-:W-:-:S07]  /*3f70*/  IMAD.MOV.U32 R19, RZ, RZ, R20 ;  /* 0x000000ffff137224 */ /* 0x000fce00078e0014 */
[----:B------:R-:W-:Y:S05]  /*3f80*/  WARPSYNC.COLLECTIVE R2, `(.L_x_130) ;  /* 0x0000000002087348 */ /* 0x000fea0003c00000 */
[----:B------:R0:W1:Y:S02]  /*3f90*/  SHFL.DOWN P1, R20, R17, R12, R13 ;  /* 0x0800000c11147389 */ /* 0x000064000002000d */
[----:B01----:R-:W-:Y:S05]  /*3fa0*/  ENDCOLLECTIVE ;  /* 0x000000000000791b */ /* 0x003fea0003800000 */
.L_x_130:
[----:B------:R-:W-:Y:S01]  /*3fb0*/  IMAD.MOV.U32 R21, RZ, RZ, R20 ;  /* 0x000000ffff157224 */ /* 0x000fe200078e0014 */
[----:B------:R-:W-:Y:S06]  /*3fc0*/  BRA `(.L_x_131) ;  /* 0xffffffd800d87947 */ /* 0x000fec000383ffff */
        .weak           $__internal_1_$__cuda_sm20_rcp_rn_f32_slowpath
        .type           $__internal_1_$__cuda_sm20_rcp_rn_f32_slowpath,@function
        .size           $__internal_1_$__cuda_sm20_rcp_rn_f32_slowpath,(.L_x_401 - $__internal_1_$__cuda_sm20_rcp_rn_f32_slowpath)
$__internal_1_$__cuda_sm20_rcp_rn_f32_slowpath:
        /* <DEDUP_REMOVED lines=15> */
.L_x_132:
        /* <DEDUP_REMOVED lines=33> */
.L_x_134:
[----:B------:R0:W1:Y:S02]  /*42d0*/  MUFU.RCP R3, R0 ;  /* 0x0000000000037308 */ /* 0x0000640000001000 */
.L_x_133:
[----:B-1-3--:R-:W-:Y:S02]  /*42e0*/  IMAD.MOV.U32 R11, RZ, RZ, R3 ;  /* 0x000000ffff0b7224 */ /* 0x00afe400078e0003 */
[----:B------:R-:W-:-:S04]  /*42f0*/  IMAD.MOV.U32 R3, RZ, RZ, 0x0 ;  /* 0x00000000ff037424 */ /* 0x000fc800078e00ff */
[----:B0-2---:R-:W-:Y:S05]  /*4300*/  RET.REL.NODEC R2 `(_Z19topk_softmax_kernelI13__nv_bfloat16EvPKT_PS1_Pjiii) ;  /* 0xffffffbc023c7950 */ /* 0x005fea0003c3ffff */
.L_x_135:
        /* <DEDUP_REMOVED lines=15> */
.L_x_401:


//--------------------- .text._Z19topk_softmax_kernelIfEvPKT_PS0_Pjiii --------------------------
	.section	.text._Z19topk_softmax_kernelIfEvPKT_PS0_Pjiii,"ax",@progbits
	.align	128
        .global         _Z19topk_softmax_kernelIfEvPKT_PS0_Pjiii
        .type           _Z19topk_softmax_kernelIfEvPKT_PS0_Pjiii,@function
        .size           _Z19topk_softmax_kernelIfEvPKT_PS0_Pjiii,(.L_x_402 - _Z19topk_softmax_kernelIfEvPKT_PS0_Pjiii)
        .other          _Z19topk_softmax_kernelIfEvPKT_PS0_Pjiii,@"STO_CUDA_ENTRY STV_DEFAULT"
_Z19topk_softmax_kernelIfEvPKT_PS0_Pjiii:
.text._Z19topk_softmax_kernelIfEvPKT_PS0_Pjiii:
[----:B------:R-:W-:Y:S08]  /*0000*/  LDC R1, c[0x0][0x37c] ;  /* 0x0000df00ff017b82 */ /* 0x000ff00000000800 */
[----:B------:R-:W0:Y:S08]  /*0010*/  S2UR UR5, SR_CTAID.X ;  /* 0x00000000000579c3 */ /* 0x000e300000002500 */
[----:B------:R-:W0:Y:S02]  /*0020*/  LDC R0, c[0x0][0x398] ;  /* 0x0000e600ff007b82 */ /* 0x000e240000000800 */
[----:B0-----:R-:W-:-:S13]  /*0030*/  ISETP.LE.AND P0, PT, R0, UR5, PT ;  /* 0x0000000500007c0c */ /* 0x001fda000bf03270 */
[----:B------:R-:W-:Y:S05]  /*0040*/  @P0 EXIT ;  /* 0x000000000000094d */ /* 0x000fea0003800000 */
[----:B------:R-:W0:Y:S01]  /*0050*/  S2R R4, SR_TID.X ;  /* 0x0000000000047919 */ /* 0x000e220000002100 */
[----:B------:R-:W0:Y:S01]  /*0060*/  LDCU UR21, c[0x0][0x39c] ;  /* 0x00007380ff1577ac */ /* 0x000e220008000800 */
[----:B------:R-:W1:Y:S01]  /*0070*/  S2UR UR19, SR_CgaCtaId ;  /* 0x00000000001379c3 */ /* 0x000e620000008800 */
[----:B------:R-:W-:Y:S01]  /*0080*/  BSSY.RECONVERGENT B0, `(.L_x_136) ;  /* 0x000006b000007945 */ /* 0x000fe20003800200 */
[----:B------:R-:W2:Y:S01]  /*0090*/  LDCU UR8, c[0x0][0x3a0] ;  /* 0x00007400ff0877ac */ /* 0x000ea20008000800 */
[----:B------:R-:W-:Y:S01]  /*00a0*/  UMOV UR9, 0x400 ;  /* 0x0000040000097882 */ /* 0x000fe20000000000 */
[----:B------:R-:W3:Y:S01]  /*00b0*/  LDCU.64 UR10, c[0x0][0x358] ;  /* 0x00006b00ff0a77ac */ /* 0x000ee20008000a00 */
[----:B------:R-:W-:Y:S01]  /*00c0*/  UIADD3 UR4, UPT, UPT, UR9, 0x100, URZ ;  /* 0x0000010009047890 */ /* 0x000fe2000fffe0ff */
[----:B------:R-:W4:Y:S01]  /*00d0*/  LDCU UR20, c[0x0][0x360] ;  /* 0x00006c00ff1477ac */ /* 0x000f220008000800 */
[----:B------:R-:W0:Y:S01]  /*00e0*/  LDCU.64 UR6, c[0x0][0x380] ;  /* 0x00007000ff0677ac */ /* 0x000e220008000a00 */
[----:B--2---:R-:W-:Y:S01]  /*00f0*/  IMAD.U32 R0, RZ, RZ, UR8 ;  /* 0x00000008ff007e24 */ /* 0x004fe2000f8e00ff */
[----:B------:R-:W2:Y:S03]  /*0100*/  LDCU.64 UR14, c[0x0][0x380] ;  /* 0x00007000ff0e77ac */ /* 0x000ea60008000a00 */
[----:B------:R-:W-:Y:S01]  /*0110*/  IMAD R2, R0, UR5, RZ ;  /* 0x0000000500027c24 */ /* 0x000fe2000f8e02ff */
[----:B-1----:R-:W-:Y:S01]  /*0120*/  ULEA UR4, UR19, UR4, 0x18 ;  /* 0x0000000413047291 */ /* 0x002fe2000f8ec0ff */
[----:B0-----:R-:W-:-:S03]  /*0130*/  ISETP.GE.AND P0, PT, R4, UR21, PT ;  /* 0x0000001504007c0c */ /* 0x001fc6000bf06270 */
[----:B------:R-:W-:-:S10]  /*0140*/  ULEA UR12, UR21, UR4, 0x2 ;  /* 0x00000004150c7291 */ /* 0x000fd4000f8e10ff */
[----:B--234-:R-:W-:Y:S05]  /*0150*/  @P0 BRA `(.L_x_137) ;  /* 0x0000000400740947 */ /* 0x01cfea0003800000 */
        /* <DEDUP_REMOVED lines=37> */
.L_x_140:
[----:B------:R-:W-:-:S05]  /*03b0*/  IADD3 R7, P0, PT, R3, R6, RZ ;  /* 0x0000000603077210 */ /* 0x000fca0007f1e0ff */
[----:B------:R-:W-:Y:S01]  /*03c0*/  IMAD.X R12, RZ, RZ, R17, P0 ;  /* 0x000000ffff0c7224 */ /* 0x000fe200000e0611 */
[----:B------:R-:W-:-:S04]  /*03d0*/  LEA R8, P0, R7, UR6, 0x2 ;  /* 0x0000000607087c11 */ /* 0x000fc8000f8010ff */
[----:B------:R-:W-:-:S05]  /*03e0*/  LEA.HI.X R9, R7, UR7, R12, 0x2, P0 ;  /* 0x0000000707097c11 */ /* 0x000fca00080f140c */
[----:B------:R-:W2:Y:S01]  /*03f0*/  LDG.E.CONSTANT R8, desc[UR10][R8.64] ;  /* 0x0000000a08087981 */ /* 0x000ea2000c1e9900 */
[----:B------:R-:W-:Y:S01]  /*0400*/  VIADD R10, R10, 0x1 ;  /* 0x000000010a0a7836 */ /* 0x000fe20000000000 */
[----:B------:R-:W-:-:S04]  /*0410*/  LEA R7, R6, UR4, 0x2 ;  /* 0x0000000406077c11 */ /* 0x000fc8000f8e10ff */
[----:B------:R-:W-:Y:S01]  /*0420*/  ISETP.NE.AND P0, PT, R10, R5, PT ;  /* 0x000000050a00720c */ /* 0x000fe20003f05270 */
[----:B--2---:R-:W-:Y:S04]  /*0430*/  STS [R7], R8 ;  /* 0x0000000807007388 */ /* 0x004fe80000000800 */
[----:B------:R0:W-:Y:S02]  /*0440*/  STS.U8 [R6+UR12], RZ ;  /* 0x000000ff06007988 */ /* 0x0001e4000800000c */
[----:B0-----:R-:W-:-:S06]  /*0450*/  VIADD R6, R6, UR20 ;  /* 0x0000001406067c36 */ /* 0x001fcc0008000000 */
[----:B------:R-:W-:Y:S05]  /*0460*/  @P0 BRA `(.L_x_140) ;  /* 0xfffffffc00d00947 */ /* 0x000fea000383ffff */
.L_x_139:
[----:B------:R-:W-:Y:S05]  /*0470*/  BSYNC.RECONVERGENT B1 ;  /* 0x0000000000017941 */ /* 0x000fea0003800200 */
.L_x_138:
[----:B------:R-:W-:Y:S05]  /*0480*/  @!P1 BRA `(.L_x_137) ;  /* 0x0000000000a89947 */ /* 0x000fea0003800000 */
.L_x_141:
        /* <DEDUP_REMOVED lines=10> */
[----:B------:R-:W-:Y:S01]  /*0530*/  IADD3 R7, P1, PT, R3, R10, RZ ;  /* 0x0000000a03077210 */ /* 0x000fe20007f3e0ff */
[----:B------:R-:W2:Y:S01]  /*0540*/  LDG.E.CONSTANT R14, desc[UR10][R14.64] ;  /* 0x0000000a0e0e7981 */ /* 0x000ea2000c1e9900 */
[----:B------:R-:W-:Y:S02]  /*0550*/  LEA.HI.X R9, R5, UR15, R12, 0x2, P0 ;  /* 0x0000000f05097c11 */ /* 0x000fe400080f140c */
[----:B------:R-:W-:Y:S01]  /*0560*/  IADD3 R5, P2, PT, R3, R16, RZ ;  /* 0x0000001003057210 */ /* 0x000fe20007f5e0ff */
[--C-:B------:R-:W-:Y:S01]  /*0570*/  IMAD.X R20, RZ, RZ, R17.reuse, P1 ;  /* 0x000000ffff147224 */ /* 0x100fe200008e0611 */
[----:B------:R-:W-:Y:S01]  /*0580*/  LEA R10, P0, R7, UR14, 0x2 ;  /* 0x0000000e070a7c11 */ /* 0x000fe2000f8010ff */
[----:B------:R0:W3:Y:S01]  /*0590*/  LDG.E.CONSTANT R8, desc[UR10][R8.64] ;  /* 0x0000000a08087981 */ /* 0x0000e2000c1e9900 */
[----:B------:R-:W-:Y:S01]  /*05a0*/  LEA R12, P1, R5, UR14, 0x2 ;  /* 0x0000000e050c7c11 */ /* 0x000fe2000f8210ff */
[----:B------:R-:W-:Y:S01]  /*05b0*/  IMAD.X R18, RZ, RZ, R17, P2 ;  /* 0x000000ffff127224 */ /* 0x000fe200010e0611 */
[----:B------:R-:W-:-:S04]  /*05c0*/  LEA.HI.X R11, R7, UR15, R20, 0x2, P0 ;  /* 0x0000000f070b7c11 */ /* 0x000fc800080f1414 */
[----:B------:R-:W-:Y:S01]  /*05d0*/  LEA.HI.X R13, R5, UR15, R18, 0x2, P1 ;  /* 0x0000000f050d7c11 */ /* 0x000fe200088f1412 */
[----:B------:R1:W4:Y:S04]  /*05e0*/  LDG.E.CONSTANT R10, desc[UR10][R10.64] ;  /* 0x0000000a0a0a7981 */ /* 0x000328000c1e9900 */
[----:B------:R-:W5:Y:S01]  /*05f0*/  LDG.E.CONSTANT R12, desc[UR10][R12.64] ;  /* 0x0000000a0c0c7981 */ /* 0x000f62000c1e9900 */
        /* <DEDUP_REMOVED lines=8> */
[----:B--2---:R-:W-:Y:S04]  /*0680*/  STS [R19], R14 ;  /* 0x0000000e13007388 */ /* 0x004fe80000000800 */
[----:B------:R0:W-:Y:S04]  /*0690*/  STS.U8 [R6+UR12], RZ ;  /* 0x000000ff06007988 */ /* 0x0001e8000800000c */
[----:B---3--:R1:W-:Y:S04]  /*06a0*/  STS [R5], R8 ;  /* 0x0000000805007388 */ /* 0x0083e80000000800 */
[----:B------:R1:W-:Y:S01]  /*06b0*/  STS.U8 [R18+UR20], RZ ;  /* 0x000000ff12007988 */ /* 0x0003e20008000014 */
[----:B0-----:R-:W-:-:S03]  /*06c0*/  VIADD R6, R16, UR20 ;  /* 0x0000001410067c36 */ /* 0x001fc60008000000 */
[----:B----4-:R1:W-:Y:S04]  /*06d0*/  STS [R15], R10 ;  /* 0x0000000a0f007388 */ /* 0x0103e80000000800 */
[----:B------:R1:W-:Y:S04]  /*06e0*/  STS.U8 [R7+UR20], RZ ;  /* 0x000000ff07007988 */ /* 0x0003e80008000014 */
[----:B-----5:R1:W-:Y:S04]  /*06f0*/  STS [R11], R12 ;  /* 0x0000000c0b007388 */ /* 0x0203e80000000800 */
[----:B------:R1:W-:Y:S01]  /*0700*/  STS.U8 [R9+UR20], RZ ;  /* 0x000000ff09007988 */ /* 0x0003e20008000014 */
[----:B------:R-:W-:-:S13]  /*0710*/  ISETP.GE.AND P0, PT, R6, UR21, PT ;  /* 0x0000001506007c0c */ /* 0x000fda000bf06270 */
[----:B-1----:R-:W-:Y:S05]  /*0720*/  @!P0 BRA `(.L_x_141) ;  /* 0xfffffffc00588947 */ /* 0x002fea000383ffff */
.L_x_137:
[----:B------:R-:W-:Y:S05]  /*0730*/  BSYNC.RECONVERGENT B0 ;  /* 0x0000000000007941 */ /* 0x000fea0003800200 */
.L_x_136:
[----:B------:R-:W-:Y:S01]  /*0740*/  BAR.SYNC.DEFER_BLOCKING 0x0 ;  /* 0x0000000000007b1d */ /* 0x000fe20000010000 */
[----:B------:R-:W-:Y:S01]  /*0750*/  ISETP.GE.AND P0, PT, R0, 0x1, PT ;  /* 0x000000010000780c */ /* 0x000fe20003f06270 */
[----:B------:R-:W-:-:S06]  /*0760*/  UIADD3 UR13, UPT, UPT, UR12, UR21, URZ ;  /* 0x000000150c0d7290 */ /* 0x000fcc000fffe0ff */
[----:B------:R-:W-:-:S06]  /*0770*/  LEA R3, R0, UR13, 0x2 ;  /* 0x0000000d00037c11 */ /* 0x000fcc000f8e10ff */
[----:B------:R-:W-:Y:S05]  /*0780*/  @!P0 BRA `(.L_x_142) ;  /* 0x0000001000b08947 */ /* 0x000fea0003800000 */
[----:B------:R-:W0:Y:S01]  /*0790*/  I2F.U32.RP R9, UR20 ;  /* 0x0000001400097d06 */ /* 0x000e220008209000 */
[----:B------:R-:W-:Y:S01]  /*07a0*/  VIADD R8, R4, UR20 ;  /* 0x0000001404087c36 */ /* 0x000fe20008000000 */
[----:B------:R-:W-:Y:S01]  /*07b0*/  ISETP.NE.U32.AND P2, PT, RZ, UR20, PT ;  /* 0x00000014ff007c0c */ /* 0x000fe2000bf45070 */
[----:B------:R-:W-:Y:S02]  /*07c0*/  UIADD3 UR5, UPT, UPT, UR20, 0x1f, URZ ;  /* 0x0000001f14057890 */ /* 0x000fe4000fffe0ff */
[----:B------:R-:W-:Y:S01]  /*07d0*/  UIADD3 UR6, UPT, UPT, UR9, 0x80, URZ ;  /* 0x0000008009067890 */ /* 0x000fe2000fffe0ff */
[C---:B------:R-:W-:Y:S01]  /*07e0*/  ISETP.GE.AND P0, PT, R8.reuse, UR21, PT ;  /* 0x0000001508007c0c */ /* 0x040fe2000bf06270 */
[----:B------:R-:W-:Y:S01]  /*07f0*/  ULEA UR14, UR19, UR9, 0x18 ;  /* 0x00000009130e7291 */ /* 0x000fe2000f8ec0ff */
[----:B------:R-:W-:Y:S01]  /*0800*/  VIMNMX R0, PT, PT, R8, UR21, !PT ;  /* 0x0000001508007c48 */ /* 0x000fe2000ffe0100 */
[----:B------:R-:W-:Y:S01]  /*0810*/  USHF.L.U32 UR7, UR21, 0x2, URZ ;  /* 0x0000000215077899 */ /* 0x000fe200080006ff */
[----:B------:R-:W-:Y:S01]  /*0820*/  SEL R5, RZ, 0x1, P0 ;  /* 0x00000001ff057807 */ /* 0x000fe20000000000 */
[----:B------:R-:W-:-:S02]  /*0830*/  USHF.R.U32.HI UR5, URZ, 0x5, UR5 ;  /* 0x00000005ff057899 */ /* 0x000fc40008011605 */
[----:B------:R-:W-:Y:S01]  /*0840*/  ULEA UR6, UR19, UR6, 0x18 ;  /* 0x0000000613067291 */ /* 0x000fe2000f8ec0ff */
[----:B------:R-:W-:Y:S01]  /*0850*/  IADD3 R0, PT, PT, R0, -R8, -R5 ;  /* 0x8000000800007210 */ /* 0x000fe20007ffe805 */
[----:B0-----:R-:W0:Y:S01]  /*0860*/  MUFU.RCP R9, R9 ;  /* 0x0000000900097308 */ /* 0x001e220000001000 */
[----:B------:R-:W-:Y:S02]  /*0870*/  UIADD3 UR18, UPT, UPT, UR4, UR20, UR7 ;  /* 0x0000001404127290 */ /* 0x000fe4000fffe007 */
[----:B------:R-:W-:Y:S01]  /*0880*/  ULEA UR8, UR20, UR7, 0x1 ;  /* 0x0000000714087291 */ /* 0x000fe2000f8e08ff */
[----:B------:R-:W-:Y:S01]  /*0890*/  LEA.HI R8, R4, UR6, RZ, 0x1d ;  /* 0x0000000604087c11 */ /* 0x000fe2000f8fe8ff */
[----:B------:R-:W-:Y:S02]  /*08a0*/  UIMAD UR7, UR20, 0x3, UR7 ;  /* 0x00000003140778a4 */ /* 0x000fe4000f8e0207 */
[----:B------:R-:W-:Y:S02]  /*08b0*/  ULEA UR15, UR20, UR4, 0x3 ;  /* 0x00000004140f7291 */ /* 0x000fe4000f8e18ff */
[----:B------:R-:W-:-:S02]  /*08c0*/  UIMAD UR16, UR20, 0xc, UR4 ;  /* 0x0000000c141078a4 */ /* 0x000fc4000f8e0204 */
[----:B------:R-:W-:Y:S02]  /*08d0*/  ULEA UR17, UR20, UR4, 0x2 ;  /* 0x0000000414117291 */ /* 0x000fe4000f8e10ff */
[----:B------:R-:W-:Y:S02]  /*08e0*/  UIADD3 UR8, UPT, UPT, UR4, UR8, URZ ;  /* 0x0000000804087290 */ /* 0x000fe4000fffe0ff */
[----:B------:R-:W-:Y:S01]  /*08f0*/  UIADD3 UR7, UPT, UPT, UR4, UR7, URZ ;  /* 0x0000000704077290 */ /* 0x000fe2000fffe0ff */
[----:B0-----:R-:W-:Y:S01]  /*0900*/  VIADD R6, R9, 0xffffffe ;  /* 0x0ffffffe09067836 */ /* 0x001fe20000000000 */
[----:B------:R-:W-:-:S03]  /*0910*/  LEA R9, R4, UR6, 0x2 ;  /* 0x0000000604097c11 */ /* 0x000fc6000f8e10ff */
[----:B------:R0:W1:Y:S02]  /*0920*/  F2I.FTZ.U32.TRUNC.NTZ R7, R6 ;  /* 0x0000000600077305 */ /* 0x000064000021f000 */
[----:B0-----:R-:W-:Y:S02]  /*0930*/  IMAD.MOV.U32 R6, RZ, RZ, RZ ;  /* 0x000000ffff067224 */ /* 0x001fe400078e00ff */
[----:B-1----:R-:W-:-:S04]  /*0940*/  IMAD.MOV R11, RZ, RZ, -R7 ;  /* 0x000000ffff0b7224 */ /* 0x002fc800078e0a07 */
[----:B------:R-:W-:-:S04]  /*0950*/  IMAD R11, R11, UR20, RZ ;  /* 0x000000140b0b7c24 */ /* 0x000fc8000f8e02ff */
[----:B------:R-:W-:-:S06]  /*0960*/  IMAD.HI.U32 R11, R7, R11, R6 ;  /* 0x0000000b070b7227 */ /* 0x000fcc00078e0006 */
[----:B------:R-:W-:-:S04]  /*0970*/  IMAD.HI.U32 R6, R11, R0, RZ ;  /* 0x000000000b067227 */ /* 0x000fc800078e00ff */
[----:B------:R-:W-:-:S04]  /*0980*/  IMAD.MOV R7, RZ, RZ, -R6 ;  /* 0x000000ffff077224 */ /* 0x000fc800078e0a06 */
[----:B------:R-:W-:Y:S01]  /*0990*/  IMAD R0, R7, UR20, R0 ;  /* 0x0000001407007c24 */ /* 0x000fe2000f8e0200 */
[----:B------:R-:W-:-:S04]  /*09a0*/  LEA.HI R7, R4, UR14, RZ, 0x1d ;  /* 0x0000000e04077c11 */ /* 0x000fc8000f8fe8ff */
[----:B------:R-:W-:-:S13]  /*09b0*/  ISETP.GE.U32.AND P0, PT, R0, UR20, PT ;  /* 0x0000001400007c0c */ /* 0x000fda000bf06070 */
[----:B------:R-:W-:Y:S02]  /*09c0*/  @P0 VIADD R0, R0, -UR20 ;  /* 0x8000001400000c36 */ /* 0x000fe40008000000 */
[----:B------:R-:W-:Y:S01]  /*09d0*/  @P0 VIADD R6, R6, 0x1 ;  /* 0x0000000106060836 */ /* 0x000fe20000000000 */
[----:B------:R-:W-:Y:S02]  /*09e0*/  ISETP.GE.U32.AND P0, PT, R4, UR5, PT ;  /* 0x0000000504007c0c */ /* 0x000fe4000bf06070 */
[----:B------:R-:W-:-:S13]  /*09f0*/  ISETP.GE.U32.AND P1, PT, R0, UR20, PT ;  /* 0x0000001400007c0c */ /* 0x000fda000bf26070 */
[----:B------:R-:W-:Y:S01]  /*0a00*/  @P1 VIADD R6, R6, 0x1 ;  /* 0x0000000106061836 */ /* 0x000fe20000000000 */
[----:B------:R-:W-:-:S05]  /*0a10*/  @!P2 LOP3.LUT R6, RZ, UR20, RZ, 0x33, !PT ;  /* 0x00000014ff06ac12 */ /* 0x000fca000f8e33ff */
[----:B------:R-:W-:Y:S02]  /*0a20*/  IMAD.IADD R5, R5, 0x1, R6 ;  /* 0x0000000105057824 */ /* 0x000fe400078e0206 */
[----:B------:R-:W-:Y:S02]  /*0a30*/  IMAD.MOV.U32 R6, RZ, RZ, RZ ;  /* 0x000000ffff067224 */ /* 0x000fe400078e00ff */
[----:B------:R-:W-:-:S05]  /*0a40*/  VIADD R10, R5, 0x1 ;  /* 0x00000001050a7836 */ /* 0x000fca0000000000 */
[----:B------:R-:W-:-:S07]  /*0a50*/  LOP3.LUT R10, R10, 0xfffffffc, RZ, 0xc0, !PT ;  /* 0xfffffffc0a0a7812 */ /* 0x000fce00078ec0ff */
.L_x_170:
[----:B0-----:R-:W0:Y:S01]  /*0a60*/  LDCU UR5, c[0x0][0x39c] ;  /* 0x00007380ff0577ac */ /* 0x001e220008000800 */
[----:B------:R-:W-:Y:S01]  /*0a70*/  BSSY.RECONVERGENT B1, `(.L_x_143) ;  /* 0x00000ae000017945 */ /* 0x000fe20003800200 */
[----:B------:R-:W-:Y:S02]  /*0a80*/  IMAD.MOV.U32 R12, RZ, RZ, -0x1 ;  /* 0xffffffffff0c7424 */ /* 0x000fe400078e00ff */
[----:B------:R-:W-:Y:S01]  /*0a90*/  IMAD.MOV.U32 R13, RZ, RZ, -0x800000 ;  /* 0xff800000ff0d7424 */ /* 0x000fe200078e00ff */
[----:B0-----:R-:W-:-:S13]  /*0aa0*/  ISETP.GE.AND P1, PT, R4, UR5, PT ;  /* 0x0000000504007c0c */ /* 0x001fda000bf26270 */
[----:B------:R-:W-:Y:S05]  /*0ab0*/  @P1 BRA `(.L_x_144) ;  /* 0x0000000800a41947 */ /* 0x000fea0003800000 */
[----:B------:R-:W-:Y:S01]  /*0ac0*/  ISETP.GE.U32.AND P1, PT, R5, 0x3, PT ;  /* 0x000000030500780c */ /* 0x000fe20003f26070 */
[----:B------:R-:W-:Y:S01]  /*0ad0*/  BSSY.RECONVERGENT B0, `(.L_x_145) ;  /* 0x0000073000007945 */ /* 0x000fe20003800200 */
[----:B------:R-:W-:Y:S02]  /*0ae0*/  IMAD.MOV.U32 R13, RZ, RZ, -0x800000 ;  /* 0xff800000ff0d7424 */ /* 0x000fe400078e00ff */
[----:B------:R-:W-:Y:S02]  /*0af0*/  IMAD.MOV.U32 R12, RZ, RZ, -0x1 ;  /* 0xffffffffff0c7424 */ /* 0x000fe400078e00ff */
[----:B------:R-:W-:-:S07]  /*0b00*/  IMAD.MOV.U32 R14, RZ, RZ, R4 ;  /* 0x000000ffff0e7224 */ /* 0x000fce00078e0004 */
[----:B------:R-:W-:Y:S05]  /*0b10*/  @!P1 BRA `(.L_x_146) ;  /* 0x0000000400b89947 */ /* 0x000fea0003800000 */
[----:B------:R-:W0:Y:S01]  /*0b20*/  LDS.U8 R0, [R4+UR12] ;  /* 0x0000000c04007984 */ /* 0x000e220008000000 */
[----:B------:R-:W1:Y:S01]  /*0b30*/  LDC R11, c[0x0][0x360] ;  /* 0x0000d800ff0b7b82 */ /* 0x000e620000000800 */
[----:B------:R-:W-:Y:S01]  /*0b40*/  BSSY.RECONVERGENT B2, `(.L_x_147) ;  /* 0x000001a000027945 */ /* 0x000fe20003800200 */
[C---:B------:R-:W-:Y:S01]  /*0b50*/  VIADD R22, R4.reuse, UR20 ;  /* 0x0000001404167c36 */ /* 0x040fe20008000000 */
        /* <DEDUP_REMOVED lines=12> */
[----:B------:R-:W-:Y:S01]  /*0c20*/  IMAD.MOV.U32 R13, RZ, RZ, -0x800000 ;  /* 0xff800000ff0d7424 */ /* 0x000fe200078e00ff */
[----:B----4-:R-:W-:-:S03]  /*0c30*/  ISETP.NE.AND P3, PT, R14, RZ, PT ;  /* 0x000000ff0e00720c */ /* 0x010fc60003f65270 */
[----:B------:R-:W-:Y:S10]  /*0c40*/  @P5 BRA `(.L_x_148) ;  /* 0x0000000000245947 */ /* 0x000ff40003800000 */
[----:B------:R-:W0:Y:S01]  /*0c50*/  S2UR UR6, SR_CgaCtaId ;  /* 0x00000000000679c3 */ /* 0x000e220000008800 */
[----:B------:R-:W-:Y:S02]  /*0c60*/  UMOV UR5, 0x400 ;  /* 0x0000040000057882 */ /* 0x000fe40000000000 */
[----:B------:R-:W-:-:S04]  /*0c70*/  UIADD3 UR5, UPT, UPT, UR5, 0x100, URZ ;  /* 0x0000010005057890 */ /* 0x000fc8000fffe0ff */
[----:B0-----:R-:W-:-:S06]  /*0c80*/  ULEA UR5, UR6, UR5, 0x18 ;  /* 0x0000000506057291 */ /* 0x001fcc000f8ec0ff */
[----:B------:R-:W-:-:S06]  /*0c90*/  LEA R14, R4, UR5, 0x2 ;  /* 0x00000005040e7c11 */ /* 0x000fcc000f8e10ff */
[----:B------:R-:W0:Y:S02]  /*0ca0*/  LDS R14, [R14] ;  /* 0x000000000e0e7984 */ /* 0x000e240000000800 */
[----:B0-----:R-:W-:-:S13]  /*0cb0*/  FSETP.GT.AND P5, PT, R14, -INF , PT ;  /* 0xff8000000e00780b */ /* 0x001fda0003fa4000 */
[----:B------:R-:W-:Y:S02]  /*0cc0*/  @P5 IMAD.MOV.U32 R13, RZ, RZ, R14 ;  /* 0x000000ffff0d5224 */ /* 0x000fe400078e000e */
[----:B------:R-:W-:-:S07]  /*0cd0*/  @P5 IMAD.MOV.U32 R12, RZ, RZ, R4 ;  /* 0x000000ffff0c5224 */ /* 0x000fce00078e0004 */
.L_x_148:
[----:B------:R-:W-:Y:S05]  /*0ce0*/  BSYNC.RECONVERGENT B2 ;  /* 0x0000000000027941 */ /* 0x000fea0003800200 */
.L_x_147:
[----:B------:R-:W-:Y:S04]  /*0cf0*/  BSSY.RECONVERGENT B2, `(.L_x_149) ;  /* 0x0000007000027945 */ /* 0x000fe80003800200 */
[----:B------:R-:W-:Y:S05]  /*0d00*/  @P1 BRA `(.L_x_150) ;  /* 0x0000000000141947 */ /* 0x000fea0003800000 */
[----:B------:R-:W-:-:S06]  /*0d10*/  LEA R14, R4, UR17, 0x2 ;  /* 0x00000011040e7c11 */ /* 0x000fcc000f8e10ff */
[----:B------:R-:W0:Y:S02]  /*0d20*/  LDS R14, [R14] ;  /* 0x000000000e0e7984 */ /* 0x000e240000000800 */
[----:B0-----:R-:W-:-:S13]  /*0d30*/  FSETP.GT.AND P1, PT, R14, R13, PT ;  /* 0x0000000d0e00720b */ /* 0x001fda0003f24000 */
[----:B------:R-:W-:Y:S02]  /*0d40*/  @P1 IMAD.MOV.U32 R13, RZ, RZ, R14 ;  /* 0x000000ffff0d1224 */ /* 0x000fe400078e000e */
[----:B------:R-:W-:-:S07]  /*0d50*/  @P1 IMAD.MOV.U32 R12, RZ, RZ, R22 ;  /* 0x000000ffff0c1224 */ /* 0x000fce00078e0016 */
.L_x_150:
[----:B------:R-:W-:Y:S05]  /*0d60*/  BSYNC.RECONVERGENT B2 ;  /* 0x0000000000027941 */ /* 0x000fea0003800200 */
.L_x_149:
[----:B------:R-:W-:Y:S04]  /*0d70*/  BSSY.RECONVERGENT B2, `(.L_x_151) ;  /* 0x0000007000027945 */ /* 0x000fe80003800200 */
[----:B------:R-:W-:Y:S05]  /*0d80*/  @P2 BRA `(.L_x_152) ;  /* 0x0000000000142947 */ /* 0x000fea0003800000 */
[----:B------:R-:W-:-:S06]  /*0d90*/  LEA R14, R4, UR15, 0x2 ;  /* 0x0000000f040e7c11 */ /* 0x000fcc000f8e10ff */
[----:B------:R-:W0:Y:S02]  /*0da0*/  LDS R14, [R14] ;  /* 0x000000000e0e7984 */ /* 0x000e240000000800 */
[----:B0-----:R-:W-:-:S13]  /*0db0*/  FSETP.GT.AND P1, PT, R14, R13, PT ;  /* 0x0000000d0e00720b */ /* 0x001fda0003f24000 */
[----:B------:R-:W-:Y:S02]  /*0dc0*/  @P1 IMAD.MOV.U32 R13, RZ, RZ, R14 ;  /* 0x000000ffff0d1224 */ /* 0x000fe400078e000e */
[----:B------:R-:W-:-:S07]  /*0dd0*/  @P1 IMAD.MOV.U32 R12, RZ, RZ, R16 ;  /* 0x000000ffff0c1224 */ /* 0x000fce00078e0010 */
.L_x_152:
[----:B------:R-:W-:Y:S05]  /*0de0*/  BSYNC.RECONVERGENT B2 ;  /* 0x0000000000027941 */ /* 0x000fea0003800200 */
.L_x_151:
[----:B------:R-:W-:Y:S04]  /*0df0*/  BSSY.RECONVERGENT B2, `(.L_x_153) ;  /* 0x0000007000027945 */ /* 0x000fe80003800200 */
[----:B------:R-:W-:Y:S05]  /*0e00*/  @P3 BRA `(.L_x_154) ;  /* 0x0000000000143947 */ /* 0x000fea0003800000 */
[----:B------:R-:W-:-:S06]  /*0e10*/  LEA R14, R4, UR16, 0x2 ;  /* 0x00000010040e7c11 */ /* 0x000fcc000f8e10ff */
[----:B------:R-:W0:Y:S02]  /*0e20*/  LDS R14, [R14] ;  /* 0x000000000e0e7984 */ /* 0x000e240000000800 */
[----:B0-----:R-:W-:-:S13]  /*0e30*/  FSETP.GT.AND P1, PT, R14, R13, PT ;  /* 0x0000000d0e00720b */ /* 0x001fda0003f24000 */
[----:B------:R-:W-:Y:S02]  /*0e40*/  @P1 IMAD.MOV.U32 R13, RZ, RZ, R14 ;  /* 0x000000ffff0d1224 */ /* 0x000fe400078e000e */
[----:B------:R-:W-:-:S07]  /*0e50*/  @P1 IMAD.MOV.U32 R12, RZ, RZ, R18 ;  /* 0x000000ffff0c1224 */ /* 0x000fce00078e0012 */
.L_x_154:
[----:B------:R-:W-:Y:S05]  /*0e60*/  BSYNC.RECONVERGENT B2 ;  /* 0x0000000000027941 */ /* 0x000fea0003800200 */
.L_x_153:
[----:B------:R-:W-:Y:S01]  /*0e70*/  IADD3 R14, PT, PT, R20, UR20, R11 ;  /* 0x00000014140e7c10 */ /* 0x000fe2000fffe00b */
[----:B------:R-:W-:Y:S06]  /*0e80*/  @!P4 BRA `(.L_x_146) ;  /* 0x0000000000dcc947 */ /* 0x000fec0003800000 */
[C---:B------:R-:W-:Y:S02]  /*0e90*/  IMAD R20, R11.reuse, 0x4, R4 ;  /* 0x000000040b147824 */ /* 0x040fe400078e0204 */
[C---:B------:R-:W-:Y:S02]  /*0ea0*/  IMAD R16, R11.reuse, 0x4, R16 ;  /* 0x000000040b107824 */ /* 0x040fe400078e0210 */
[C---:B------:R-:W-:Y:S02]  /*0eb0*/  IMAD R18, R11.reuse, 0x4, R18 ;  /* 0x000000040b127824 */ /* 0x040fe400078e0212 */
[----:B------:R-:W-:Y:S02]  /*0ec0*/  IMAD R22, R11, 0x4, R22 ;  /* 0x000000040b167824 */ /* 0x000fe400078e0216 */
[----:B------:R-:W-:Y:S02]  /*0ed0*/  IMAD.MOV.U32 R19, RZ, RZ, R0 ;  /* 0x000000ffff137224 */ /* 0x000fe400078e0000 */
[----:B------:R-:W-:-:S07]  /*0ee0*/  IMAD.SHL.U32 R20, R20, 0x4, RZ ;  /* 0x0000000414147824 */ /* 0x000fce00078e00ff */
.L_x_163:
        /* <DEDUP_REMOVED lines=10> */
[----:B------:R-:W0:Y:S01]  /*0f90*/  S2UR UR6, SR_CgaCtaId ;  /* 0x00000000000679c3 */ /* 0x000e220000008800 */
[----:B------:R-:W-:Y:S02]  /*0fa0*/  UMOV UR5, 0x400 ;  /* 0x0000040000057882 */ /* 0x000fe40000000000 */
[----:B------:R-:W-:-:S04]  /*0fb0*/  UIADD3 UR5, UPT, UPT, UR5, 0x100, URZ ;  /* 0x0000010005057890 */ /* 0x000fc8000fffe0ff */
[----:B0-----:R-:W-:-:S09]  /*0fc0*/  ULEA UR5, UR6, UR5, 0x18 ;  /* 0x0000000506057291 */ /* 0x001fd2000f8ec0ff */
[----:B------:R-:W0:Y:S02]  /*0fd0*/  LDS R0, [R20+UR5] ;  /* 0x0000000514007984 */ /* 0x000e240008000800 */
[----:B0-----:R-:W-:-:S13]  /*0fe0*/  FSETP.GT.AND P3, PT, R0, R13, PT ;  /* 0x0000000d0000720b */ /* 0x001fda0003f64000 */
[----:B------:R-:W-:Y:S02]  /*0ff0*/  @P3 IMAD.MOV.U32 R13, RZ, RZ, R0 ;  /* 0x000000ffff0d3224 */ /* 0x000fe400078e0000 */
[----:B------:R-:W-:-:S07]  /*1000*/  @P3 IMAD.MOV.U32 R12, RZ, RZ, R14 ;  /* 0x000000ffff0c3224 */ /* 0x000fce00078e000e */
.L_x_156:
[----:B------:R-:W-:Y:S05]  /*1010*/  BSYNC.RECONVERGENT B2 ;  /* 0x0000000000027941 */ /* 0x000fea0003800200 */
.L_x_155:
[----:B------:R-:W-:Y:S04]  /*1020*/  BSSY.RECONVERGENT B2, `(.L_x_157) ;  /* 0x0000006000027945 */ /* 0x000fe80003800200 */
[----:B------:R-:W-:Y:S05]  /*1030*/  @P4 BRA `(.L_x_158) ;  /* 0x0000000000104947 */ /* 0x000fea0003800000 */
[----:B------:R-:W0:Y:S02]  /*1040*/  LDS R0, [R20+UR17] ;  /* 0x0000001114007984 */ /* 0x000e240008000800 */
[----:B0-----:R-:W-:-:S13]  /*1050*/  FSETP.GT.AND P3, PT, R0, R13, PT ;  /* 0x0000000d0000720b */ /* 0x001fda0003f64000 */
[----:B------:R-:W-:Y:S02]  /*1060*/  @P3 IMAD.MOV.U32 R13, RZ, RZ, R0 ;  /* 0x000000ffff0d3224 */ /* 0x000fe400078e0000 */
[----:B------:R-:W-:-:S07]  /*1070*/  @P3 IMAD.MOV.U32 R12, RZ, RZ, R22 ;  /* 0x000000ffff0c3224 */ /* 0x000fce00078e0016 */
.L_x_158:
[----:B------:R-:W-:Y:S05]  /*1080*/  BSYNC.RECONVERGENT B2 ;  /* 0x0000000000027941 */ /* 0x000fea0003800200 */
.L_x_157:
[----:B------:R-:W-:Y:S04]  /*1090*/  BSSY.RECONVERGENT B2, `(.L_x_159) ;  /* 0x0000006000027945 */ /* 0x000fe80003800200 */
[----:B------:R-:W-:Y:S05]  /*10a0*/  @P1 BRA `(.L_x_160) ;  /* 0x0000000000101947 */ /* 0x000fea0003800000 */
[----:B------:R-:W0:Y:S02]  /*10b0*/  LDS R0, [R20+UR15] ;  /* 0x0000000f14007984 */ /* 0x000e240008000800 */
[----:B0-----:R-:W-:-:S13]  /*10c0*/  FSETP.GT.AND P1, PT, R0, R13, PT ;  /* 0x0000000d0000720b */ /* 0x001fda0003f24000 */
[----:B------:R-:W-:Y:S02]  /*10d0*/  @P1 IMAD.MOV.U32 R13, RZ, RZ, R0 ;  /* 0x000000ffff0d1224 */ /* 0x000fe400078e0000 */
[----:B------:R-:W-:-:S07]  /*10e0*/  @P1 IMAD.MOV.U32 R12, RZ, RZ, R16 ;  /* 0x000000ffff0c1224 */ /* 0x000fce00078e0010 */
.L_x_160:
[----:B------:R-:W-:Y:S05]  /*10f0*/  BSYNC.RECONVERGENT B2 ;  /* 0x0000000000027941 */ /* 0x000fea0003800200 */
.L_x_159:
[----:B------:R-:W-:Y:S01]  /*1100*/  BSSY.RECONVERGENT B2, `(.L_x_161) ;  /* 0x0000007000027945 */ /* 0x000fe20003800200 */
[----:B------:R-:W-:-:S03]  /*1110*/  IADD3 R14, PT, PT, R14, UR20, R11 ;  /* 0x000000140e0e7c10 */ /* 0x000fc6000fffe00b */
[----:B------:R-:W-:Y:S05]  /*1120*/  @P2 BRA `(.L_x_162) ;  /* 0x0000000000102947 */ /* 0x000fea0003800000 */
[----:B------:R-:W0:Y:S02]  /*1130*/  LDS R0, [R20+UR16] ;  /* 0x0000001014007984 */ /* 0x000e240008000800 */
[----:B0-----:R-:W-:-:S13]  /*1140*/  FSETP.GT.AND P1, PT, R0, R13, PT ;  /* 0x0000000d0000720b */ /* 0x001fda0003f24000 */
[----:B------:R-:W-:Y:S02]  /*1150*/  @P1 IMAD.MOV.U32 R13, RZ, RZ, R0 ;  /* 0x000000ffff0d1224 */ /* 0x000fe400078e0000 */
[----:B------:R-:W-:-:S07]  /*1160*/  @P1 IMAD.MOV.U32 R12, RZ, RZ, R18 ;  /* 0x000000ffff0c1224 */ /* 0x000fce00078e0012 */
.L_x_162:
[----:B------:R-:W-:Y:S05]  /*1170*/  BSYNC.RECONVERGENT B2 ;  /* 0x0000000000027941 */ /* 0x000fea0003800200 */
.L_x_161:
[----:B------:R-:W-:Y:S01]  /*1180*/  VIADD R19, R19, 0x4 ;  /* 0x0000000413137836 */ /* 0x000fe20000000000 */
[----:B------:R-:W-:Y:S01]  /*1190*/  IADD3 R14, PT, PT, R14, UR20, R11 ;  /* 0x000000140e0e7c10 */ /* 0x000fe2000fffe00b */
[C---:B------:R-:W-:Y:S02]  /*11a0*/  IMAD R20, R11.reuse, 0x10, R20 ;  /* 0x000000100b147824 */ /* 0x040fe400078e0214 */
[----:B------:R-:W-:Y:S01]  /*11b0*/  IMAD R16, R11, 0x4, R16 ;  /* 0x000000040b107824 */ /* 0x000fe200078e0210 */
[----:B------:R-:W-:Y:S01]  /*11c0*/  ISETP.NE.AND P1, PT, R19, RZ, PT ;  /* 0x000000ff1300720c */ /* 0x000fe20003f25270 */
[C---:B------:R-:W-:Y:S02]  /*11d0*/  IMAD R18, R11.reuse, 0x4, R18 ;  /* 0x000000040b127824 */ /* 0x040fe400078e0212 */
[----:B------:R-:W-:-:S10]  /*11e0*/  IMAD R22, R11, 0x4, R22 ;  /* 0x000000040b167824 */ /* 0x000fd400078e0216 */
[----:B------:R-:W-:Y:S05]  /*11f0*/  @P1 BRA `(.L_x_163) ;  /* 0xfffffffc003c1947 */ /* 0x000fea000383ffff */
.L_x_146:
[----:B------:R-:W-:Y:S05]  /*1200*/  BSYNC.RECONVERGENT B0 ;  /* 0x0000000000007941 */ /* 0x000fea0003800200 */
.L_x_145:
[----:B------:R-:W-:-:S05]  /*1210*/  VIADD R0, R5, 0x1 ;  /* 0x0000000105007836 */ /* 0x000fca0000000000 */
[----:B------:R-:W-:-:S04]  /*1220*/  LOP3.LUT R15, R0, 0x3, RZ, 0xc0, !PT ;  /* 0x00000003000f7812 */ /* 0x000fc800078ec0ff */
        /* <DEDUP_REMOVED lines=8> */
[----:B------:R-:W-:Y:S02]  /*12b0*/  UMOV UR5, 0x400 ;  /* 0x0000040000057882 */ /* 0x000fe40000000000 */
[----:B------:R-:W-:-:S04]  /*12c0*/  UIADD3 UR5, UPT, UPT, UR5, 0x100, URZ ;  /* 0x0000010005057890 */ /* 0x000fc8000fffe0ff */
[----:B0-----:R-:W-:-:S06]  /*12d0*/  ULEA UR5, UR6, UR5, 0x18 ;  /* 0x0000000506057291 */ /* 0x001fcc000f8ec0ff */
[----:B------:R-:W-:-:S06]  /*12e0*/  LEA R0, R14, UR5, 0x2 ;  /* 0x000000050e007c11 */ /* 0x000fcc000f8e10ff */
[----:B------:R-:W0:Y:S02]  /*12f0*/  LDS R0, [R0] ;  /* 0x0000000000007984 */ /* 0x000e240000000800 */
[----:B0-----:R-:W-:-:S13]  /*1300*/  FSETP.GT.AND P1, PT, R0, R13, PT ;  /* 0x0000000d0000720b */ /* 0x001fda0003f24000 */
[----:B------:R-:W-:Y:S02]  /*1310*/  @P1 IMAD.MOV.U32 R13, RZ, RZ, R0 ;  /* 0x000000ffff0d1224 */ /* 0x000fe400078e0000 */
[----:B------:R-:W-:-:S07]  /*1320*/  @P1 IMAD.MOV.U32 R12, RZ, RZ, R14 ;  /* 0x000000ffff0c1224 */ /* 0x000fce00078e000e */
.L_x_165:
[----:B------:R-:W-:Y:S05]  /*1330*/  BSYNC.RECONVERGENT B0 ;  /* 0x0000000000007941 */ /* 0x000fea0003800200 */
.L_x_164:
        /* <DEDUP_REMOVED lines=17> */
.L_x_167:
[----:B------:R-:W-:Y:S05]  /*1450*/  BSYNC.RECONVERGENT B0 ;  /* 0x0000000000007941 */ /* 0x000fea0003800200 */
.L_x_166:
        /* <DEDUP_REMOVED lines=8> */
[----:B------:R-:W-:-:S04]  /*14e0*/  UIADD3 UR5, UPT, UPT, UR5, 0x100, URZ ;  /* 0x0000010005057890 */ /* 0x000fc8000fffe0ff */
[----:B0-----:R-:W-:-:S06]  /*14f0*/  ULEA UR5, UR6, UR5, 0x18 ;  /* 0x0000000506057291 */ /* 0x001fcc000f8ec0ff */
[----:B------:R-:W-:-:S06]  /*1500*/  LEA R0, R14, UR5, 0x2 ;  /* 0x000000050e007c11 */ /* 0x000fcc000f8e10ff */
[----:B------:R-:W0:Y:S02]  /*1510*/  LDS R0, [R0] ;  /* 0x0000000000007984 */ /* 0x000e240000000800 */
[----:B0-----:R-:W-:-:S13]  /*1520*/  FSETP.GT.AND P1, PT, R0, R13, PT ;  /* 0x0000000d0000720b */ /* 0x001fda0003f24000 */
[----:B------:R-:W-:Y:S02]  /*1530*/  @P1 IMAD.MOV.U32 R13, RZ, RZ, R0 ;  /* 0x000000ffff0d1224 */ /* 0x000fe400078e0000 */
[----:B------:R-:W-:-:S07]  /*1540*/  @P1 IMAD.MOV.U32 R12, RZ, RZ, R14 ;  /* 0x000000ffff0c1224 */ /* 0x000fce00078e000e */
.L_x_144:
[----:B------:R-:W-:Y:S05]  /*1550*/  BSYNC.RECONVERGENT B1 ;  /* 0x0000000000017941 */ /* 0x000fea0003800200 */
.L_x_143:
[----:B------:R-:W0:Y:S04]  /*1560*/  SHFL.DOWN PT, R0, R13, 0x10, 0x1f ;  /* 0x0a001f000d007f89 */ /* 0x000e2800000e0000 */
[----:B------:R-:W1:Y:S01]  /*1570*/  SHFL.DOWN PT, R11, R12, 0x10, 0x1f ;  /* 0x0a001f000c0b7f89 */ /* 0x000e6200000e0000 */
[----:B0-----:R-:W-:-:S04]  /*1580*/  FSETP.GEU.AND P1, PT, R13, R0, PT ;  /* 0x000000000d00720b */ /* 0x001fc80003f2e000 */
[----:B------:R-:W-:Y:S02]  /*1590*/  FSEL R0, R0, R13, !P1 ;  /* 0x0000000d00007208 */ /* 0x000fe40004800000 */
[----:B-1----:R-:W-:-:S03]  /*15a0*/  SEL R11, R11, R12, !P1 ;  /* 0x0000000c0b0b7207 */ /* 0x002fc60004800000 */
        /* <DEDUP_REMOVED lines=14> */
[----:B-1----:R-:W-:Y:S02]  /*1690*/  SEL R0, R0, R13, !P1 ;  /* 0x0000000d00007207 */ /* 0x002fe40004800000 */
[----:B------:R-:W-:Y:S01]  /*16a0*/  LOP3.LUT P1, RZ, R4, 0x1f, RZ, 0xc0, !PT ;  /* 0x0000001f04ff7812 */ /* 0x000fe2000782c0ff */
[----:B------:R-:W0:Y:S04]  /*16b0*/  SHFL.DOWN PT, R12, R17, 0x1, 0x1f ;  /* 0x08201f00110c7f89 */ /* 0x000e2800000e0000 */
[----:B------:R-:W1:Y:S01]  /*16c0*/  SHFL.DOWN PT, R11, R0, 0x1, 0x1f ;  /* 0x08201f00000b7f89 */ /* 0x000e6200000e0000 */
[----:B0-----:R-:W-:-:S04]  /*16d0*/  FSETP.GEU.AND P2, PT, R17, R12, PT ;  /* 0x0000000c1100720b */ /* 0x001fc80003f4e000 */
[----:B------:R-:W-:Y:S02]  /*16e0*/  FSEL R12, R12, R17, !P2 ;  /* 0x000000110c0c7208 */ /* 0x000fe40005000000 */
[----:B-1----:R-:W-:-:S03]  /*16f0*/  SEL R11, R11, R0, !P2 ;  /* 0x000000000b0b7207 */ /* 0x002fc60005000000 */
[----:B------:R0:W-:Y:S04]  /*1700*/  @!P1 STS [R7], R12 ;  /* 0x0000000c07009388 */ /* 0x0001e80000000800 */
[----:B------:R0:W-:Y:S01]  /*1710*/  @!P1 STS [R8], R11 ;  /* 0x0000000b08009388 */ /* 0x0001e20000000800 */
[----:B------:R-:W-:Y:S01]  /*1720*/  BAR.SYNC.DEFER_BLOCKING 0x0 ;  /* 0x0000000000007b1d */ /* 0x000fe20000010000 */
[----:B------:R-:W-:-:S13]  /*1730*/  ISETP.GT.U32.AND P1, PT, R4, 0x1f, PT ;  /* 0x0000001f0400780c */ /* 0x000fda0003f24070 */
[----:B0-----:R-:W-:Y:S05]  /*1740*/  @P1 BRA `(.L_x_168) ;  /* 0x0000000000a81947 */ /* 0x001fea0003800000 */
[----:B------:R-:W0:Y:S01]  /*1750*/  @!P0 S2R R11, SR_CgaCtaId ;  /* 0x00000000000b8919 */ /* 0x000e220000008800 */
[----:B------:R-:W-:Y:S01]  /*1760*/  @!P0 MOV R0, 0x400 ;  /* 0x0000040000008802 */ /* 0x000fe20000000f00 */
[----:B------:R-:W-:Y:S01]  /*1770*/  IMAD.MOV.U32 R14, RZ, RZ, -0x800000 ;  /* 0xff800000ff0e7424 */ /* 0x000fe200078e00ff */
[----:B------:R-:W-:Y:S01]  /*1780*/  UMOV UR5, 0xffffffff ;  /* 0xffffffff00057882 */ /* 0x000fe20000000000 */
[----:B------:R-:W-:Y:S01]  /*1790*/  IMAD.MOV.U32 R13, RZ, RZ, -0x1 ;  /* 0xffffffffff0d7424 */ /* 0x000fe200078e00ff */
[----:B------:R-:W-:-:S05]  /*17a0*/  ISETP.NE.AND P1, PT, R4, RZ, PT ;  /* 0x000000ff0400720c */ /* 0x000fca0003f25270 */
[----:B------:R1:W2:Y:S01]  /*17b0*/  @!P0 LDS R13, [R9] ;  /* 0x00000000090d8984 */ /* 0x0002a20000000800 */
[----:B0-----:R-:W-:-:S05]  /*17c0*/  @!P0 LEA R11, R11, R0, 0x18 ;  /* 0x000000000b0b8211 */ /* 0x001fca00078ec0ff */
[----:B------:R-:W-:-:S05]  /*17d0*/  @!P0 IMAD R0, R4, 0x4, R11 ;  /* 0x0000000404008824 */ /* 0x000fca00078e020b */
[----:B------:R1:W0:Y:S01]  /*17e0*/  @!P0 LDS R14, [R0] ;  /* 0x00000000000e8984 */ /* 0x0002220000000800 */
[----:B------:R-:W-:Y:S05]  /*17f0*/  BRA.DIV UR5, `(.L_x_169) ;  /* 0x0000001e05987947 */ /* 0x000fea000b800000 */
[----:B0-----:R-:W0:Y:S04]  /*1800*/  SHFL.DOWN PT, R15, R14, 0x10, 0x1f ;  /* 0x0a001f000e0f7f89 */ /* 0x001e2800000e0000 */
[----:B--2---:R-:W2:Y:S01]  /*1810*/  SHFL.DOWN PT, R16, R13, 0x10, 0x1f ;  /* 0x0a001f000d107f89 */ /* 0x004ea200000e0000 */
[----:B0-----:R-:W-:-:S04]  /*1820*/  FSETP.GEU.AND P2, PT, R14, R15, PT ;  /* 0x0000000f0e00720b */ /* 0x001fc80003f4e000 */
[----:B------:R-:W-:Y:S02]  /*1830*/  FSEL R15, R15, R14, !P2 ;  /* 0x0000000e0f0f7208 */ /* 0x000fe40005000000 */
[----:B--2---:R-:W-:-:S03]  /*1840*/  SEL R16, R16, R13, !P2 ;  /* 0x0000000d10107207 */ /* 0x004fc60005000000 */
[----:B------:R-:W0:Y:S04]  /*1850*/  SHFL.DOWN PT, R18, R15, 0x8, 0x1f ;  /* 0x09001f000f127f89 */ /* 0x000e2800000e0000 */
[----:B------:R-:W2:Y:S01]  /*1860*/  SHFL.DOWN PT, R17, R16, 0x8, 0x1f ;  /* 0x09001f0010117f89 */ /* 0x000ea200000e0000 */
        /* <DEDUP_REMOVED lines=13> */
[----:B------:R0:W2:Y:S04]  /*1940*/  SHFL.DOWN PT, R15, R20, 0x1, 0x1f ;  /* 0x08201f00140f7f89 */ /* 0x0000a800000e0000 */
[----:B------:R0:W3:Y:S02]  /*1950*/  SHFL.DOWN PT, R16, R13, 0x1, 0x1f ;  /* 0x08201f000d107f89 */ /* 0x0000e400000e0000 */
.L_x_197:
[----:B--2---:R-:W-:Y:S01]  /*1960*/  FSETP.GEU.AND P2, PT, R20, R15, PT ;  /* 0x0000000f1400720b */ /* 0x004fe20003f4e000 */
[C---:B------:R-:W-:Y:S01]  /*1970*/  @!P1 IMAD R11, R6.reuse, 0x4, R3 ;  /* 0x00000004060b9824 */ /* 0x040fe200078e0203 */
[----:B-1----:R-:W-:Y:S01]  /*1980*/  @!P1 LEA R0, R6, UR13, 0x2 ;  /* 0x0000000d06009c11 */ /* 0x002fe2000f8e10ff */
[----:B------:R-:W-:Y:S01]  /*1990*/  IMAD.MOV.U32 R12, RZ, RZ, 0x1 ;  /* 0x00000001ff0c7424 */ /* 0x000fe200078e00ff */
[----:B------:R-:W-:Y:S02]  /*19a0*/  FSEL R15, R15, R20, !P2 ;  /* 0x000000140f0f7208 */ /* 0x000fe40005000000 */
[----:B---3--:R-:W-:-:S03]  /*19b0*/  SEL R16, R16, R13, !P2 ;  /* 0x0000000d10107207 */ /* 0x008fc60005000000 */
[----:B------:R1:W-:Y:S04]  /*19c0*/  @!P1 STS [R0], R15 ;  /* 0x0000000f00009388 */ /* 0x0003e80000000800 */
[----:B------:R1:W-:Y:S04]  /*19d0*/  @!P1 STS [R11], R16 ;  /* 0x000000100b009388 */ /* 0x0003e80000000800 */
[----:B------:R1:W-:Y:S02]  /*19e0*/  @!P1 STS.U8 [R16+UR12], R12 ;  /* 0x0000000c10009988 */ /* 0x0003e4000800000c */
.L_x_168:
[----:B------:R-:W-:Y:S05]  /*19f0*/  WARPSYNC.ALL ;  /* 0x0000000000007948 */ /* 0x000fea0003800000 */
[----:B-1----:R-:W1:Y:S01]  /*1a00*/  LDC R0, c[0x0][0x3a0] ;  /* 0x0000e800ff007b82 */ /* 0x002e620000000800 */
[----:B------:R-:W-:-:S07]  /*1a10*/  VIADD R6, R6, 0x1 ;  /* 0x0000000106067836 */ /* 0x000fce0000000000 */
[----:B------:R-:W-:Y:S01]  /*1a20*/  BAR.SYNC.DEFER_BLOCKING 0x0 ;  /* 0x0000000000007b1d */ /* 0x000fe20000010000 */
[----:B-1----:R-:W-:-:S13]  /*1a30*/  ISETP.NE.AND P1, PT, R6, R0, PT ;  /* 0x000000000600720c */ /* 0x002fda0003f25270 */
[----:B------:R-:W-:Y:S05]  /*1a40*/  @P1 BRA `(.L_x_170) ;  /* 0xfffffff000041947 */ /* 0x000fea000383ffff */
.L_x_142:
[----:B------:R-:W-:-:S13]  /*1a50*/  ISETP.NE.AND P0, PT, R4, RZ, PT ;  /* 0x000000ff0400720c */ /* 0x000fda0003f05270 */
[----:B------:R-:W-:Y:S05]  /*1a60*/  @P0 EXIT ;  /* 0x000000000000094d */ /* 0x000fea0003800000 */
[----:B------:R-:W-:Y:S01]  /*1a70*/  IMAD.U32 R6, RZ, RZ, UR21 ;  /* 0x00000015ff067e24 */ /* 0x000fe2000f8e00ff */
[----:B------:R-:W-:-:S05]  /*1a80*/  ISETP.GE.AND P0, PT, R0, 0x2, PT ;  /* 0x000000020000780c */ /* 0x000fca0003f06270 */
[----:B------:R-:W1:Y:S08]  /*1a90*/  LDS R6, [R6+UR12] ;  /* 0x0000000c06067984 */ /* 0x000e700008000800 */
[----:B------:R-:W-:Y:S05]  /*1aa0*/  @!P0 BRA `(.L_x_171) ;  /* 0x0000000800288947 */ /* 0x000fea0003800000 */
[----:B------:R-:W-:Y:S01]  /*1ab0*/  VIADD R4, R0, 0xfffffffe ;  /* 0xfffffffe00047836 */ /* 0x000fe20000000000 */
[----:B------:R-:W-:-:S04]  /*1ac0*/  UMOV UR4, 0x1 ;  /* 0x0000000100047882 */ /* 0x000fc80000000000 */
[----:B------:R-:W-:Y:S01]  /*1ad0*/  ISETP.GE.U32.AND P0, PT, R4, 0xf, PT ;  /* 0x0000000f0400780c */ /* 0x000fe20003f06070 */
[----:B------:R-:W-:-:S05]  /*1ae0*/  VIADD R4, R0, 0xffffffff ;  /* 0xffffffff00047836 */ /* 0x000fca0000000000 */
[----:B------:R-:W-:-:S07]  /*1af0*/  LOP3.LUT R8, R4, 0xf, RZ, 0xc0, !PT ;  /* 0x0000000f04087812 */ /* 0x000fce00078ec0ff */
[----:B------:R-:W-:Y:S05]  /*1b00*/  @!P0 BRA `(.L_x_172) ;  /* 0x0000000400008947 */ /* 0x000fea0003800000 */
[----:B------:R-:W2:Y:S01]  /*1b10*/  S2UR UR5, SR_CgaCtaId ;  /* 0x00000000000579c3 */ /* 0x000ea20000008800 */
[----:B------:R-:W3:Y:S01]  /*1b20*/  LDCU UR6, c[0x0][0x39c] ;  /* 0x00007380ff0677ac */ /* 0x000ee20008000800 */
[----:B------:R-:W-:Y:S01]  /*1b30*/  LOP3.LUT R5, R4, 0xfffffff0, RZ, 0xc0, !PT ;  /* 0xfffffff004057812 */ /* 0x000fe200078ec0ff */
[----:B------:R-:W-:-:S03]  /*1b40*/  UMOV UR4, 0x400 ;  /* 0x0000040000047882 */ /* 0x000fc60000000000 */
[----:B------:R-:W-:Y:S01]  /*1b50*/  IADD3 R5, PT, PT, -R5, RZ, RZ ;  /* 0x000000ff05057210 */ /* 0x000fe20007ffe1ff */
[----:B------:R-:W-:-:S04]  /*1b60*/  UIADD3 UR4, UPT, UPT, UR4, 0x100, URZ ;  /* 0x0000010004047890 */ /* 0x000fc8000fffe0ff */
[----:B--2---:R-:W-:-:S04]  /*1b70*/  ULEA UR4, UR5, UR4, 0x18 ;  /* 0x0000000405047291 */ /* 0x004fc8000f8ec0ff */
[----:B---3--:R-:W-:-:S04]  /*1b80*/  UIMAD UR4, UR6, 0x5, UR4 ;  /* 0x00000005060478a4 */ /* 0x008fc8000f8e0204 */
[----:B------:R-:W-:-:S03]  /*1b90*/  UIADD3 UR5, UPT, UPT, UR4, 0x20, URZ ;  /* 0x0000002004057890 */ /* 0x000fc6000fffe0ff */
[----:B------:R-:W-:-:S09]  /*1ba0*/  UMOV UR4, URZ ;  /* 0x000000ff00047c82 */ /* 0x000fd20008000000 */
.L_x_173:
[----:B------:R-:W1:Y:S01]  /*1bb0*/  LDS R7, [UR5+-0x1c] ;  /* 0xffffe405ff077984 */ /* 0x000e620008000800 */
[----:B------:R-:W-:Y:S01]  /*1bc0*/  VIADD R5, R5, 0x10 ;  /* 0x0000001005057836 */ /* 0x000fe20000000000 */
[----:B------:R-:W-:Y:S02]  /*1bd0*/  UIADD3 UR4, UPT, UPT, UR4, 0x10, URZ ;  /* 0x0000001004047890 */ /* 0x000fe4000fffe0ff */
[----:B------:R-:W2:Y:S02]  /*1be0*/  LDS R9, [UR5+-0x18] ;  /* 0xffffe805ff097984 */ /* 0x000ea40008000800 */
[----:B------:R-:W-:Y:S02]  /*1bf0*/  ISETP.NE.AND P1, PT, R5, RZ, PT ;  /* 0x000000ff0500720c */ /* 0x000fe40003f25270 */
[----:B------:R-:W3:Y:S04]  /*1c00*/  LDS R11, [UR5+-0x14] ;  /* 0xffffec05ff0b7984 */ /* 0x000ee80008000800 */
[----:B0-----:R-:W0:Y:S04]  /*1c10*/  LDS R13, [UR5+-0x10] ;  /* 0xfffff005ff0d7984 */ /* 0x001e280008000800 */
[----:B------:R-:W4:Y:S04]  /*1c20*/  LDS R15, [UR5+-0xc] ;  /* 0xfffff405ff0f7984 */ /* 0x000f280008000800 */
[----:B------:R-:W5:Y:S01]  /*1c30*/  LDS R17, [UR5+-0x8] ;  /* 0xfffff805ff117984 */ /* 0x000f620008000800 */
[----:B-1----:R-:W-:-:S04]  /*1c40*/  FSETP.GT.AND P0, PT, R7, R6, PT ;  /* 0x000000060700720b */ /* 0x002fc80003f04000 */
[----:B------:R-:W-:Y:S02]  /*1c50*/  FSEL R6, R7, R6, P0 ;  /* 0x0000000607067208 */ /* 0x000fe40000000000 */
[----:B------:R-:W1:Y:S02]  /*1c60*/  LDS R7, [UR5+-0x4] ;  /* 0xfffffc05ff077984 */ /* 0x000e640008000800 */
[----:B--2---:R-:W-:-:S04]  /*1c70*/  FSETP.GT.AND P0, PT, R9, R6, PT ;  /* 0x000000060900720b */ /* 0x004fc80003f04000 */
[----:B------:R-:W-:Y:S02]  /*1c80*/  FSEL R6, R9, R6, P0 ;  /* 0x0000000609067208 */ /* 0x000fe40000000000 */
[----:B------:R-:W2:Y:S02]  /*1c90*/  LDS R9, [UR5] ;  /* 0x00000005ff097984 */ /* 0x000ea40008000800 */
[----:B---3--:R-:W-:-:S04]  /*1ca0*/  FSETP.GT.AND P0, PT, R11, R6, PT ;  /* 0x000000060b00720b */ /* 0x008fc80003f04000 */
[----:B------:R-:W-:Y:S02]  /*1cb0*/  FSEL R6, R11, R6, P0 ;  /* 0x000000060b067208 */ /* 0x000fe40000000000 */
[----:B------:R-:W3:Y:S02]  /*1cc0*/  LDS R11, [UR5+0x4] ;  /* 0x00000405ff0b7984 */ /* 0x000ee40008000800 */
[----:B0-----:R-:W-:-:S04]  /*1cd0*/  FSETP.GT.AND P0, PT, R13, R6, PT ;  /* 0x000000060d00720b */ /* 0x001fc80003f04000 */
[----:B------:R-:W-:Y:S02]  /*1ce0*/  FSEL R6, R13, R6, P0 ;  /* 0x000000060d067208 */ /* 0x000fe40000000000 */
[----:B------:R-:W0:Y:S02]  /*1cf0*/  LDS R13, [UR5+0x8] ;  /* 0x00000805ff0d7984 */ /* 0x000e240008000800 */
[----:B----4-:R-:W-:-:S04]  /*1d00*/  FSETP.GT.AND P0, PT, R15, R6, PT ;  /* 0x000000060f00720b */ /* 0x010fc80003f04000 */
[----:B------:R-:W-:Y:S02]  /*1d10*/  FSEL R6, R15, R6, P0 ;  /* 0x000000060f067208 */ /* 0x000fe40000000000 */
[----:B------:R-:W4:Y:S02]  /*1d20*/  LDS R15, [UR5+0xc] ;  /* 0x00000c05ff0f7984 */ /* 0x000f240008000800 */
[----:B-----5:R-:W-:-:S04]  /*1d30*/  FSETP.GT.AND P0, PT, R17, R6, PT ;  /* 0x000000061100720b */ /* 0x020fc80003f04000 */
[----:B------:R-:W-:Y:S02]  /*1d40*/  FSEL R6, R17, R6, P0 ;  /* 0x0000000611067208 */ /* 0x000fe40000000000 */
[----:B------:R-:W5:Y:S02]  /*1d50*/  LDS R17, [UR5+0x10] ;  /* 0x00001005ff117984 */ /* 0x000f640008000800 */
[----:B-1----:R-:W-:-:S04]  /*1d60*/  FSETP.GT.AND P0, PT, R7, R6, PT ;  /* 0x000000060700720b */ /* 0x002fc80003f04000 */
[----:B------:R-:W-:Y:S02]  /*1d70*/  FSEL R6, R7, R6, P0 ;  /* 0x0000000607067208 */ /* 0x000fe40000000000 */
[----:B------:R-:W1:Y:S02]  /*1d80*/  LDS R7, [UR5+0x14] ;  /* 0x00001405ff077984 */ /* 0x000e640008000800 */
[----:B--2---:R-:W-:-:S04]  /*1d90*/  FSETP.GT.AND P0, PT, R9, R6, PT ;  /* 0x000000060900720b */ /* 0x004fc80003f04000 */
[----:B------:R-:W-:Y:S02]  /*1da0*/  FSEL R6, R9, R6, P0 ;  /* 0x0000000609067208 */ /* 0x000fe40000000000 */
[----:B------:R-:W2:Y:S02]  /*1db0*/  LDS R9, [UR5+0x18] ;  /* 0x00001805ff097984 */ /* 0x000ea40008000800 */
[----:B---3--:R-:W-:-:S04]  /*1dc0*/  FSETP.GT.AND P0, PT, R11, R6, PT ;  /* 0x000000060b00720b */ /* 0x008fc80003f04000 */
[----:B------:R-:W-:Y:S02]  /*1dd0*/  FSEL R6, R11, R6, P0 ;  /* 0x000000060b067208 */ /* 0x000fe40000000000 */
[----:B------:R-:W3:Y:S02]  /*1de0*/  LDS R11, [UR5+0x1c] ;  /* 0x00001c05ff0b7984 */ /* 0x000ee40008000800 */
[----:B0-----:R-:W-:-:S04]  /*1df0*/  FSETP.GT.AND P0, PT, R13, R6, PT ;  /* 0x000000060d00720b */ /* 0x001fc80003f04000 */
[----:B------:R-:W-:Y:S02]  /*1e00*/  FSEL R6, R13, R6, P0 ;  /* 0x000000060d067208 */ /* 0x000fe40000000000 */
[----:B------:R-:W0:Y:S01]  /*1e10*/  LDS R13, [UR5+0x20] ;  /* 0x00002005ff0d7984 */ /* 0x000e220008000800 */
[----:B------:R-:W-:Y:S01]  /*1e20*/  UIADD3 UR5, UPT, UPT, UR5, 0x40, URZ ;  /* 0x0000004005057890 */ /* 0x000fe2000fffe0ff */
[----:B----4-:R-:W-:-:S04]  /*1e30*/  FSETP.GT.AND P0, PT, R15, R6, PT ;  /* 0x000000060f00720b */ /* 0x010fc80003f04000 */
[----:B------:R-:W-:-:S04]  /*1e40*/  FSEL R6, R15, R6, P0 ;  /* 0x000000060f067208 */ /* 0x000fc80000000000 */
[----:B-----5:R-:W-:-:S04]  /*1e50*/  FSETP.GT.AND P0, PT, R17, R6, PT ;  /* 0x000000061100720b */ /* 0x020fc80003f04000 */
[----:B------:R-:W-:-:S04]  /*1e60*/  FSEL R6, R17, R6, P0 ;  /* 0x0000000611067208 */ /* 0x000fc80000000000 */
[----:B-1----:R-:W-:-:S04]  /*1e70*/  FSETP.GT.AND P0, PT, R7, R6, PT ;  /* 0x000000060700720b */ /* 0x002fc80003f04000 */
[----:B------:R-:W-:-:S04]  /*1e80*/  FSEL R6, R7, R6, P0 ;  /* 0x0000000607067208 */ /* 0x000fc80000000000 */
[----:B--2---:R-:W-:-:S04]  /*1e90*/  FSETP.GT.AND P0, PT, R9, R6, PT ;  /* 0x000000060900720b */ /* 0x004fc80003f04000 */
[----:B------:R-:W-:-:S04]  /*1ea0*/  FSEL R6, R9, R6, P0 ;  /* 0x0000000609067208 */ /* 0x000fc80000000000 */
[----:B---3--:R-:W-:-:S04]  /*1eb0*/  FSETP.GT.AND P0, PT, R11, R6, PT ;  /* 0x000000060b00720b */ /* 0x008fc80003f04000 */
[----:B------:R-:W-:-:S04]  /*1ec0*/  FSEL R6, R11, R6, P0 ;  /* 0x000000060b067208 */ /* 0x000fc80000000000 */
[----:B0-----:R-:W-:-:S04]  /*1ed0*/  FSETP.GT.AND P0, PT, R13, R6, PT ;  /* 0x000000060d00720b */ /* 0x001fc80003f04000 */
[----:B------:R-:W-:Y:S01]  /*1ee0*/  FSEL R6, R13, R6, P0 ;  /* 0x000000060d067208 */ /* 0x000fe20000000000 */
[----:B------:R-:W-:Y:S08]  /*1ef0*/  @P1 BRA `(.L_x_173) ;  /* 0xfffffffc002c1947 */ /* 0x000ff0000383ffff */
[----:B------:R-:W-:-:S12]  /*1f00*/  UIADD3 UR4, UPT, UPT, UR4, 0x1, URZ ;  /* 0x0000000104047890 */ /* 0x000fd8000fffe0ff */
.L_x_172:
[----:B------:R-:W-:-:S13]  /*1f10*/  ISETP.NE.AND P0, PT, R8, RZ, PT ;  /* 0x000000ff0800720c */ /* 0x000fda0003f05270 */
[----:B------:R-:W-:Y:S05]  /*1f20*/  @!P0 BRA `(.L_x_171) ;  /* 0x0000000400088947 */ /* 0x000fea0003800000 */
[----:B------:R-:W-:Y:S02]  /*1f30*/  ISETP.GE.U32.AND P1, PT, R8, 0x8, PT ;  /* 0x000000080800780c */ /* 0x000fe40003f26070 */
[----:B------:R-:W-:-:S04]  /*1f40*/  LOP3.LUT R9, R4, 0x7, RZ, 0xc0, !PT ;  /* 0x0000000704097812 */ /* 0x000fc800078ec0ff */
[----:B------:R-:W-:-:S07]  /*1f50*/  ISETP.NE.AND P0, PT, R9, RZ, PT ;  /* 0x000000ff0900720c */ /* 0x000fce0003f05270 */
[----:B------:R-:W-:Y:S06]  /*1f60*/  @!P1 BRA `(.L_x_174) ;  /* 0x0000000000689947 */ /* 0x000fec0003800000 */
[----:B------:R-:W-:Y:S02]  /*1f70*/  ULEA UR5, UR4, UR13, 0x2 ;  /* 0x0000000d04057291 */ /* 0x000fe4000f8e10ff */
[----:B------:R-:W-:-:S07]  /*1f80*/  UIADD3 UR4, UPT, UPT, UR4, 0x8, URZ ;  /* 0x0000000804047890 */ /* 0x000fce000fffe0ff */
[----:B------:R-:W1:Y:S04]  /*1f90*/  LDS R5, [UR5] ;  /* 0x00000005ff057984 */ /* 0x000e680008000800 */
[----:B------:R-:W2:Y:S04]  /*1fa0*/  LDS R8, [UR5+0x4] ;  /* 0x00000405ff087984 */ /* 0x000ea80008000800 */
[----:B------:R-:W3:Y:S04]  /*1fb0*/  LDS R10, [UR5+0x8] ;  /* 0x00000805ff0a7984 */ /* 0x000ee80008000800 */
[----:B------:R-:W4:Y:S04]  /*1fc0*/  LDS R12, [UR5+0xc] ;  /* 0x00000c05ff0c7984 */ /* 0x000f280008000800 */
[----:B------:R-:W5:Y:S04]  /*1fd0*/  LDS R14, [UR5+0x10] ;  /* 0x00001005ff0e7984 */ /* 0x000f680008000800 */
[----:B------:R-:W0:Y:S04]  /*1fe0*/  LDS R16, [UR5+0x14] ;  /* 0x00001405ff107984 */ /* 0x000e280008000800 */
[----:B------:R-:W-:Y:S01]  /*1ff0*/  LDS R7, [UR5+0x1c] ;  /* 0x00001c05ff077984 */ /* 0x000fe20008000800 */
[----:B-1----:R-:W-:-:S04]  /*2000*/  FSETP.GT.AND P1, PT, R5, R6, PT ;  /* 0x000000060500720b */ /* 0x002fc80003f24000 */
[----:B------:R-:W-:Y:S02]  /*2010*/  FSEL R5, R5, R6, P1 ;  /* 0x0000000605057208 */ /* 0x000fe40000800000 */
[----:B------:R-:W1:Y:S02]  /*2020*/  LDS R6, [UR5+0x18] ;  /* 0x00001805ff067984 */ /* 0x000e640008000800 */
[----:B--2---:R-:W-:-:S04]  /*2030*/  FSETP.GT.AND P1, PT, R8, R5, PT ;  /* 0x000000050800720b */ /* 0x004fc80003f24000 */
[----:B------:R-:W-:-:S04]  /*2040*/  FSEL R5, R8, R5, P1 ;  /* 0x0000000508057208 */ /* 0x000fc80000800000 */
[----:B---3--:R-:W-:-:S04]  /*2050*/  FSETP.GT.AND P1, PT, R10, R5, PT ;  /* 0x000000050a00720b */ /* 0x008fc80003f24000 */
[----:B------:R-:W-:-:S04]  /*2060*/  FSEL R5, R10, R5, P1 ;  /* 0x000000050a057208 */ /* 0x000fc80000800000 */
[----:B----4-:R-:W-:-:S04]  /*2070*/  FSETP.GT.AND P1, PT, R12, R5, PT ;  /* 0x000000050c00720b */ /* 0x010fc80003f24000 */
[----:B------:R-:W-:-:S04]  /*2080*/  FSEL R5, R12, R5, P1 ;  /* 0x000000050c057208 */ /* 0x000fc80000800000 */
[----:B-----5:R-:W-:-:S04]  /*2090*/  FSETP.GT.AND P1, PT, R14, R5, PT ;  /* 0x000000050e00720b */ /* 0x020fc80003f24000 */
[----:B------:R-:W-:-:S04]  /*20a0*/  FSEL R5, R14, R5, P1 ;  /* 0x000000050e057208 */ /* 0x000fc80000800000 */
[----:B0-----:R-:W-:-:S04]  /*20b0*/  FSETP.GT.AND P1, PT, R16, R5, PT ;  /* 0x000000051000720b */ /* 0x001fc80003f24000 */
[----:B------:R-:W-:-:S04]  /*20c0*/  FSEL R5, R16, R5, P1 ;  /* 0x0000000510057208 */ /* 0x000fc80000800000 */
[----:B-1----:R-:W-:-:S04]  /*20d0*/  FSETP.GT.AND P1, PT, R6, R5, PT ;  /* 0x000000050600720b */ /* 0x002fc80003f24000 */
[----:B------:R-:W-:-:S04]  /*20e0*/  FSEL R6, R6, R5, P1 ;  /* 0x0000000506067208 */ /* 0x000fc80000800000 */
[----:B------:R-:W-:-:S04]  /*20f0*/  FSETP.GT.AND P1, PT, R7, R6, PT ;  /* 0x000000060700720b */ /* 0x000fc80003f24000 */
[----:B------:R-:W-:-:S09]  /*2100*/  FSEL R6, R7, R6, P1 ;  /* 0x0000000607067208 */ /* 0x000fd20000800000 */
.L_x_174:
        /* <DEDUP_REMOVED lines=10> */
[----:B------:R-:W4:Y:S01]  /*21b0*/  LDS R12, [UR5+0xc] ;  /* 0x00000c05ff0c7984 */ /* 0x000f220008000800 */
[----:B-1----:R-:W-:-:S04]  /*21c0*/  FSETP.GT.AND P0, PT, R5, R6, PT ;  /* 0x000000060500720b */ /* 0x002fc80003f04000 */
[----:B------:R-:W-:-:S04]  /*21d0*/  FSEL R5, R5, R6, P0 ;  /* 0x0000000605057208 */ /* 0x000fc80000000000 */
[----:B--2---:R-:W-:-:S04]  /*21e0*/  FSETP.GT.AND P0, PT, R8, R5, PT ;  /* 0x000000050800720b */ /* 0x004fc80003f04000 */
[----:B------:R-:W-:-:S04]  /*21f0*/  FSEL R5, R8, R5, P0 ;  /* 0x0000000508057208 */ /* 0x000fc80000000000 */
[----:B---3--:R-:W-:-:S04]  /*2200*/  FSETP.GT.AND P0, PT, R10, R5, PT ;  /* 0x000000050a00720b */ /* 0x008fc80003f04000 */
[----:B------:R-:W-:-:S04]  /*2210*/  FSEL R5, R10, R5, P0 ;  /* 0x000000050a057208 */ /* 0x000fc80000000000 */
[----:B----4-:R-:W-:-:S04]  /*2220*/  FSETP.GT.AND P0, PT, R12, R5, PT ;  /* 0x000000050c00720b */ /* 0x010fc80003f04000 */
[----:B------:R-:W-:-:S09]  /*2230*/  FSEL R6, R12, R5, P0 ;  /* 0x000000050c067208 */ /* 0x000fd20000000000 */
.L_x_175:
[----:B------:R-:W-:Y:S05]  /*2240*/  @!P1 BRA `(.L_x_171) ;  /* 0x0000000000409947 */ /* 0x000fea0003800000 */
[----:B------:R-:W2:Y:S01]  /*2250*/  S2UR UR7, SR_CgaCtaId ;  /* 0x00000000000779c3 */ /* 0x000ea20000008800 */
[----:B------:R-:W3:Y:S01]  /*2260*/  LDCU UR5, c[0x0][0x39c] ;  /* 0x00007380ff0577ac */ /* 0x000ee20008000800 */
[----:B------:R-:W-:Y:S01]  /*2270*/  IMAD.MOV R4, RZ, RZ, -R4 ;  /* 0x000000ffff047224 */ /* 0x000fe200078e0a04 */
[----:B------:R-:W-:Y:S01]  /*2280*/  UMOV UR6, 0x400 ;  /* 0x0000040000067882 */ /* 0x000fe20000000000 */
[----:B------:R-:W-:Y:S02]  /*2290*/  USHF.L.U32 UR4, UR4, 0x2, URZ ;  /* 0x0000000204047899 */ /* 0x000fe400080006ff */
[----:B------:R-:W-:Y:S02]  /*22a0*/  UIADD3 UR6, UPT, UPT, UR6, 0x100, URZ ;  /* 0x0000010006067890 */ /* 0x000fe4000fffe0ff */
[----:B---3--:R-:W-:Y:S02]  /*22b0*/  UIMAD UR4, UR5, 0x5, UR4 ;  /* 0x00000005050478a4 */ /* 0x008fe4000f8e0204 */
[----:B--2---:R-:W-:-:S04]  /*22c0*/  ULEA UR6, UR7, UR6, 0x18 ;  /* 0x0000000607067291 */ /* 0x004fc8000f8ec0ff */
[----:B------:R-:W-:-:S12]  /*22d0*/  UIADD3 UR4, UPT, UPT, UR6, UR4, URZ ;  /* 0x0000000406047290 */ /* 0x000fd8000fffe0ff */
.L_x_176:
[----:B------:R-:W1:Y:S01]  /*22e0*/  LDS R5, [UR4] ;  /* 0x00000004ff057984 */ /* 0x000e620008000800 */
[----:B------:R-:W-:Y:S01]  /*22f0*/  VIADD R4, R4, 0x1 ;  /* 0x0000000104047836 */ /* 0x000fe20000000000 */
[----:B------:R-:W-:-:S04]  /*2300*/  UIADD3 UR4, UPT, UPT, UR4, 0x4, URZ ;  /* 0x0000000404047890 */ /* 0x000fc8000fffe0ff */
[----:B------:R-:W-:Y:S02]  /*2310*/  ISETP.NE.AND P1, PT, R4, RZ, PT ;  /* 0x000000ff0400720c */ /* 0x000fe40003f25270 */
[----:B-1----:R-:W-:-:S04]  /*2320*/  FSETP.GT.AND P0, PT, R5, R6, PT ;  /* 0x000000060500720b */ /* 0x002fc80003f04000 */
[----:B------:R-:W-:-:S07]  /*2330*/  FSEL R6, R5, R6, P0 ;  /* 0x0000000605067208 */ /* 0x000fce0000000000 */
[----:B------:R-:W-:Y:S05]  /*2340*/  @P1 BRA `(.L_x_176) ;  /* 0xfffffffc00e41947 */ /* 0x000fea000383ffff */
.L_x_171:
        /* <DEDUP_REMOVED lines=10> */
[----:B------:R-:W2:Y:S01]  /*23f0*/  S2R R8, SR_CgaCtaId ;  /* 0x0000000000087919 */ /* 0x000ea20000008800 */
[----:B------:R-:W3:Y:S01]  /*2400*/  LDC R10, c[0x0][0x39c] ;  /* 0x0000e700ff0a7b82 */ /* 0x000ee20000000800 */
[----:B------:R-:W-:Y:S02]  /*2410*/  MOV R5, 0x400 ;  /* 0x0000040000057802 */ /* 0x000fe40000000f00 */
[----:B------:R-:W-:-:S03]  /*2420*/  LOP3.LUT R7, R0, 0x7ffffffc, RZ, 0xc0, !PT ;  /* 0x7ffffffc00077812 */ /* 0x000fc600078ec0ff */
[----:B------:R-:W-:-:S05]  /*2430*/  VIADD R5, R5, 0x100 ;  /* 0x0000010005057836 */ /* 0x000fca0000000000 */
[----:B--2---:R-:W-:Y:S01]  /*2440*/  LEA R5, R8, R5, 0x18 ;  /* 0x0000000508057211 */ /* 0x004fe200078ec0ff */
[----:B------:R-:W-:-:S04]  /*2450*/  IMAD.MOV R8, RZ, RZ, -R7 ;  /* 0x000000ffff087224 */ /* 0x000fc800078e0a07 */
[----:B---3--:R-:W-:Y:S02]  /*2460*/  IMAD R5, R10, 0x5, R5 ;  /* 0x000000050a057824 */ /* 0x008fe400078e0205 */
[----:B------:R-:W-:Y:S02]  /*2470*/  IMAD.MOV.U32 R10, RZ, RZ, RZ ;  /* 0x000000ffff0a7224 */ /* 0x000fe400078e00ff */
[----:B------:R-:W-:-:S07]  /*2480*/  VIADD R5, R5, 0xc ;  /* 0x0000000c05057836 */ /* 0x000fce0000000000 */
.L_x_179:
[----:B--2---:R-:W1:Y:S01]  /*2490*/  LDS R11, [R5+-0xc] ;  /* 0xfffff400050b7984 */ /* 0x004e620000000800 */
[----:B------:R-:W-:Y:S02]  /*24a0*/  IMAD.MOV.U32 R9, RZ, RZ, 0x3bbb989d ;  /* 0x3bbb989dff097424 */ /* 0x000fe400078e00ff */
[----:B------:R-:W-:-:S05]  /*24b0*/  VIADD R8, R8, 0x4 ;  /* 0x0000000408087836 */ /* 0x000fca0000000000 */
[----:B------:R-:W-:Y:S01]  /*24c0*/  ISETP.NE.AND P0, PT, R8, RZ, PT ;  /* 0x000000ff0800720c */ /* 0x000fe20003f05270 */
[----:B-1----:R-:W-:Y:S01]  /*24d0*/  FADD R12, R11, -R6 ;  /* 0x800000060b0c7221 */ /* 0x002fe20000000000 */
[----:B------:R-:W-:-:S03]  /*24e0*/  IMAD.MOV.U32 R11, RZ, RZ, 0x437c0000 ;  /* 0x437c0000ff0b7424 */ /* 0x000fc600078e00ff */
[----:B------:R-:W-:-:S04]  /*24f0*/  FFMA.SAT R14, R12, R9, 0.5 ;  /* 0x3f0000000c0e7423 */ /* 0x000fc80000002009 */
[----:B------:R-:W-:-:S04]  /*2500*/  FFMA.RM R14, R14, R11, 12582913 ;  /* 0x4b4000010e0e7423 */ /* 0x000fc8000000400b */
[----:B0-----:R-:W-:-:S04]  /*2510*/  FADD R13, R14, -12583039 ;  /* 0xcb40007f0e0d7421 */ /* 0x001fc80000000000 */
[----:B------:R-:W-:-:S04]  /*2520*/  FFMA R13, R12, 1.4426950216293334961, -R13 ;  /* 0x3fb8aa3b0c0d7823 */ /* 0x000fc8000000080d */
[----:B------:R-:W-:Y:S01]  /*2530*/  FFMA R15, R12, 1.925963033500011079e-08, R13 ;  /* 0x32a570600c0f7823 */ /* 0x000fe2000000000d */
[----:B------:R-:W-:Y:S02]  /*2540*/  IMAD.SHL.U32 R13, R14, 0x800000, RZ ;  /* 0x008000000e0d7824 */ /* 0x000fe400078e00ff */
[----:B------:R-:W-:Y:S01]  /*2550*/  IMAD R12, R0, 0x8, R5 ;  /* 0x00000008000c7824 */ /* 0x000fe200078e0205 */
[----:B------:R-:W0:Y:S02]  /*2560*/  MUFU.EX2 R16, R15 ;  /* 0x0000000f00107308 */ /* 0x000e240000000800 */
[----:B0-----:R-:W-:-:S04]  /*2570*/  FMUL R13, R13, R16 ;  /* 0x000000100d0d7220 */ /* 0x001fc80000400000 */
[----:B------:R-:W-:Y:S01]  /*2580*/  FADD R10, R13, R10 ;  /* 0x0000000a0d0a7221 */ /* 0x000fe20000000000 */
[----:B------:R-:W-:Y:S04]  /*2590*/  STS [R12+-0xc], R13 ;  /* 0xfffff40d0c007388 */ /* 0x000fe80000000800 */
[----:B------:R-:W0:Y:S02]  /*25a0*/  LDS R17, [R5+-0x8] ;  /* 0xfffff80005117984 */ /* 0x000e240000000800 */
        /* <DEDUP_REMOVED lines=18> */
[----:B------:R-:W-:-:S06]  /*26d0*/  FFMA R19, R14, 1.925963033500011079e-08, R19 ;  /* 0x32a570600e137823 */ /* 0x000fcc0000000013 */
[----:B------:R-:W0:Y:S02]  /*26e0*/  MUFU.EX2 R19, R19 ;  /* 0x0000001300137308 */ /* 0x000e240000000800 */
[----:B0-----:R-:W-:-:S04]  /*26f0*/  FMUL R17, R16, R19 ;  /* 0x0000001310117220 */ /* 0x001fc80000400000 */
[----:B------:R-:W-:Y:S01]  /*2700*/  FADD R10, R10, R17 ;  /* 0x000000110a0a7221 */ /* 0x000fe20000000000 */
[----:B------:R-:W-:Y:S04]  /*2710*/  STS [R12+-0x4], R17 ;  /* 0xfffffc110c007388 */ /* 0x000fe80000000800 */
[----:B------:R0:W1:Y:S02]  /*2720*/  LDS R21, [R5] ;  /* 0x0000000005157984 */ /* 0x0000640000000800 */
[----:B0-----:R-:W-:Y:S02]  /*2730*/  VIADD R5, R5, 0x10 ;  /* 0x0000001005057836 */ /* 0x001fe40000000000 */
[----:B-1----:R-:W-:-:S04]  /*2740*/  FADD R14, R21, -R6 ;  /* 0x80000006150e7221 */ /* 0x002fc80000000000 */
        /* <DEDUP_REMOVED lines=9> */
[----:B------:R2:W-:Y:S01]  /*27e0*/  STS [R12], R11 ;  /* 0x0000000b0c007388 */ /* 0x0005e20000000800 */
[----:B------:R-:W-:Y:S05]  /*27f0*/  @P0 BRA `(.L_x_179) ;  /* 0xfffffffc00240947 */ /* 0x000fea000383ffff */
.L_x_178:
[----:B------:R-:W-:Y:S05]  /*2800*/  @!P1 BRA `(.L_x_177) ;  /* 0x0000000000c89947 */ /* 0x000fea0003800000 */
[----:B------:R-:W-:Y:S02]  /*2810*/  ISETP.NE.AND P0, PT, R18, 0x1, PT ;  /* 0x000000011200780c */ /* 0x000fe40003f05270 */
[----:B------:R-:W-:-:S04]  /*2820*/  LOP3.LUT R0, R0, 0x1, RZ, 0xc0, !PT ;  /* 0x0000000100007812 */ /* 0x000fc800078ec0ff */
[----:B------:R-:W-:-:S07]  /*2830*/  ISETP.NE.U32.AND P1, PT, R0, 0x1, PT ;  /* 0x000000010000780c */ /* 0x000fce0003f25070 */
[----:B------:R-:W-:Y:S06]  /*2840*/  @!P0 BRA `(.L_x_180) ;  /* 0x0000000000748947 */ /* 0x000fec0003800000 */
[C---:B------:R-:W-:Y:S01]  /*2850*/  LEA R0, R7.reuse, UR13, 0x2 ;  /* 0x0000000d07007c11 */ /* 0x040fe2000f8e10ff */
[----:B------:R-:W-:Y:S02]  /*2860*/  IMAD.MOV.U32 R16, RZ, RZ, 0x3bbb989d ;  /* 0x3bbb989dff107424 */ /* 0x000fe400078e00ff */
[----:B--2---:R-:W-:Y:S02]  /*2870*/  IMAD.MOV.U32 R11, RZ, RZ, 0x437c0000 ;  /* 0x437c0000ff0b7424 */ /* 0x004fe400078e00ff */
[----:B------:R-:W1:Y:S01]  /*2880*/  LDS R5, [R0] ;  /* 0x0000000000057984 */ /* 0x000e620000000800 */
[C---:B------:R-:W-:Y:S02]  /*2890*/  IMAD R14, R7.reuse, 0x4, R4 ;  /* 0x00000004070e7824 */ /* 0x040fe400078e0204 */
[----:B------:R-:W-:Y:S02]  /*28a0*/  VIADD R7, R7, 0x2 ;  /* 0x0000000207077836 */ /* 0x000fe40000000000 */
[----:B-1----:R-:W-:-:S04]  /*28b0*/  FADD R5, R5, -R6 ;  /* 0x8000000605057221 */ /* 0x002fc80000000000 */
        /* <DEDUP_REMOVED lines=9> */
[----:B------:R-:W-:Y:S04]  /*2950*/  STS [R14], R5 ;  /* 0x000000050e007388 */ /* 0x000fe80000000800 */
[----:B------:R-:W1:Y:S02]  /*2960*/  LDS R9, [R0+0x4] ;  /* 0x0000040000097984 */ /* 0x000e640000000800 */
        /* <DEDUP_REMOVED lines=10> */
[----:B------:R3:W-:Y:S06]  /*2a10*/  STS [R14+0x4], R9 ;  /* 0x000004090e007388 */ /* 0x0007ec0000000800 */
.L_x_180:
[----:B------:R-:W-:Y:S05]  /*2a20*/  @P1 BRA `(.L_x_177) ;  /* 0x0000000000401947 */ /* 0x000fea0003800000 */
[C---:B------:R-:W-:Y:S01]  /*2a30*/  LEA R0, R7.reuse, UR13, 0x2 ;  /* 0x0000000d07007c11 */ /* 0x040fe2000f8e10ff */
[----:B------:R-:W-:Y:S02]  /*2a40*/  IMAD.MOV.U32 R8, RZ, RZ, 0x3bbb989d ;  /* 0x3bbb989dff087424 */ /* 0x000fe400078e00ff */
[----:B---3--:R-:W-:Y:S02]  /*2a50*/  IMAD.MOV.U32 R9, RZ, RZ, 0x437c0000 ;  /* 0x437c0000ff097424 */ /* 0x008fe400078e00ff */
[----:B------:R3:W1:Y:S02]  /*2a60*/  LDS R5, [R0] ;  /* 0x0000000000057984 */ /* 0x0006640000000800 */
[----:B---3--:R-:W-:Y:S02]  /*2a70*/  IMAD R0, R7, 0x4, R4 ;  /* 0x0000000407007824 */ /* 0x008fe400078e0204 */
        /* <DEDUP_REMOVED lines=11> */
.L_x_177:
[----:B----4-:R-:W-:-:S05]  /*2b30*/  VIADD R0, R10, 0x1800000 ;  /* 0x018000000a007836 */ /* 0x010fca0000000000 */
[----:B------:R-:W-:-:S04]  /*2b40*/  LOP3.LUT R0, R0, 0x7f800000, RZ, 0xc0, !PT ;  /* 0x7f80000000007812 */ /* 0x000fc800078ec0ff */
[----:B------:R-:W-:-:S13]  /*2b50*/  ISETP.GT.U32.AND P0, PT, R0, 0x1ffffff, PT ;  /* 0x01ffffff0000780c */ /* 0x000fda0003f04070 */
[----:B------:R-:W-:Y:S05]  /*2b60*/  @P0 BRA `(.L_x_181) ;  /* 0x0000000000140947 */ /* 0x000fea0003800000 */
[----:B------:R-:W-:Y:S01]  /*2b70*/  IMAD.MOV.U32 R0, RZ, RZ, R10 ;  /* 0x000000ffff007224 */ /* 0x000fe200078e000a */
[----:B-1----:R-:W-:-:S07]  /*2b80*/  MOV R6, 0x2ba0 ;  /* 0x00002ba000067802 */ /* 0x002fce0000000f00 */
[----:B0-23--:R-:W-:Y:S05]  /*2b90*/  CALL.REL.NOINC `($__internal_2_$__cuda_sm20_rcp_rn_f32_slowpath) ;  /* 0x0000000c00c87944 */ /* 0x00dfea0003c00000 */
[----:B------:R-:W-:Y:S01]  /*2ba0*/  IMAD.MOV.U32 R0, RZ, RZ, R5 ;  /* 0x000000ffff007224 */ /* 0x000fe200078e0005 */
[----:B------:R-:W-:Y:S06]  /*2bb0*/  BRA `(.L_x_182) ;  /* 0x0000000000107947 */ /* 0x000fec0003800000 */
.L_x_181:
[----:B------:R-:W4:Y:S02]  /*2bc0*/  MUFU.RCP R5, R10 ;  /* 0x0000000a00057308 */ /* 0x000f240000001000 */
[----:B----4-:R-:W-:-:S04]  /*2bd0*/  FFMA R0, R5, R10, -1 ;  /* 0xbf80000005007423 */ /* 0x010fc8000000000a */
[----:B------:R-:W-:-:S04]  /*2be0*/  FADD.FTZ R0, -R0, -RZ ;  /* 0x800000ff00007221 */ /* 0x000fc80000010100 */
[----:B------:R-:W-:-:S07]  /*2bf0*/  FFMA R0, R5, R0, R5 ;  /* 0x0000000005007223 */ /* 0x000fce0000000005 */
.L_x_182:
[----:B------:R-:W-:Y:S05]  /*2c00*/  @!P3 EXIT ;  /* 0x000000000000b94d */ /* 0x000fea0003800000 */
[----:B------:R-:W4:Y:S01]  /*2c10*/  LDC R5, c[0x0][0x3a0] ;  /* 0x0000e800ff057b82 */ /* 0x000f220000000800 */
[----:B--2---:R-:W-:Y:S01]  /*2c20*/  SHF.R.S32.HI R11, RZ, 0x1f, R2 ;  /* 0x0000001fff0b7819 */ /* 0x004fe20000011402 */
[----:B0-----:R-:W-:Y:S01]  /*2c30*/  IMAD.MOV.U32 R13, RZ, RZ, RZ ;  /* 0x000000ffff0d7224 */ /* 0x001fe200078e00ff */
[C---:B----4-:R-:W-:Y:S02]  /*2c40*/  ISETP.GE.U32.AND P1, PT, R5.reuse, 0x8, PT ;  /* 0x000000080500780c */ /* 0x050fe40003f26070 */
[----:B------:R-:W-:-:S04]  /*2c50*/  LOP3.LUT R24, R5, 0x7, RZ, 0xc0, !PT ;  /* 0x0000000705187812 */ /* 0x000fc800078ec0ff */
[----:B------:R-:W-:-:S07]  /*2c60*/  ISETP.NE.AND P0, PT, R24, RZ, PT ;  /* 0x000000ff1800720c */ /* 0x000fce0003f05270 */
[----:B------:R-:W-:Y:S06]  /*2c70*/  @!P1 BRA `(.L_x_183) ;  /* 0x0000000400249947 */ /* 0x000fec0003800000 */
[----:B------:R-:W0:Y:S01]  /*2c80*/  S2R R8, SR_CgaCtaId ;  /* 0x0000000000087919 */ /* 0x000e220000008800 */
[----:B-1----:R-:W1:Y:S01]  /*2c90*/  LDC R6, c[0x0][0x39c] ;  /* 0x0000e700ff067b82 */ /* 0x002e620000000800 */
[----:B------:R-:W2:Y:S01]  /*2ca0*/  LDCU.64 UR4, c[0x0][0x388] ;  /* 0x00007100ff0477ac */ /* 0x000ea20008000a00 */
[----:B------:R-:W-:Y:S02]  /*2cb0*/  MOV R7, 0x400 ;  /* 0x0000040000077802 */ /* 0x000fe40000000f00 */
[C---:B------:R-:W-:Y:S01]  /*2cc0*/  LEA R16, P1, R2.reuse, 0x10, 0x2 ;  /* 0x0000001002107811 */ /* 0x040fe200078210ff */
[----:B------:R-:W4:Y:S01]  /*2cd0*/  LDCU.64 UR6, c[0x0][0x390] ;  /* 0x00007200ff0677ac */ /* 0x000f220008000a00 */
[----:B------:R-:W-:Y:S01]  /*2ce0*/  LOP3.LUT R13, R5, 0x7ffffff8, RZ, 0xc0, !PT ;  /* 0x7ffffff8050d7812 */ /* 0x000fe200078ec0ff */
[----:B------:R-:W-:Y:S01]  /*2cf0*/  VIADD R7, R7, 0x100 ;  /* 0x0000010007077836 */ /* 0x000fe20000000000 */
[----:B------:R-:W-:-:S03]  /*2d00*/  LEA.HI.X R19, R2, RZ, R11, 0x2, P1 ;  /* 0x000000ff02137211 */ /* 0x000fc600008f140b */
[----:B---3--:R-:W-:Y:S01]  /*2d10*/  IMAD.MOV R14, RZ, RZ, -R13 ;  /* 0x000000ffff0e7224 */ /* 0x008fe200078e0a0d */
[C---:B--2---:R-:W-:Y:S02]  /*2d20*/  IADD3 R15, P2, PT, R16.reuse, UR4, RZ ;  /* 0x00000004100f7c10 */ /* 0x044fe4000ff5e0ff */
[----:B----4-:R-:W-:Y:S01]  /*2d30*/  IADD3 R16, P3, PT, R16, UR6, RZ ;  /* 0x0000000610107c10 */ /* 0x010fe2000ff7e0ff */
[----:B-1----:R-:W-:Y:S01]  /*2d40*/  IMAD R6, R6, 0x5, RZ ;  /* 0x0000000506067824 */ /* 0x002fe200078e02ff */
[C---:B------:R-:W-:Y:S02]  /*2d50*/  IADD3.X R26, PT, PT, R19.reuse, UR5, RZ, P2, !PT ;  /* 0x00000005131a7c10 */ /* 0x040fe400097fe4ff */
[----:B------:R-:W-:Y:S01]  /*2d60*/  IADD3.X R19, PT, PT, R19, UR7, RZ, P3, !PT ;  /* 0x0000000713137c10 */ /* 0x000fe20009ffe4ff */
[C-C-:B------:R-:W-:Y:S02]  /*2d70*/  IMAD R10, R5.reuse, 0x8, R6.reuse ;  /* 0x00000008050a7824 */ /* 0x140fe400078e0206 */
[----:B------:R-:W-:Y:S01]  /*2d80*/  IMAD R6, R5, 0x4, R6 ;  /* 0x0000000405067824 */ /* 0x000fe200078e0206 */
[----:B0-----:R-:W-:-:S04]  /*2d90*/  LEA R7, R8, R7, 0x18 ;  /* 0x0000000708077211 */ /* 0x001fc800078ec0ff */
[--C-:B------:R-:W-:Y:S02]  /*2da0*/  IADD3 R10, PT, PT, R10, 0x10, R7.reuse ;  /* 0x000000100a0a7810 */ /* 0x100fe40007ffe007 */
[----:B------:R-:W-:-:S07]  /*2db0*/  IADD3 R12, PT, PT, R6, 0x10, R7 ;  /* 0x00000010060c7810 */ /* 0x000fce0007ffe007 */
.L_x_184:
[----:B--2---:R-:W0:Y:S01]  /*2dc0*/  LDS R7, [R10+-0x10] ;  /* 0xfffff0000a077984 */ /* 0x004e220000000800 */
[----:B------:R-:W-:Y:S02]  /*2dd0*/  IMAD.MOV.U32 R6, RZ, RZ, R15 ;  /* 0x000000ffff067224 */ /* 0x000fe400078e000f */
[----:B------:R-:W-:Y:S01]  /*2de0*/  IMAD.MOV.U32 R8, RZ, RZ, R16 ;  /* 0x000000ffff087224 */ /* 0x000fe200078e0010 */
[----:B------:R-:W1:Y:S01]  /*2df0*/  LDS R17, [R10+-0xc] ;  /* 0xfffff4000a117984 */ /* 0x000e620000000800 */
[----:B------:R-:W-:-:S03]  /*2e00*/  VIADD R14, R14, 0x8 ;  /* 0x000000080e0e7836 */ /* 0x000fc60000000000 */
[----:B------:R-:W2:Y:S02]  /*2e10*/  LDS R27, [R10+-0x8] ;  /* 0xfffff8000a1b7984 */ /* 0x000ea40000000800 */
[----:B------:R-:W-:Y:S02]  /*2e20*/  ISETP.NE.AND P1, PT, R14, RZ, PT ;  /* 0x000000ff0e00720c */ /* 0x000fe40003f25270 */
[----:B------:R-:W-:Y:S04]  /*2e30*/  LDS R18, [R12+-0x10] ;  /* 0xfffff0000c127984 */ /* 0x000fe80000000800 */
[----:B------:R-:W3:Y:S04]  /*2e40*/  LDS R15, [R10+-0x4] ;  /* 0xfffffc000a0f7984 */ /* 0x000ee80000000800 */
[----:B------:R-:W-:Y:S04]  /*2e50*/  LDS R21, [R12+-0xc] ;  /* 0xfffff4000c157984 */ /* 0x000fe80000000800 */
[----:B------:R-:W4:Y:S04]  /*2e60*/  LDS R23, [R10+0x4] ;  /* 0x000004000a177984 */ /* 0x000f280000000800 */
[----:B------:R-:W-:Y:S04]  /*2e70*/  LDS R25, [R12+-0x4] ;  /* 0xfffffc000c197984 */ /* 0x000fe80000000800 */
[----:B------:R-:W-:Y:S04]  /*2e80*/  LDS R16, [R10+0x8] ;  /* 0x000008000a107984 */ /* 0x000fe80000000800 */
[----:B------:R-:W5:Y:S01]  /*2e90*/  LDS R29, [R10+0xc] ;  /* 0x00000c000a1d7984 */ /* 0x000f620000000800 */
[----:B0-----:R-:W-:Y:S01]  /*2ea0*/  FMUL R9, R7, R0 ;  /* 0x0000000007097220 */ /* 0x001fe20000400000 */
[----:B------:R-:W-:-:S02]  /*2eb0*/  IMAD.MOV.U32 R7, RZ, RZ, R26 ;  /* 0x000000ffff077224 */ /* 0x000fc400078e001a */
[----:B------:R-:W-:Y:S01]  /*2ec0*/  LDS R22, [R12+0x4] ;  /* 0x000004000c167984 */ /* 0x000fe20000000800 */
[----:B-1----:R-:W-:-:S03]  /*2ed0*/  FMUL R26, R17, R0 ;  /* 0x00000000111a7220 */ /* 0x002fc60000400000 */
[----:B------:R0:W-:Y:S01]  /*2ee0*/  STG.E desc[UR10][R6.64+-0x10], R9 ;  /* 0xfffff00906007986 */ /* 0x0001e2000c10190a */
[----:B--2---:R-:W-:-:S03]  /*2ef0*/  FMUL R28, R27, R0 ;  /* 0x000000001b1c7220 */ /* 0x004fc60000400000 */
[----:B------:R-:W1:Y:S04]  /*2f00*/  LDS R17, [R12+-0x8] ;  /* 0xfffff8000c117984 */ /* 0x000e680000000800 */
[----:B------:R-:W-:Y:S01]  /*2f10*/  LDS R27, [R12] ;  /* 0x000000000c1b7984 */ /* 0x000fe20000000800 */
[-C--:B---3--:R-:W-:Y:S01]  /*2f20*/  FMUL R15, R15, R0.reuse ;  /* 0x000000000f0f7220 */ /* 0x088fe20000400000 */
[----:B0-----:R-:W-:Y:S02]  /*2f30*/  IMAD.MOV.U32 R9, RZ, RZ, R19 ;  /* 0x000000ffff097224 */ /* 0x001fe400078e0013 */
[----:B------:R-:W-:Y:S04]  /*2f40*/  LDS R20, [R12+0x8] ;  /* 0x000008000c147984 */ /* 0x000fe80000000800 */
[----:B------:R0:W2:Y:S01]  /*2f50*/  LDS R19, [R10] ;  /* 0x000000000a137984 */ /* 0x0000a20000000800 */
[----:B----4-:R-:W-:-:S03]  /*2f60*/  FMUL R23, R23, R0 ;  /* 0x0000000017177220 */ /* 0x010fc60000400000 */
[----:B------:R-:W-:Y:S04]  /*2f70*/  STG.E desc[UR10][R8.64+-0x10], R18 ;  /* 0xfffff01208007986 */ /* 0x000fe8000c10190a */
[----:B------:R3:W4:Y:S01]  /*2f80*/  LDS R18, [R12+0xc] ;  /* 0x00000c000c127984 */ /* 0x0007220000000800 */
[----:B0-----:R-:W-:-:S03]  /*2f90*/  VIADD R10, R10, 0x20 ;  /* 0x000000200a0a7836 */ /* 0x001fc60000000000 */
[----:B------:R-:W-:Y:S01]  /*2fa0*/  STG.E desc[UR10][R6.64+-0xc], R26 ;  /* 0xfffff41a06007986 */ /* 0x000fe2000c10190a */
[----:B-----5:R-:W-:-:S03]  /*2fb0*/  FMUL R29, R29, R0 ;  /* 0x000000001d1d7220 */ /* 0x020fc60000400000 */
[----:B------:R0:W-:Y:S01]  /*2fc0*/  STG.E desc[UR10][R8.64+-0xc], R21 ;  /* 0xfffff41508007986 */ /* 0x0001e2000c10190a */
[----:B---3--:R-:W-:-:S03]  /*2fd0*/  VIADD R12, R12, 0x20 ;  /* 0x000000200c0c7836 */ /* 0x008fc60000000000 */
[----:B------:R-:W-:Y:S04]  /*2fe0*/  STG.E desc[UR10][R6.64+-0x8], R28 ;  /* 0xfffff81c06007986 */ /* 0x000fe8000c10190a */
[----:B-1----:R-:W-:Y:S01]  /*2ff0*/  STG.E desc[UR10][R8.64+-0x8], R17 ;  /* 0xfffff81108007986 */ /* 0x002fe2000c10190a */
[-C--:B0-----:R-:W-:Y:S01]  /*3000*/  FMUL R21, R16, R0.reuse ;  /* 0x0000000010157220 */ /* 0x081fe20000400000 */
[----:B------:R-:W-:Y:S02]  /*3010*/  IADD3 R16, P3, PT, R8, 0x20, RZ ;  /* 0x0000002008107810 */ /* 0x000fe40007f7e0ff */
[----:B------:R0:W-:Y:S04]  /*3020*/  STG.E desc[UR10][R6.64+-0x4], R15 ;  /* 0xfffffc0f06007986 */ /* 0x0001e8000c10190a */
[----:B------:R-:W-:Y:S01]  /*3030*/  STG.E desc[UR10][R8.64+-0x4], R25 ;  /* 0xfffffc1908007986 */ /* 0x000fe2000c10190a */
[----:B--2---:R-:W-:Y:S01]  /*3040*/  FMUL R19, R19, R0 ;  /* 0x0000000013137220 */ /* 0x004fe20000400000 */
[----:B0-----:R-:W-:-:S04]  /*3050*/  IADD3 R15, P2, PT, R6, 0x20, RZ ;  /* 0x00000020060f7810 */ /* 0x001fc80007f5e0ff */
[----:B------:R0:W-:Y:S01]  /*3060*/  STG.E desc[UR10][R6.64], R19 ;  /* 0x0000001306007986 */ /* 0x0001e2000c10190a */
[----:B------:R-:W-:-:S03]  /*3070*/  IMAD.X R26, RZ, RZ, R7, P2 ;  /* 0x000000ffff1a7224 */ /* 0x000fc600010e0607 */
[----:B------:R2:W-:Y:S04]  /*3080*/  STG.E desc[UR10][R8.64], R27 ;  /* 0x0000001b08007986 */ /* 0x0005e8000c10190a */
[----:B------:R2:W-:Y:S04]  /*3090*/  STG.E desc[UR10][R6.64+0x4], R23 ;  /* 0x0000041706007986 */ /* 0x0005e8000c10190a */
[----:B------:R2:W-:Y:S01]  /*30a0*/  STG.E desc[UR10][R8.64+0x4], R22 ;  /* 0x0000041608007986 */ /* 0x0005e2000c10190a */
[----:B0-----:R-:W-:-:S03]  /*30b0*/  IMAD.X R19, RZ, RZ, R9, P3 ;  /* 0x000000ffff137224 */ /* 0x001fc600018e0609 */
[----:B------:R2:W-:Y:S04]  /*30c0*/  STG.E desc[UR10][R6.64+0x8], R21 ;  /* 0x0000081506007986 */ /* 0x0005e8000c10190a */
[----:B------:R2:W-:Y:S04]  /*30d0*/  STG.E desc[UR10][R8.64+0x8], R20 ;  /* 0x0000081408007986 */ /* 0x0005e8000c10190a */
[----:B------:R2:W-:Y:S04]  /*30e0*/  STG.E desc[UR10][R6.64+0xc], R29 ;  /* 0x00000c1d06007986 */ /* 0x0005e8000c10190a */
[----:B----4-:R2:W-:Y:S01]  /*30f0*/  STG.E desc[UR10][R8.64+0xc], R18 ;  /* 0x00000c1208007986 */ /* 0x0105e2000c10190a */
[----:B------:R-:W-:Y:S05]  /*3100*/  @P1 BRA `(.L_x_184) ;  /* 0xfffffffc002c1947 */ /* 0x000fea000383ffff */
.L_x_183:
[----:B------:R-:W-:Y:S05]  /*3110*/  @!P0 EXIT ;  /* 0x000000000000894d */ /* 0x000fea0003800000 */
[----:B------:R-:W-:Y:S02]  /*3120*/  ISETP.GE.U32.AND P0, PT, R24, 0x4, PT ;  /* 0x000000041800780c */ /* 0x000fe40003f06070 */
[----:B------:R-:W-:-:S04]  /*3130*/  LOP3.LUT R16, R5, 0x3, RZ, 0xc0, !PT ;  /* 0x0000000305107812 */ /* 0x000fc800078ec0ff */
[----:B------:R-:W-:-:S07]  /*3140*/  ISETP.NE.AND P1, PT, R16, RZ, PT ;  /* 0x000000ff1000720c */ /* 0x000fce0003f25270 */
[----:B------:R-:W-:Y:S06]  /*3150*/  @!P0 BRA `(.L_x_185) ;  /* 0x0000000000848947 */ /* 0x000fec0003800000 */
[C---:B--2---:R-:W-:Y:S01]  /*3160*/  IMAD R8, R13.reuse, 0x4, R4 ;  /* 0x000000040d087824 */ /* 0x044fe200078e0204 */
[----:B------:R-:W1:Y:S01]  /*3170*/  LDCU.64 UR4, c[0x0][0x388] ;  /* 0x00007100ff0477ac */ /* 0x000e620008000a00 */
[C---:B------:R-:W-:Y:S01]  /*3180*/  IMAD R10, R13.reuse, 0x4, R3 ;  /* 0x000000040d0a7824 */ /* 0x040fe200078e0203 */
[----:B---3--:R-:W-:Y:S01]  /*3190*/  IADD3 R14, P0, PT, R2, R13, RZ ;  /* 0x0000000d020e7210 */ /* 0x008fe20007f1e0ff */
[----:B------:R-:W-:Y:S01]  /*31a0*/  VIADD R13, R13, 0x4 ;  /* 0x000000040d0d7836 */ /* 0x000fe20000000000 */
[----:B------:R-:W0:Y:S01]  /*31b0*/  LDS R9, [R8] ;  /* 0x0000000008097984 */ /* 0x000e220000000800 */
[----:B------:R-:W2:Y:S01]  /*31c0*/  LDCU.64 UR6, c[0x0][0x390] ;  /* 0x00007200ff0677ac */ /* 0x000ea20008000a00 */
[----:B------:R-:W-:Y:S01]  /*31d0*/  IADD3.X R7, PT, PT, RZ, R11, RZ, P0, !PT ;  /* 0x0000000bff077210 */ /* 0x000fe200007fe4ff */
[C---:B------:R-:W-:Y:S01]  /*31e0*/  IMAD.SHL.U32 R12, R14.reuse, 0x4, RZ ;  /* 0x000000040e0c7824 */ /* 0x040fe200078e00ff */
[----:B------:R-:W3:Y:S02]  /*31f0*/  LDS R19, [R8+0x4] ;  /* 0x0000040008137984 */ /* 0x000ee40000000800 */
[----:B------:R-:W-:-:S02]  /*3200*/  SHF.L.U64.HI R14, R14, 0x2, R7 ;  /* 0x000000020e0e7819 */ /* 0x000fc40000010207 */
[----:B------:R-:W4:Y:S04]  /*3210*/  LDS R23, [R8+0x8] ;  /* 0x0000080008177984 */ /* 0x000f280000000800 */
[----:B------:R-:W5:Y:S01]  /*3220*/  LDS R17, [R10] ;  /* 0x000000000a117984 */ /* 0x000f620000000800 */
[----:B-1----:R-:W-:-:S03]  /*3230*/  IADD3 R6, P0, PT, R12, UR4, RZ ;  /* 0x000000040c067c10 */ /* 0x002fc6000ff1e0ff */
[----:B------:R2:W1:Y:S01]  /*3240*/  LDS R27, [R8+0xc] ;  /* 0x00000c00081b7984 */ /* 0x0004620000000800 */
[----:B------:R-:W-:-:S03]  /*3250*/  IADD3.X R7, PT, PT, R14, UR5, RZ, P0, !PT ;  /* 0x000000050e077c10 */ /* 0x000fc600087fe4ff */
[----:B------:R-:W1:Y:S04]  /*3260*/  LDS R21, [R10+0x4] ;  /* 0x000004000a157984 */ /* 0x000e680000000800 */
[----:B------:R-:W1:Y:S01]  /*3270*/  LDS R25, [R10+0x8] ;  /* 0x000008000a197984 */ /* 0x000e620000000800 */
[----:B--2---:R-:W-:-:S03]  /*3280*/  IADD3 R8, P0, PT, R12, UR6, RZ ;  /* 0x000000060c087c10 */ /* 0x004fc6000ff1e0ff */
[----:B------:R-:W2:Y:S01]  /*3290*/  LDS R29, [R10+0xc] ;  /* 0x00000c000a1d7984 */ /* 0x000ea20000000800 */
[-C--:B0-----:R-:W-:Y:S01]  /*32a0*/  FMUL R15, R9, R0.reuse ;  /* 0x00000000090f7220 */ /* 0x081fe20000400000 */
[----:B------:R-:W-:Y:S01]  /*32b0*/  IADD3.X R9, PT, PT, R14, UR7, RZ, P0, !PT ;  /* 0x000000070e097c10 */ /* 0x000fe200087fe4ff */
[----:B---3--:R-:W-:-:S03]  /*32c0*/  FMUL R19, R19, R0 ;  /* 0x0000000013137220 */ /* 0x008fc60000400000 */
[----:B------:R0:W-:Y:S01]  /*32d0*/  STG.E desc[UR10][R6.64], R15 ;  /* 0x0000000f06007986 */ /* 0x0001e2000c10190a */
[----:B----4-:R-:W-:-:S03]  /*32e0*/  FMUL R23, R23, R0 ;  /* 0x0000000017177220 */ /* 0x010fc60000400000 */
[----:B-----5:R0:W-:Y:S01]  /*32f0*/  STG.E desc[UR10][R8.64], R17 ;  /* 0x0000001108007986 */ /* 0x0201e2000c10190a */
[----:B-1----:R-:W-:-:S03]  /*3300*/  FMUL R27, R27, R0 ;  /* 0x000000001b1b7220 */ /* 0x002fc60000400000 */
[----:B------:R0:W-:Y:S04]  /*3310*/  STG.E desc[UR10][R6.64+0x4], R19 ;  /* 0x0000041306007986 */ /* 0x0001e8000c10190a */
[----:B------:R0:W-:Y:S04]  /*3320*/  STG.E desc[UR10][R8.64+0x4], R21 ;  /* 0x0000041508007986 */ /* 0x0001e8000c10190a */
[----:B------:R0:W-:Y:S04]  /*3330*/  STG.E desc[UR10][R6.64+0x8], R23 ;  /* 0x0000081706007986 */ /* 0x0001e8000c10190a */
[----:B------:R0:W-:Y:S04]  /*3340*/  STG.E desc[UR10][R8.64+0x8], R25 ;  /* 0x0000081908007986 */ /* 0x0001e8000c10190a */
[----:B------:R0:W-:Y:S04]  /*3350*/  STG.E desc[UR10][R6.64+0xc], R27 ;  /* 0x00000c1b06007986 */ /* 0x0001e8000c10190a */
[----:B--2---:R0:W-:Y:S02]  /*3360*/  STG.E desc[UR10][R8.64+0xc], R29 ;  /* 0x00000c1d08007986 */ /* 0x0041e4000c10190a */
.L_x_185:
[----:B------:R-:W-:Y:S05]  /*3370*/  @!P1 EXIT ;  /* 0x000000000000994d */ /* 0x000fea0003800000 */
[----:B------:R-:W-:Y:S02]  /*3380*/  ISETP.NE.AND P0, PT, R16, 0x1, PT ;  /* 0x000000011000780c */ /* 0x000fe40003f05270 */
[----:B------:R-:W-:-:S04]  /*3390*/  LOP3.LUT R5, R5, 0x1, RZ, 0xc0, !PT ;  /* 0x0000000105057812 */ /* 0x000fc800078ec0ff */
[----:B------:R-:W-:-:S07]  /*33a0*/  ISETP.NE.U32.AND P2, PT, R5, 0x1, PT ;  /* 0x000000010500780c */ /* 0x000fce0003f45070 */
[----:B------:R-:W-:Y:S06]  /*33b0*/  @!P0 BRA `(.L_x_186) ;  /* 0x00000000005c8947 */ /* 0x000fec0003800000 */
[C---:B------:R-:W-:Y:S01]  /*33c0*/  IMAD R5, R13.reuse, 0x4, R4 ;  /* 0x000000040d057824 */ /* 0x040fe200078e0204 */
[----:B------:R-:W4:Y:S01]  /*33d0*/  LDCU.64 UR4, c[0x0][0x388] ;  /* 0x00007100ff0477ac */ /* 0x000f220008000a00 */
[C---:B------:R-:W-:Y:S01]  /*33e0*/  IMAD R12, R13.reuse, 0x4, R3 ;  /* 0x000000040d0c7824 */ /* 0x040fe200078e0203 */
[----:B012---:R-:W-:Y:S01]  /*33f0*/  IADD3 R6, P0, PT, R2, R13, RZ ;  /* 0x0000000d02067210 */ /* 0x007fe20007f1e0ff */
[----:B------:R-:W-:Y:S01]  /*3400*/  VIADD R13, R13, 0x2 ;  /* 0x000000020d0d7836 */ /* 0x000fe20000000000 */
[----:B---3--:R-:W0:Y:S01]  /*3410*/  LDS R9, [R5] ;  /* 0x0000000005097984 */ /* 0x008e220000000800 */
[----:B------:R-:W1:Y:S02]  /*3420*/  LDCU.64 UR6, c[0x0][0x390] ;  /* 0x00007200ff0677ac */ /* 0x000e640008000a00 */
[----:B------:R-:W-:Y:S01]  /*3430*/  IMAD.X R7, RZ, RZ, R11, P0 ;  /* 0x000000ffff077224 */ /* 0x000fe200000e060b */
[----:B------:R0:W2:Y:S01]  /*3440*/  LDS R17, [R5+0x4] ;  /* 0x0000040005117984 */ /* 0x0000a20000000800 */
[----:B------:R-:W-:-:S03]  /*3450*/  IMAD.SHL.U32 R8, R6, 0x4, RZ ;  /* 0x0000000406087824 */ /* 0x000fc600078e00ff */
[----:B------:R-:W3:Y:S01]  /*3460*/  LDS R15, [R12] ;  /* 0x000000000c0f7984 */ /* 0x000ee20000000800 */
[----:B------:R-:W-:-:S03]  /*3470*/  SHF.L.U64.HI R10, R6, 0x2, R7 ;  /* 0x00000002060a7819 */ /* 0x000fc60000010207 */
[----:B------:R-:W5:Y:S01]  /*3480*/  LDS R19, [R12+0x4] ;  /* 0x000004000c137984 */ /* 0x000f620000000800 */
[----:B----4-:R-:W-:-:S04]  /*3490*/  IADD3 R6, P0, PT, R8, UR4, RZ ;  /* 0x0000000408067c10 */ /* 0x010fc8000ff1e0ff */
[----:B------:R-:W-:Y:S02]  /*34a0*/  IADD3.X R7, PT, PT, R10, UR5, RZ, P0, !PT ;  /* 0x000000050a077c10 */ /* 0x000fe400087fe4ff */
[----:B-1----:R-:W-:Y:S01]  /*34b0*/  IADD3 R8, P1, PT, R8, UR6, RZ ;  /* 0x0000000608087c10 */ /* 0x002fe2000ff3e0ff */
[----:B0-----:R-:W-:-:S03]  /*34c0*/  FMUL R5, R9, R0 ;  /* 0x0000000009057220 */ /* 0x001fc60000400000 */
[----:B------:R-:W-:Y:S01]  /*34d0*/  IADD3.X R9, PT, PT, R10, UR7, RZ, P1, !PT ;  /* 0x000000070a097c10 */ /* 0x000fe20008ffe4ff */
[----:B--2---:R-:W-:Y:S01]  /*34e0*/  FMUL R17, R17, R0 ;  /* 0x0000000011117220 */ /* 0x004fe20000400000 */
[----:B------:R4:W-:Y:S04]  /*34f0*/  STG.E desc[UR10][R6.64], R5 ;  /* 0x0000000506007986 */ /* 0x0009e8000c10190a */
[----:B---3--:R4:W-:Y:S04]  /*3500*/  STG.E desc[UR10][R8.64], R15 ;  /* 0x0000000f08007986 */ /* 0x0089e8000c10190a */
[----:B------:R4:W-:Y:S04]  /*3510*/  STG.E desc[UR10][R6.64+0x4], R17 ;  /* 0x0000041106007986 */ /* 0x0009e8000c10190a */
[----:B-----5:R4:W-:Y:S02]  /*3520*/  STG.E desc[UR10][R8.64+0x4], R19 ;  /* 0x0000041308007986 */ /* 0x0209e4000c10190a */
.L_x_186:
[----:B------:R-:W-:Y:S05]  /*3530*/  @P2 EXIT ;  /* 0x000000000000294d */ /* 0x000fea0003800000 */
[C---:B012-4-:R-:W-:Y:S01]  /*3540*/  IMAD R6, R13.reuse, 0x4, R4 ;  /* 0x000000040d067824 */ /* 0x057fe200078e0204 */
[----:B------:R-:W0:Y:S01]  /*3550*/  LDCU.64 UR4, c[0x0][0x388] ;  /* 0x00007100ff0477ac */ /* 0x000e220008000a00 */
[----:B------:R-:W-:Y:S01]  /*3560*/  IMAD R8, R13, 0x4, R3 ;  /* 0x000000040d087824 */ /* 0x000fe200078e0203 */
[----:B------:R-:W-:Y:S02]  /*3570*/  IADD3 R2, P0, PT, R2, R13, RZ ;  /* 0x0000000d02027210 */ /* 0x000fe40007f1e0ff */
[----:B------:R-:W1:Y:S01]  /*3580*/  LDS R7, [R6] ;  /* 0x0000000006077984 */ /* 0x000e620000000800 */
[----:B------:R-:W2:Y:S02]  /*3590*/  LDCU.64 UR6, c[0x0][0x390] ;  /* 0x00007200ff0677ac */ /* 0x000ea40008000a00 */
[----:B------:R-:W-:Y:S01]  /*35a0*/  IMAD.X R5, RZ, RZ, R11, P0 ;  /* 0x000000ffff057224 */ /* 0x000fe200000e060b */
[----:B---3--:R-:W3:Y:S01]  /*35b0*/  LDS R9, [R8] ;  /* 0x0000000008097984 */ /* 0x008ee20000000800 */
[----:B------:R-:W-:-:S03]  /*35c0*/  IMAD.SHL.U32 R4, R2, 0x4, RZ ;  /* 0x0000000402047824 */ /* 0x000fc600078e00ff */
[----:B------:R-:W-:Y:S02]  /*35d0*/  SHF.L.U64.HI R5, R2, 0x2, R5 ;  /* 0x0000000202057819 */ /* 0x000fe40000010205 */
[----:B0-----:R-:W-:-:S04]  /*35e0*/  IADD3 R2, P0, PT, R4, UR4, RZ ;  /* 0x0000000404027c10 */ /* 0x001fc8000ff1e0ff */
[----:B------:R-:W-:Y:S02]  /*35f0*/  IADD3.X R3, PT, PT, R5, UR5, RZ, P0, !PT ;  /* 0x0000000505037c10 */ /* 0x000fe400087fe4ff */
[----:B--2---:R-:W-:-:S04]  /*3600*/  IADD3 R4, P1, PT, R4, UR6, RZ ;  /* 0x0000000604047c10 */ /* 0x004fc8000ff3e0ff */
[----:B------:R-:W-:Y:S01]  /*3610*/  IADD3.X R5, PT, PT, R5, UR7, RZ, P1, !PT ;  /* 0x0000000705057c10 */ /* 0x000fe20008ffe4ff */
[----:B-1----:R-:W-:-:S05]  /*3620*/  FMUL R7, R7, R0 ;  /* 0x0000000007077220 */ /* 0x002fca0000400000 */
[----:B------:R-:W-:Y:S04]  /*3630*/  STG.E desc[UR10][R2.64], R7 ;  /* 0x0000000702007986 */ /* 0x000fe8000c10190a */
[----:B---3--:R-:W-:Y:S01]  /*3640*/  STG.E desc[UR10][R4.64], R9 ;  /* 0x0000000904007986 */ /* 0x008fe2000c10190a */
[----:B------:R-:W-:Y:S05]  /*3650*/  EXIT ;  /* 0x000000000000794d */ /* 0x000fea0003800000 */
.L_x_169:
[----:B0-----:R-:W-:Y:S02]  /*3660*/  IMAD.MOV.U32 R23, RZ, RZ, R14 ;  /* 0x000000ffff177224 */ /* 0x001fe400078e000e */
[----:B-1----:R-:W-:Y:S02]  /*3670*/  IMAD.MOV.U32 R0, RZ, RZ, 0x10 ;  /* 0x00000010ff007424 */ /* 0x002fe400078e00ff */
[----:B------:R-:W-:Y:S02]  /*3680*/  IMAD.MOV.U32 R11, RZ, RZ, 0x1f ;  /* 0x0000001fff0b7424 */ /* 0x000fe400078e00ff */
[----:B------:R-:W-:-:S07]  /*3690*/  IMAD.MOV.U32 R12, RZ, RZ, -0x1 ;  /* 0xffffffffff0c7424 */ /* 0x000fce00078e00ff */
[----:B--2---:R-:W-:Y:S05]  /*36a0*/  WARPSYNC.COLLECTIVE R12, `(.L_x_187) ;  /* 0x000000000c087348 */ /* 0x004fea0003c00000 */
[----:B------:R0:W1:Y:S02]  /*36b0*/  SHFL.DOWN P3, R21, R23, R0, R11 ;  /* 0x0800000017157389 */ /* 0x000064000006000b */
[----:B012---:R-:W-:Y:S05]  /*36c0*/  ENDCOLLECTIVE ;  /* 0x000000000000791b */ /* 0x007fea0003800000 */
.L_x_187:
[----:B------:R-:W-:Y:S02]  /*36d0*/  IMAD.MOV.U32 R23, RZ, RZ, R13 ;  /* 0x000000ffff177224 */ /* 0x000fe400078e000d */
[----:B------:R-:W-:-:S07]  /*36e0*/  IMAD.MOV.U32 R15, RZ, RZ, R21 ;  /* 0x000000ffff0f7224 */ /* 0x000fce00078e0015 */
[----:B------:R-:W-:Y:S05]  /*36f0*/  WARPSYNC.COLLECTIVE R12, `(.L_x_188) ;  /* 0x000000000c087348 */ /* 0x000fea0003c00000 */
[----:B------:R0:W1:Y:S02]  /*3700*/  SHFL.DOWN P3, R21, R23, R0, R11 ;  /* 0x0800000017157389 */ /* 0x000064000006000b */
[----:B01----:R-:W-:Y:S05]  /*3710*/  ENDCOLLECTIVE ;  /* 0x000000000000791b */ /* 0x003fea0003800000 */
.L_x_188:
[----:B------:R-:W-:-:S04]  /*3720*/  FSETP.GEU.AND P2, PT, R14, R15, PT ;  /* 0x0000000f0e00720b */ /* 0x000fc80003f4e000 */
[----:B------:R-:W-:-:S05]  /*3730*/  FSEL R15, R15, R14, !P2 ;  /* 0x0000000e0f0f7208 */ /* 0x000fca0005000000 */
[----:B------:R-:W-:Y:S02]  /*3740*/  IMAD.MOV.U32 R23, RZ, RZ, R15 ;  /* 0x000000ffff177224 */ /* 0x000fe400078e000f */
[----:B------:R-:W-:Y:S02]  /*3750*/  IMAD.MOV.U32 R0, RZ, RZ, 0x8 ;  /* 0x00000008ff007424 */ /* 0x000fe400078e00ff */
[----:B------:R-:W-:-:S07]  /*3760*/  IMAD.MOV.U32 R16, RZ, RZ, R21 ;  /* 0x000000ffff107224 */ /* 0x000fce00078e0015 */
[----:B------:R-:W-:Y:S05]  /*3770*/  WARPSYNC.COLLECTIVE R12, `(.L_x_189) ;  /* 0x000000000c087348 */ /* 0x000fea0003c00000 */
[----:B------:R0:W1:Y:S02]  /*3780*/  SHFL.DOWN P3, R21, R23, R0, R11 ;  /* 0x0800000017157389 */ /* 0x000064000006000b */
[----:B01----:R-:W-:Y:S05]  /*3790*/  ENDCOLLECTIVE ;  /* 0x000000000000791b */ /* 0x003fea0003800000 */
.L_x_189:
[----:B------:R-:W-:-:S05]  /*37a0*/  SEL R16, R16, R13, !P2 ;  /* 0x0000000d10107207 */ /* 0x000fca0005000000 */
[----:B------:R-:W-:Y:S02]  /*37b0*/  IMAD.MOV.U32 R23, RZ, RZ, R16 ;  /* 0x000000ffff177224 */ /* 0x000fe400078e0010 */
[----:B------:R-:W-:-:S07]  /*37c0*/  IMAD.MOV.U32 R18, RZ, RZ, R21 ;  /* 0x000000ffff127224 */ /* 0x000fce00078e0015 */
[----:B------:R-:W-:Y:S05]  /*37d0*/  WARPSYNC.COLLECTIVE R12, `(.L_x_190) ;  /* 0x000000000c087348 */ /* 0x000fea0003c00000 */
[----:B------:R0:W1:Y:S02]  /*37e0*/  SHFL.DOWN P3, R21, R23, R0, R11 ;  /* 0x0800000017157389 */ /* 0x000064000006000b */
[----:B01----:R-:W-:Y:S05]  /*37f0*/  ENDCOLLECTIVE ;  /* 0x000000000000791b */ /* 0x003fea0003800000 */
.L_x_190:
        /* <DEDUP_REMOVED lines=8> */
.L_x_191:
[----:B------:R-:W-:-:S05]  /*3880*/  SEL R17, R17, R16, !P2 ;  /* 0x0000001011117207 */ /* 0x000fca0005000000 */
[----:B------:R-:W-:Y:S02]  /*3890*/  IMAD.MOV.U32 R23, RZ, RZ, R17 ;  /* 0x000000ffff177224 */ /* 0x000fe400078e0011 */
[----:B------:R-:W-:-:S07]  /*38a0*/  IMAD.MOV.U32 R19, RZ, RZ, R21 ;  /* 0x000000ffff137224 */ /* 0x000fce00078e0015 */
[----:B------:R-:W-:Y:S05]  /*38b0*/  WARPSYNC.COLLECTIVE R12, `(.L_x_192) ;  /* 0x000000000c087348 */ /* 0x000fea0003c00000 */
[----:B------:R0:W1:Y:S02]  /*38c0*/  SHFL.DOWN P3, R21, R23, R0, R11 ;  /* 0x0800000017157389 */ /* 0x000064000006000b */
[----:B01----:R-:W-:Y:S05]  /*38d0*/  ENDCOLLECTIVE ;  /* 0x000000000000791b */ /* 0x003fea0003800000 */
.L_x_192:
        /* <DEDUP_REMOVED lines=8> */
.L_x_193:
[----:B------:R-:W-:-:S05]  /*3960*/  SEL R14, R14, R17, !P2 ;  /* 0x000000110e0e7207 */ /* 0x000fca0005000000 */
[----:B------:R-:W-:Y:S02]  /*3970*/  IMAD.MOV.U32 R23, RZ, RZ, R14 ;  /* 0x000000ffff177224 */ /* 0x000fe400078e000e */
[----:B------:R-:W-:-:S07]  /*3980*/  IMAD.MOV.U32 R20, RZ, RZ, R21 ;  /* 0x000000ffff147224 */ /* 0x000fce00078e0015 */
[----:B------:R-:W-:Y:S05]  /*3990*/  WARPSYNC.COLLECTIVE R12, `(.L_x_194) ;  /* 0x000000000c087348 */ /* 0x000fea0003c00000 */
[----:B------:R0:W1:Y:S02]  /*39a0*/  SHFL.DOWN P3, R21, R23, R0, R11 ;  /* 0x0800000017157389 */ /* 0x000064000006000b */
[----:B01----:R-:W-:Y:S05]  /*39b0*/  ENDCOLLECTIVE ;  /* 0x000000000000791b */ /* 0x003fea0003800000 */
.L_x_194:
        /* <DEDUP_REMOVED lines=8> */
.L_x_195:
[----:B------:R-:W-:-:S05]  /*3a40*/  SEL R13, R13, R14, !P2 ;  /* 0x0000000e0d0d7207 */ /* 0x000fca0005000000 */
[----:B------:R-:W-:Y:S02]  /*3a50*/  IMAD.MOV.U32 R23, RZ, RZ, R13 ;  /* 0x000000ffff177224 */ /* 0x000fe400078e000d */
[----:B------:R-:W-:-:S07]  /*3a60*/  IMAD.MOV.U32 R15, RZ, RZ, R21 ;  /* 0x000000ffff0f7224 */ /* 0x000fce00078e0015 */
[----:B------:R-:W-:Y:S05]  /*3a70*/  WARPSYNC.COLLECTIVE R12, `(.L_x_196) ;  /* 0x000000000c087348 */ /* 0x000fea0003c00000 */
[----:B------:R0:W1:Y:S02]  /*3a80*/  SHFL.DOWN P3, R21, R23, R0, R11 ;  /* 0x0800000017157389 */ /* 0x000064000006000b */
[----:B01----:R-:W-:Y:S05]  /*3a90*/  ENDCOLLECTIVE ;  /* 0x000000000000791b */ /* 0x003fea0003800000 */
.L_x_196:
[----:B------:R-:W-:Y:S01]  /*3aa0*/  IMAD.MOV.U32 R16, RZ, RZ, R21 ;  /* 0x000000ffff107224 */ /* 0x000fe200078e0015 */
[----:B------:R-:W-:Y:S06]  /*3ab0*/  BRA `(.L_x_197) ;  /* 0xffffffdc00a87947 */ /* 0x000fec000383ffff */
        .weak           $__internal_2_$__cuda_sm20_rcp_rn_f32_slowpath
        .type           $__internal_2_$__cuda_sm20_rcp_rn_f32_slowpath,@function
        .size           $__internal_2_$__cuda_sm20_rcp_rn_f32_slowpath,(.L_x_402 - $__internal_2_$__cuda_sm20_rcp_rn_f32_slowpath)
$__internal_2_$__cuda_sm20_rcp_rn_f32_slowpath:
        /* <DEDUP_REMOVED lines=9> */
[----:B--2---:R-:W3:Y:S02]  /*3b50*/  MUFU.RCP R0, R7 ;  /* 0x0000000700007308 */ /* 0x004ee40000001000 */
[----:B---3--:R-:W-:-:S04]  /*3b60*/  FFMA R5, R7, R0, -1 ;  /* 0xbf80000007057423 */ /* 0x008fc80000000000 */
[----:B------:R-:W-:-:S04]  /*3b70*/  FADD.FTZ R5, -R5, -RZ ;  /* 0x800000ff05057221 */ /* 0x000fc80000010100 */
[----:B------:R-:W-:-:S04]  /*3b80*/  FFMA R0, R0, R5, R0 ;  /* 0x0000000500007223 */ /* 0x000fc80000000000 */
[----:B------:R-:W-:Y:S01]  /*3b90*/  FFMA R5, R0, 1.84467440737095516160e+19, RZ ;  /* 0x5f80000000057823 */ /* 0x000fe200000000ff */
[----:B------:R-:W-:Y:S06]  /*3ba0*/  BRA `(.L_x_199) ;  /* 0x0000000000887947 */ /* 0x000fec0003800000 */
.L_x_198:
        /* <DEDUP_REMOVED lines=19> */
[----:B------:R-:W-:Y:S01]  /*3ce0*/  LOP3.LUT P1, RZ, R8, R13, R7, 0xf8, !PT ;  /* 0x0000000d08ff7212 */ /* 0x000fe2000782f807 */
[----:B------:R-:W-:Y:S01]  /*3cf0*/  VIADD R8, R11, 0xffffff04 ;  /* 0xffffff040b087836 */ /* 0x000fe20000000000 */
[C---:B------:R-:W-:Y:S02]  /*3d00*/  LOP3.LUT P0, RZ, R10.reuse, 0x1, RZ, 0xc0, !PT ;  /* 0x000000010aff7812 */ /* 0x040fe4000780c0ff */
[----:B------:R-:W-:-:S04]  /*3d10*/  LOP3.LUT P2, RZ, R10, 0x2, RZ, 0xc0, !PT ;  /* 0x000000020aff7812 */ /* 0x000fc8000784c0ff */
[----:B------:R-:W-:Y:S02]  /*3d20*/  PLOP3.LUT P0, PT, P0, P1, P2, 0xe0, 0x0 ;  /* 0x000000000000781c */ /* 0x000fe40000703c20 */
[----:B------:R-:W-:Y:S02]  /*3d30*/  LOP3.LUT P1, RZ, R0, 0x7fffff, RZ, 0xc0, !PT ;  /* 0x007fffff00ff7812 */ /* 0x000fe4000782c0ff */
[----:B------:R-:W-:-:S05]  /*3d40*/  SEL R5, RZ, 0x1, !P0 ;  /* 0x00000001ff057807 */ /* 0x000fca0004000000 */
[----:B------:R-:W-:-:S05]  /*3d50*/  IMAD.MOV R5, RZ, RZ, -R5 ;  /* 0x000000ffff057224 */ /* 0x000fca00078e0a05 */
[----:B------:R-:W-:Y:S02]  /*3d60*/  ISETP.GE.AND P0, PT, R5, RZ, PT ;  /* 0x000000ff0500720c */ /* 0x000fe40003f06270 */
[----:B------:R-:W-:-:S11]  /*3d70*/  SHF.R.U32.HI R5, RZ, R8, R7 ;  /* 0x00000008ff057219 */ /* 0x000fd60000011607 */
[----:B------:R-:W-:-:S04]  /*3d80*/  @!P0 VIADD R5, R5, 0x1 ;  /* 0x0000000105058836 */ /* 0x000fc80000000000 */
[----:B------:R-:W-:-:S05]  /*3d90*/  @!P1 IMAD.SHL.U32 R5, R5, 0x2, RZ ;  /* 0x0000000205059824 */ /* 0x000fca00078e00ff */
[----:B------:R-:W-:Y:S01]  /*3da0*/  LOP3.LUT R5, R5, 0x80000000, R0, 0xf8, !PT ;  /* 0x8000000005057812 */ /* 0x000fe200078ef800 */
[----:B------:R-:W-:Y:S06]  /*3db0*/  BRA `(.L_x_199) ;  /* 0x0000000000047947 */ /* 0x000fec0003800000 */
.L_x_200:
[----:B------:R0:W1:Y:S02]  /*3dc0*/  MUFU.RCP R5, R0 ;  /* 0x0000000000057308 */ /* 0x0000640000001000 */
.L_x_199:
[----:B------:R-:W-:-:S04]  /*3dd0*/  IMAD.MOV.U32 R7, RZ, RZ, 0x0 ;  /* 0x00000000ff077424 */ /* 0x000fc800078e00ff */
[----:B0123--:R-:W-:Y:S05]  /*3de0*/  RET.REL.NODEC R6 `(_Z19topk_softmax_kernelIfEvPKT_PS0_Pjiii) ;  /* 0xffffffc006847950 */ /* 0x00ffea0003c3ffff */
.L_x_201:
        /* <DEDUP_REMOVED lines=9> */
.L_x_402:


//--------------------- .text._Z11topk_kernelI6__halfEvPKT_PS1_Pjiii --------------------------
	.section	.text._Z11topk_kernelI6__halfEvPKT_PS1_Pjiii,"ax",@progbits
	.align	128
        .global         _Z11topk_kernelI6__halfEvPKT_PS1_Pjiii
        .type           _Z11topk_kernelI6__halfEvPKT_PS1_Pjiii,@function
        .size           _Z11topk_kernelI6__halfEvPKT_PS1_Pjiii,(.L_x_406 - _Z11topk_kernelI6__halfEvPKT_PS1_Pjiii)
        .other          _Z11topk_kernelI6__halfEvPKT_PS1_Pjiii,@"STO_CUDA_ENTRY STV_DEFAULT"
_Z11topk_kernelI6__halfEvPKT_PS1_Pjiii:
.text._Z11topk_kernelI6__halfEvPKT_PS1_Pjiii:
        /* <DEDUP_REMOVED lines=9> */
[----:B------:R-:W-:Y:S01]  /*0090*/  UMOV UR11, 0x400 ;  /* 0x00000400000b7882 */ /* 0x000fe20000000000 */
[----:B------:R-:W3:Y:S05]  /*00a0*/  LDCU.64 UR8, c[0x0][0x358] ;  /* 0x00006b00ff0877ac */ /* 0x000eea0008000a00 */
[----:B------:R-:W4:Y:S01]  /*00b0*/  LDC R15, c[0x0][0x3a0] ;  /* 0x0000e800ff0f7b82 */ /* 0x000f220000000800 */
[----:B------:R-:W-:Y:S01]  /*00c0*/  UIADD3 UR4, UPT, UPT, UR11, 0xc0, URZ ;  /* 0x000000c00b047890 */ /* 0x000fe2000fffe0ff */
[----:B------:R-:W0:Y:S01]  /*00d0*/  LDCU UR16, c[0x0][0x360] ;  /* 0x00006c00ff1077ac */ /* 0x000e220008000800 */
[----:B------:R-:W0:Y:S01]  /*00e0*/  LDCU.64 UR6, c[0x0][0x380] ;  /* 0x00007000ff0677ac */ /* 0x000e220008000a00 */
[----:B-1----:R-:W-:Y:S01]  /*00f0*/  USHF.L.U32 UR10, UR17, 0x1, URZ ;  /* 0x00000001110a7899 */ /* 0x002fe200080006ff */
[----:B------:R-:W1:Y:S01]  /*0100*/  LDCU.64 UR18, c[0x0][0x380] ;  /* 0x00007000ff1277ac */ /* 0x000e620008000a00 */
[----:B--2---:R-:W-:-:S04]  /*0110*/  ULEA UR4, UR15, UR4, 0x18 ;  /* 0x000000040f047291 */ /* 0x004fc8000f8ec0ff */
[----:B------:R-:W-:Y:S01]  /*0120*/  UIADD3 UR12, UPT, UPT, UR10, UR4, URZ ;  /* 0x000000040a0c7290 */ /* 0x000fe2000fffe0ff */
[----:B0-----:R-:W-:Y:S01]  /*0130*/  ISETP.GE.AND P0, PT, R2, UR17, PT ;  /* 0x0000001102007c0c */ /* 0x001fe2000bf06270 */
[----:B----4-:R-:W-:-:S12]  /*0140*/  IMAD R0, R15, UR5, RZ ;  /* 0x000000050f007c24 */ /* 0x010fd8000f8e02ff */
[----:B-1-3--:R-:W-:Y:S05]  /*0150*/  @P0 BRA `(.L_x_203) ;  /* 0x0000000400740947 */ /* 0x00afea0003800000 */
        /* <DEDUP_REMOVED lines=37> */
.L_x_206:
[----:B------:R-:W-:-:S05]  /*03b0*/  IADD3 R7, P0, PT, R3, R4, RZ ;  /* 0x0000000403077210 */ /* 0x000fca0007f1e0ff */
[----:B------:R-:W-:Y:S01]  /*03c0*/  IMAD.X R10, RZ, RZ, R16, P0 ;  /* 0x000000ffff0a7224 */ /* 0x000fe200000e0610 */
[----:B------:R-:W-:-:S04]  /*03d0*/  LEA R6, P0, R7, UR6, 0x1 ;  /* 0x0000000607067c11 */ /* 0x000fc8000f8008ff */
[----:B------:R-:W-:-:S05]  /*03e0*/  LEA.HI.X R7, R7, UR7, R10, 0x1, P0 ;  /* 0x0000000707077c11 */ /* 0x000fca00080f0c0a */
[----:B------:R-:W2:Y:S01]  /*03f0*/  LDG.E.U16.CONSTANT R6, desc[UR8][R6.64] ;  /* 0x0000000806067981 */ /* 0x000ea2000c1e9500 */
[----:B------:R-:W-:Y:S01]  /*0400*/  VIADD R8, R8, 0x1 ;  /* 0x0000000108087836 */ /* 0x000fe20000000000 */
[----:B------:R-:W-:-:S04]  /*0410*/  LEA R9, R4, UR4, 0x1 ;  /* 0x0000000404097c11 */ /* 0x000fc8000f8e08ff */
[----:B------:R-:W-:Y:S01]  /*0420*/  ISETP.NE.AND P0, PT, R8, R5, PT ;  /* 0x000000050800720c */ /* 0x000fe20003f05270 */
[----:B--2---:R-:W-:Y:S04]  /*0430*/  STS.U16 [R9], R6 ;  /* 0x0000000609007388 */ /* 0x004fe80000000400 */
[----:B------:R0:W-:Y:S02]  /*0440*/  STS.U8 [R4+UR12], RZ ;  /* 0x000000ff04007988 */ /* 0x0001e4000800000c */
[----:B0-----:R-:W-:-:S06]  /*0450*/  VIADD R4, R4, UR16 ;  /* 0x0000001004047c36 */ /* 0x001fcc0008000000 */
[----:B------:R-:W-:Y:S05]  /*0460*/  @P0 BRA `(.L_x_206) ;  /* 0xfffffffc00d00947 */ /* 0x000fea000383ffff */
.L_x_205:
[----:B------:R-:W-:Y:S05]  /*0470*/  BSYNC.RECONVERGENT B1 ;  /* 0x0000000000017941 */ /* 0x000fea0003800200 */
.L_x_204:
[----:B------:R-:W-:Y:S05]  /*0480*/  @!P1 BRA `(.L_x_203) ;  /* 0x0000000000a89947 */ /* 0x000fea0003800000 */
.L_x_207:
[----:B------:R-:W-:Y:S01]  /*0490*/  IADD3 R6, P0, PT, R3, R4, RZ ;  /* 0x0000000403067210 */ /* 0x000fe20007f1e0ff */
[----:B------:R-:W-:-:S03]  /*04a0*/  VIADD R8, R4, UR16 ;  /* 0x0000001004087c36 */ /* 0x000fc60008000000 */
[----:B------:R-:W-:Y:S01]  /*04b0*/  LEA R12, P1, R6, UR18, 0x1 ;  /* 0x00000012060c7c11 */ /* 0x000fe2000f8208ff */
[----:B------:R-:W-:Y:S01]  /*04c0*/  IMAD.X R7, RZ, RZ, R16, P0 ;  /* 0x000000ffff077224 */ /* 0x000fe200000e0610 */
[----:B------:R-:W-:Y:S01]  /*04d0*/  IADD3 R5, P0, PT, R3, R8, RZ ;  /* 0x0000000803057210 */ /* 0x000fe20007f1e0ff */
[----:B------:R-:W-:-:S03]  /*04e0*/  VIADD R8, R8, UR16 ;  /* 0x0000001008087c36 */ /* 0x000fc60008000000 */
[----:B------:R-:W-:Y:S01]  /*04f0*/  LEA.HI.X R13, R6, UR19, R7, 0x1, P1 ;  /* 0x00000013060d7c11 */ /* 0x000fe200088f0c07 */
[----:B------:R-:W-:Y:S01]  /*0500*/  IMAD.X R10, RZ, RZ, R16, P0 ;  /* 0x000000ffff0a7224 */ /* 0x000fe200000e0610 */
[----:B------:R-:W-:Y:S01]  /*0510*/  LEA R6, P0, R5, UR18, 0x1 ;  /* 0x0000001205067c11 */ /* 0x000fe2000f8008ff */
[----:B------:R-:W-:Y:S01]  /*0520*/  VIADD R14, R8, UR16 ;  /* 0x00000010080e7c36 */ /* 0x000fe20008000000 */
[----:B------:R-:W-:Y:S01]  /*0530*/  IADD3 R9, P1, PT, R3, R8, RZ ;  /* 0x0000000803097210 */ /* 0x000fe20007f3e0ff */
[----:B------:R0:W2:Y:S01]  /*0540*/  LDG.E.U16.CONSTANT R22, desc[UR8][R12.64] ;  /* 0x000000080c167981 */ /* 0x0000a2000c1e9500 */
[----:B------:R-:W-:Y:S02]  /*0550*/  LEA.HI.X R7, R5, UR19, R10, 0x1, P0 ;  /* 0x0000001305077c11 */ /* 0x000fe400080f0c0a */
[----:B------:R-:W-:Y:S01]  /*0560*/  IADD3 R5, P2, PT, R3, R14, RZ ;  /* 0x0000000e03057210 */ /* 0x000fe20007f5e0ff */
[--C-:B------:R-:W-:Y:S01]  /*0570*/  IMAD.X R20, RZ, RZ, R16.reuse, P1 ;  /* 0x000000ffff147224 */ /* 0x100fe200008e0610 */
[----:B------:R-:W-:Y:S01]  /*0580*/  LEA R8, P0, R9, UR18, 0x1 ;  /* 0x0000001209087c11 */ /* 0x000fe2000f8008ff */
[----:B------:R1:W3:Y:S01]  /*0590*/  LDG.E.U16.CONSTANT R6, desc[UR8][R6.64] ;  /* 0x0000000806067981 */ /* 0x0002e2000c1e9500 */
[----:B------:R-:W-:Y:S01]  /*05a0*/  LEA R10, P1, R5, UR18, 0x1 ;  /* 0x00000012050a7c11 */ /* 0x000fe2000f8208ff */
[----:B------:R-:W-:Y:S01]  /*05b0*/  IMAD.X R18, RZ, RZ, R16, P2 ;  /* 0x000000ffff127224 */ /* 0x000fe200010e0610 */
[----:B------:R-:W-:-:S04]  /*05c0*/  LEA.HI.X R9, R9, UR19, R20, 0x1, P0 ;  /* 0x0000001309097c11 */ /* 0x000fc800080f0c14 */
[----:B------:R-:W-:Y:S01]  /*05d0*/  LEA.HI.X R11, R5, UR19, R18, 0x1, P1 ;  /* 0x00000013050b7c11 */ /* 0x000fe200088f0c12 */
[----:B------:R4:W5:Y:S04]  /*05e0*/  LDG.E.U16.CONSTANT R8, desc[UR8][R8.64] ;  /* 0x0000000808087981 */ /* 0x000968000c1e9500 */
[----:B------:R-:W5:Y:S01]  /*05f0*/  LDG.E.U16.CONSTANT R10, desc[UR8][R10.64] ;  /* 0x000000080a0a7981 */ /* 0x000f62000c1e9500 */
[----:B------:R-:W4:Y:S01]  /*0600*/  LDC R20, c[0x0][0x360] ;  /* 0x0000d800ff147b82 */ /* 0x000f220000000800 */
[C---:B------:R-:W-:Y:S01]  /*0610*/  LEA R17, R4.reuse, UR4, 0x1 ;  /* 0x0000000404117c11 */ /* 0x040fe2000f8e08ff */
[----:B------:R-:W-:-:S04]  /*0620*/  VIADD R18, R4, UR12 ;  /* 0x0000000c04127c36 */ /* 0x000fc80008000000 */
[----:B0-----:R-:W-:-:S04]  /*0630*/  VIADD R12, R18, UR16 ;  /* 0x00000010120c7c36 */ /* 0x001fc80008000000 */
[----:B-1----:R-:W-:Y:S02]  /*0640*/  VIADD R7, R12, UR16 ;  /* 0x000000100c077c36 */ /* 0x002fe40008000000 */
[----:B----4-:R-:W-:-:S04]  /*0650*/  IMAD R5, R20, 0x2, R17 ;  /* 0x0000000214057824 */ /* 0x010fc800078e0211 */
[----:B------:R-:W-:-:S04]  /*0660*/  IMAD R13, R20, 0x2, R5 ;  /* 0x00000002140d7824 */ /* 0x000fc800078e0205 */
[----:B------:R-:W-:Y:S01]  /*0670*/  IMAD R9, R20, 0x2, R13 ;  /* 0x0000000214097824 */ /* 0x000fe200078e020d */
[----:B--2---:R-:W-:Y:S04]  /*0680*/  STS.U16 [R17], R22 ;  /* 0x0000001611007388 */ /* 0x004fe80000000400 */
[----:B------:R0:W-:Y:S04]  /*0690*/  STS.U8 [R4+UR12], RZ ;  /* 0x000000ff04007988 */ /* 0x0001e8000800000c */
[----:B---3--:R1:W-:Y:S04]  /*06a0*/  STS.U16 [R5], R6 ;  /* 0x0000000605007388 */ /* 0x0083e80000000400 */
[----:B------:R1:W-:Y:S01]  /*06b0*/  STS.U8 [R18+UR16], RZ ;  /* 0x000000ff12007988 */ /* 0x0003e20008000010 */
[----:B0-----:R-:W-:-:S03]  /*06c0*/  VIADD R4, R14, UR16 ;  /* 0x000000100e047c36 */ /* 0x001fc60008000000 */
[----:B-----5:R1:W-:Y:S04]  /*06d0*/  STS.U16 [R13], R8 ;  /* 0x000000080d007388 */ /* 0x0203e80000000400 */
[----:B------:R1:W-:Y:S04]  /*06e0*/  STS.U8 [R12+UR16], RZ ;  /* 0x000000ff0c007988 */ /* 0x0003e80008000010 */
[----:B------:R1:W-:Y:S04]  /*06f0*/  STS.U16 [R9], R10 ;  /* 0x0000000a09007388 */ /* 0x0003e80000000400 */
[----:B------:R1:W-:Y:S01]  /*0700*/  STS.U8 [R7+UR16], RZ ;  /* 0x000000ff07007988 */ /* 0x0003e20008000010 */
[----:B------:R-:W-:-:S13]  /*0710*/  ISETP.GE.AND P0, PT, R4, UR17, PT ;  /* 0x0000001104007c0c */ /* 0x000fda000bf06270 */
[----:B-1----:R-:W-:Y:S05]  /*0720*/  @!P0 BRA `(.L_x_207) ;  /* 0xfffffffc00588947 */ /* 0x002fea000383ffff */
.L_x_203:
[----:B------:R-:W-:Y:S05]  /*0730*/  BSYNC.RECONVERGENT B0 ;  /* 0x0000000000007941 */ /* 0x000fea0003800200 */
.L_x_202:
[----:B------:R-:W-:Y:S01]  /*0740*/  BAR.SYNC.DEFER_BLOCKING 0x0 ;  /* 0x0000000000007b1d */ /* 0x000fe20000010000 */
[----:B------:R-:W-:-:S13]  /*0750*/  ISETP.GE.AND P0, PT, R15, 0x1, PT ;  /* 0x000000010f00780c */ /* 0x000fda0003f06270 */
[----:B------:R-:W-:Y:S05]  /*0760*/  @!P0 EXIT ;  /* 0x000000000000894d */ /* 0x000fea0003800000 */
        /* <DEDUP_REMOVED lines=11> */
[----:B------:R-:W-:Y:S01]  /*0820*/  UIMAD UR7, UR16, 0x3, UR10 ;  /* 0x00000003100778a4 */ /* 0x000fe2000f8e020a */
[----:B------:R-:W-:Y:S01]  /*0830*/  IMAD.MOV.U32 R11, RZ, RZ, RZ ;  /* 0x000000ffff0b7224 */ /* 0x000fe200078e00ff */
[----:B------:R-:W-:Y:S01]  /*0840*/  LEA.HI R10, R2, UR13, RZ, 0x1c ;  /* 0x0000000d020a7c11 */ /* 0x000fe2000f8fe0ff */
[----:B------:R-:W-:Y:S01]  /*0850*/  UIADD3 UR14, UPT, UPT, UR4, UR16, UR10 ;  /* 0x00000010040e7290 */ /* 0x000fe2000fffe00a */
[----:B0-----:R-:W0:Y:S01]  /*0860*/  MUFU.RCP R6, R6 ;  /* 0x0000000600067308 */ /* 0x001e220000001000 */
[----:B------:R-:W-:Y:S01]  /*0870*/  IADD3 R3, PT, PT, R3, -R14, -R13 ;  /* 0x8000000e03037210 */ /* 0x000fe20007ffe80d */
[----:B------:R-:W-:-:S02]  /*0880*/  UIADD3 UR6, UPT, UPT, UR4, UR6, URZ ;  /* 0x0000000604067290 */ /* 0x000fc4000fffe0ff */
[----:B------:R-:W-:Y:S01]  /*0890*/  LEA R9, R14, UR4, 0x1 ;  /* 0x000000040e097c11 */ /* 0x000fe2000f8e08ff */
[----:B------:R-:W-:Y:S01]  /*08a0*/  UIADD3 UR7, UPT, UPT, UR4, UR7, URZ ;  /* 0x0000000704077290 */ /* 0x000fe2000fffe0ff */
[----:B------:R-:W-:Y:S01]  /*08b0*/  LEA.HI R8, R2, UR5, RZ, 0x1d ;  /* 0x0000000502087c11 */ /* 0x000fe2000f8fe8ff */
[----:B0-----:R-:W-:-:S04]  /*08c0*/  VIADD R4, R6, 0xffffffe ;  /* 0x0ffffffe06047836 */ /* 0x001fc80000000000 */
[----:B------:R0:W1:Y:S02]  /*08d0*/  F2I.FTZ.U32.TRUNC.NTZ R5, R4 ;  /* 0x0000000400057305 */ /* 0x000064000021f000 */
[----:B0-----:R-:W-:Y:S02]  /*08e0*/  IMAD.MOV.U32 R4, RZ, RZ, RZ ;  /* 0x000000ffff047224 */ /* 0x001fe400078e00ff */
[----:B-1----:R-:W-:-:S04]  /*08f0*/  IMAD.MOV R7, RZ, RZ, -R5 ;  /* 0x000000ffff077224 */ /* 0x002fc800078e0a05 */
[----:B------:R-:W-:-:S04]  /*0900*/  IMAD R7, R7, UR16, RZ ;  /* 0x0000001007077c24 */ /* 0x000fc8000f8e02ff */
[----:B------:R-:W-:-:S06]  /*0910*/  IMAD.HI.U32 R6, R5, R7, R4 ;  /* 0x0000000705067227 */ /* 0x000fcc00078e0004 */
[----:B------:R-:W-:-:S04]  /*0920*/  IMAD.HI.U32 R4, R6, R3, RZ ;  /* 0x0000000306047227 */ /* 0x000fc800078e00ff */
[----:B------:R-:W-:-:S04]  /*0930*/  IMAD.MOV R6, RZ, RZ, -R4 ;  /* 0x000000ffff067224 */ /* 0x000fc800078e0a04 */
[----:B------:R-:W-:-:S05]  /*0940*/  IMAD R3, R6, UR16, R3 ;  /* 0x0000001006037c24 */ /* 0x000fca000f8e0203 */
[----:B------:R-:W-:-:S13]  /*0950*/  ISETP.GE.U32.AND P0, PT, R3, UR16, PT ;  /* 0x0000001003007c0c */ /* 0x000fda000bf06070 */
[----:B------:R-:W-:Y:S02]  /*0960*/  @P0 VIADD R3, R3, -UR16 ;  /* 0x8000001003030c36 */ /* 0x000fe40008000000 */
[----:B------:R-:W-:-:S03]  /*0970*/  @P0 VIADD R4, R4, 0x1 ;  /* 0x0000000104040836 */ /* 0x000fc60000000000 */
[----:B------:R-:W-:-:S13]  /*0980*/  ISETP.GE.U32.AND P1, PT, R3, UR16, PT ;  /* 0x0000001003007c0c */ /* 0x000fda000bf26070 */
[----:B------:R-:W-:Y:S01]  /*0990*/  @P1 VIADD R4, R4, 0x1 ;  /* 0x0000000104041836 */ /* 0x000fe20000000000 */
[----:B------:R-:W-:-:S05]  /*09a0*/  @!P2 LOP3.LUT R4, RZ, UR16, RZ, 0x33, !PT ;  /* 0x00000010ff04ac12 */ /* 0x000fca000f8e33ff */
[----:B------:R-:W-:-:S04]  /*09b0*/  IMAD.IADD R13, R13, 0x1, R4 ;  /* 0x000000010d0d7824 */ /* 0x000fc800078e0204 */
[----:B------:R-:W-:-:S05]  /*09c0*/  VIADD R3, R13, 0x1 ;  /* 0x000000010d037836 */ /* 0x000fca0000000000 */
[C---:B------:R-:W-:Y:S02]  /*09d0*/  LOP3.LUT R15, R3.reuse, 0x3, RZ, 0xc0, !PT ;  /* 0x00000003030f7812 */ /* 0x040fe400078ec0ff */
[----:B------:R-:W-:-:S07]  /*09e0*/  LOP3.LUT R3, R3, 0xfffffffc, RZ, 0xc0, !PT ;  /* 0xfffffffc03037812 */ /* 0x000fce00078ec0ff */
.L_x_237:
[----:B0-----:R-:W0:Y:S01]  /*09f0*/  LDCU UR4, c[0x0][0x39c] ;  /* 0x00007380ff0477ac */ /* 0x001e220008000800 */
[----:B------:R-:W-:Y:S01]  /*0a00*/  BSSY.RECONVERGENT B1, `(.L_x_208) ;  /* 0x00000b8000017945 */ /* 0x000fe20003800200 */
[----:B--2---:R-:W-:Y:S02]  /*0a10*/  IMAD.MOV.U32 R6, RZ, RZ, 0xfc00 ;  /* 0x0000fc00ff067424 */ /* 0x004fe400078e00ff */
        /* <DEDUP_REMOVED lines=15> */
[----:B-1----:R-:W-:-:S02]  /*0b10*/  IMAD R20, R5, 0x3, R2 ;  /* 0x0000000305147824 */ /* 0x002fc400078e0202 */
[----:B------:R-:W-:Y:S01]  /*0b20*/  IMAD R18, R5, 0x2, R2 ;  /* 0x0000000205127824 */ /* 0x000fe200078e0202 */
[----:B0-----:R-:W-:Y:S02]  /*0b30*/  ISETP.NE.AND P4, PT, R7, RZ, PT ;  /* 0x000000ff0700720c */ /* 0x001fe40003f85270 */
[----:B------:R-:W-:Y:S02]  /*0b40*/  IADD3 R7, PT, PT, -R3, 0x4, RZ ;  /* 0x0000000403077810 */ /* 0x000fe40007ffe1ff */
[----:B--2---:R-:W-:Y:S01]  /*0b50*/  ISETP.NE.AND P0, PT, R4, RZ, PT ;  /* 0x000000ff0400720c */ /* 0x004fe20003f05270 */
[----:B------:R-:W-:Y:S01]  /*0b60*/  IMAD.MOV.U32 R4, RZ, RZ, -0x1 ;  /* 0xffffffffff047424 */ /* 0x000fe200078e00ff */
[----:B------:R-:W-:Y:S02]  /*0b70*/  ISETP.NE.AND P3, PT, R7, RZ, PT ;  /* 0x000000ff0700720c */ /* 0x000fe40003f65270 */
[----:B---3--:R-:W-:Y:S01]  /*0b80*/  ISETP.NE.AND P1, PT, R6, RZ, PT ;  /* 0x000000ff0600720c */ /* 0x008fe20003f25270 */
[----:B------:R-:W-:Y:S01]  /*0b90*/  IMAD.MOV.U32 R6, RZ, RZ, 0xfc00 ;  /* 0x0000fc00ff067424 */ /* 0x000fe200078e00ff */
[----:B----4-:R-:W-:-:S02]  /*0ba0*/  ISETP.NE.AND P2, PT, R16, RZ, PT ;  /* 0x000000ff1000720c */ /* 0x010fc40003f45270 */
[----:B------:R-:W-:Y:S01]  /*0bb0*/  IADD3 R16, PT, PT, R2, UR16, R5 ;  /* 0x0000001002107c10 */ /* 0x000fe2000fffe005 */
[----:B------:R-:W-:Y:S10]  /*0bc0*/  @P4 BRA `(.L_x_213) ;  /* 0x0000000000144947 */ /* 0x000ff40003800000 */
[----:B------:R-:W0:Y:S02]  /*0bd0*/  LDS.U16 R19, [R12] ;  /* 0x000000000c137984 */ /* 0x000e240000000400 */
[----:B0-----:R-:W-:-:S05]  /*0be0*/  HADD2.F32 R17, -RZ, R19.H0_H0 ;  /* 0x20000013ff117230 */ /* 0x001fca0000004100 */
[----:B------:R-:W-:-:S13]  /*0bf0*/  FSETP.GT.AND P4, PT, R17, -INF , PT ;  /* 0xff8000001100780b */ /* 0x000fda0003f84000 */
[----:B------:R-:W-:Y:S01]  /*0c00*/  @P4 PRMT R6, R19, 0x7610, R6 ;  /* 0x0000761013064816 */ /* 0x000fe20000000006 */
[----:B------:R-:W-:-:S07]  /*0c10*/  @P4 IMAD.MOV.U32 R4, RZ, RZ, R2 ;  /* 0x000000ffff044224 */ /* 0x000fce00078e0002 */
.L_x_213:
[----:B------:R-:W-:Y:S05]  /*0c20*/  BSYNC.RECONVERGENT B2 ;  /* 0x0000000000027941 */ /* 0x000fea0003800200 */
.L_x_212:
        /* <DEDUP_REMOVED lines=8> */
.L_x_215:
[----:B------:R-:W-:Y:S05]  /*0cb0*/  BSYNC.RECONVERGENT B2 ;  /* 0x0000000000027941 */ /* 0x000fea0003800200 */
.L_x_214:
        /* <DEDUP_REMOVED lines=9> */
.L_x_217:
[----:B------:R-:W-:Y:S05]  /*0d50*/  BSYNC.RECONVERGENT B2 ;  /* 0x0000000000027941 */ /* 0x000fea0003800200 */
.L_x_216:
        /* <DEDUP_REMOVED lines=9> */
.L_x_219:
[----:B------:R-:W-:Y:S05]  /*0df0*/  BSYNC.RECONVERGENT B2 ;  /* 0x0000000000027941 */ /* 0x000fea0003800200 */
.L_x_218:
[----:B------:R-:W-:Y:S01]  /*0e00*/  IADD3 R16, PT, PT, R16, UR16, R5 ;  /* 0x0000001010107c10 */ /* 0x000fe2000fffe005 */
[----:B------:R-:W-:Y:S06]  /*0e10*/  @!P3 BRA `(.L_x_211) ;  /* 0x0000000000f4b947 */ /* 0x000fec0003800000 */
[C---:B------:R-:W-:Y:S02]  /*0e20*/  IMAD R18, R5.reuse, 0x4, R18 ;  /* 0x0000000405127824 */ /* 0x040fe400078e0212 */
[C---:B------:R-:W-:Y:S02]  /*0e30*/  IMAD R20, R5.reuse, 0x4, R20 ;  /* 0x0000000405147824 */ /* 0x040fe400078e0214 */
[C---:B------:R-:W-:Y:S02]  /*0e40*/  IMAD R22, R5.reuse, 0x8, R12 ;  /* 0x0000000805167824 */ /* 0x040fe400078e020c */
[C---:B------:R-:W-:Y:S02]  /*0e50*/  IMAD R24, R5.reuse, 0x4, R14 ;  /* 0x0000000405187824 */ /* 0x040fe400078e020e */
[----:B------:R-:W-:-:S07]  /*0e60*/  IMAD R26, R5, 0x8, R9 ;  /* 0x00000008051a7824 */ /* 0x000fce00078e0209 */
.L_x_228:
        /* <DEDUP_REMOVED lines=16> */
.L_x_221:
[----:B------:R-:W-:Y:S05]  /*0f70*/  BSYNC.RECONVERGENT B2 ;  /* 0x0000000000027941 */ /* 0x000fea0003800200 */
.L_x_220:
        /* <DEDUP_REMOVED lines=8> */
.L_x_223:
[----:B------:R-:W-:Y:S05]  /*1000*/  BSYNC.RECONVERGENT B2 ;  /* 0x0000000000027941 */ /* 0x000fea0003800200 */
.L_x_222:
        /* <DEDUP_REMOVED lines=9> */
.L_x_225:
[----:B------:R-:W-:Y:S05]  /*10a0*/  BSYNC.RECONVERGENT B2 ;  /* 0x0000000000027941 */ /* 0x000fea0003800200 */
.L_x_224:
        /* <DEDUP_REMOVED lines=10> */
.L_x_227:
[----:B------:R-:W-:Y:S05]  /*1150*/  BSYNC.RECONVERGENT B2 ;  /* 0x0000000000027941 */ /* 0x000fea0003800200 */
.L_x_226:
[----:B------:R-:W-:Y:S01]  /*1160*/  VIADD R7, R7, 0x4 ;  /* 0x0000000407077836 */ /* 0x000fe20000000000 */
[----:B------:R-:W-:Y:S01]  /*1170*/  IADD3 R16, PT, PT, R28, UR16, R5 ;  /* 0x000000101c107c10 */ /* 0x000fe2000fffe005 */
[C---:B------:R-:W-:Y:S02]  /*1180*/  IMAD R22, R5.reuse, 0x8, R22 ;  /* 0x0000000805167824 */ /* 0x040fe400078e0216 */
[----:B------:R-:W-:Y:S01]  /*1190*/  IMAD R18, R5, 0x4, R18 ;  /* 0x0000000405127824 */ /* 0x000fe200078e0212 */
[----:B------:R-:W-:Y:S01]  /*11a0*/  ISETP.NE.AND P0, PT, R7, RZ, PT ;  /* 0x000000ff0700720c */ /* 0x000fe20003f05270 */
[C---:B------:R-:W-:Y:S02]  /*11b0*/  IMAD R20, R5.reuse, 0x4, R20 ;  /* 0x0000000405147824 */ /* 0x040fe400078e0214 */
[C---:B------:R-:W-:Y:S02]  /*11c0*/  IMAD R24, R5.reuse, 0x4, R24 ;  /* 0x0000000405187824 */ /* 0x040fe400078e0218 */
[----:B------:R-:W-:-:S08]  /*11d0*/  IMAD R26, R5, 0x8, R26 ;  /* 0x00000008051a7824 */ /* 0x000fd000078e021a */
[----:B------:R-:W-:Y:S05]  /*11e0*/  @P0 BRA `(.L_x_228) ;  /* 0xfffffffc00200947 */ /* 0x000fea000383ffff */
.L_x_211:
[----:B------:R-:W-:Y:S05]  /*11f0*/  BSYNC.RECONVERGENT B0 ;  /* 0x0000000000007941 */ /* 0x000fea0003800200 */
.L_x_210:
        /* <DEDUP_REMOVED lines=18> */
.L_x_230:
[----:B------:R-:W-:Y:S05]  /*1320*/  BSYNC.RECONVERGENT B0 ;  /* 0x0000000000007941 */ /* 0x000fea0003800200 */
.L_x_229:
        /* <DEDUP_REMOVED lines=19> */
.L_x_232:
[----:B------:R-:W-:Y:S05]  /*1460*/  BSYNC.RECONVERGENT B0 ;  /* 0x0000000000007941 */ /* 0x000fea0003800200 */
.L_x_231:
        /* <DEDUP_REMOVED lines=17> */
.L_x_209:
[----:B------:R-:W-:Y:S05]  /*1580*/  BSYNC.RECONVERGENT B1 ;  /* 0x0000000000017941 */ /* 0x000fea0003800200 */
.L_x_208:
        /* <DEDUP_REMOVED lines=54> */
.L_x_235:
[----:B------:R-:W-:Y:S05]  /*18f0*/  BSYNC.RECONVERGENT B0 ;  /* 0x0000000000007941 */ /* 0x000fea0003800200 */
.L_x_234:
        /* <DEDUP_REMOVED lines=24> */
[----:B-1----:R-:W-:-:S05]  /*1a80*/  HSETP2.GT.AND P1, PT, R16.H0_H0, R19.H0_H0, PT ;  /* 0x2000001310007234 */ /* 0x002fca0003f24800 */
[----:B------:R-:W-:-:S04]  /*1a90*/  SEL R16, R19, R16, !P1 ;  /* 0x0000001013107207 */ /* 0x000fc80004800000 */
[----:B------:R-:W-:Y:S02]  /*1aa0*/  PRMT R7, R16, 0x5410, R16 ;  /* 0x0000541010077816 */ /* 0x000fe40000000010 */
[----:B0-----:R-:W-:-:S03]  /*1ab0*/  SEL R20, R21, R20, !P1 ;  /* 0x0000001415147207 */ /* 0x001fc60004800000 */
[----:B------:R0:W1:Y:S04]  /*1ac0*/  SHFL.DOWN PT, R17, R7, 0x1, 0x1f ;  /* 0x08201f0007117f89 */ /* 0x00006800000e0000 */
[----:B------:R0:W2:Y:S02]  /*1ad0*/  SHFL.DOWN PT, R19, R20, 0x1, 0x1f ;  /* 0x08201f0014137f89 */ /* 0x0000a400000e0000 */
.L_x_248:
[----:B-1----:R-:W-:-:S05]  /*1ae0*/  HSETP2.GT.AND P1, PT, R17.H0_H0, R16.H0_H0, PT ;  /* 0x2000001011007234 */ /* 0x002fca0003f24800 */
[----:B------:R-:W-:Y:S02]  /*1af0*/  SEL R21, R16, R17, !P1 ;  /* 0x0000001110157207 */ /* 0x000fe40004800000 */
[----:B--2---:R-:W-:Y:S01]  /*1b00*/  SEL R19, R20, R19, !P1 ;  /* 0x0000001314137207 */ /* 0x004fe20004800000 */
[----:B------:R-:W-:Y:S06]  /*1b10*/  @P0 BRA `(.L_x_233) ;  /* 0x0000000000300947 */ /* 0x000fec0003800000 */
[----:B------:R-:W1:Y:S01]  /*1b20*/  LDC.64 R4, c[0x0][0x388] ;  /* 0x0000e200ff047b82 */ /* 0x000e620000000a00 */
[----:B------:R-:W-:Y:S01]  /*1b30*/  IADD3 R16, P0, PT, R0, R11, RZ ;  /* 0x0000000b00107210 */ /* 0x000fe20007f1e0ff */
[----:B------:R-:W-:-:S03]  /*1b40*/  IMAD.MOV.U32 R18, RZ, RZ, 0x1 ;  /* 0x00000001ff127424 */ /* 0x000fc600078e00ff */
[----:B------:R-:W-:Y:S02]  /*1b50*/  LEA.HI.X.SX32 R17, R0, RZ, 0x1, P0 ;  /* 0x000000ff00117211 */ /* 0x000fe400000f0eff */
[----:B------:R2:W-:Y:S01]  /*1b60*/  STS.U8 [R19+UR12], R18 ;  /* 0x0000001213007988 */ /* 0x0005e2000800000c */
[----:B0-----:R-:W0:Y:S01]  /*1b70*/  LDC.64 R6, c[0x0][0x390] ;  /* 0x0000e400ff067b82 */ /* 0x001e220000000a00 */
[----:B-1----:R-:W-:-:S04]  /*1b80*/  LEA R4, P0, R16, R4, 0x1 ;  /* 0x0000000410047211 */ /* 0x002fc800078008ff */
[C---:B------:R-:W-:Y:S02]  /*1b90*/  LEA.HI.X R5, R16.reuse, R5, R17, 0x1, P0 ;  /* 0x0000000510057211 */ /* 0x040fe400000f0c11 */
[----:B0-----:R-:W-:-:S03]  /*1ba0*/  LEA R6, P1, R16, R6, 0x2 ;  /* 0x0000000610067211 */ /* 0x001fc600078210ff */
[----:B------:R2:W-:Y:S01]  /*1bb0*/  STG.E.U16 desc[UR8][R4.64], R21 ;  /* 0x0000001504007986 */ /* 0x0005e2000c101508 */
[----:B------:R-:W-:-:S05]  /*1bc0*/  LEA.HI.X R7, R16, R7, R17, 0x2, P1 ;  /* 0x0000000710077211 */ /* 0x000fca00008f1411 */
[----:B------:R2:W-:Y:S04]  /*1bd0*/  STG.E desc[UR8][R6.64], R19 ;  /* 0x0000001306007986 */ /* 0x0005e8000c101908 */
.L_x_233:
[----:B------:R-:W-:Y:S05]  /*1be0*/  WARPSYNC.ALL ;  /* 0x0000000000007948 */ /* 0x000fea0003800000 */
[----:B------:R-:W1:Y:S01]  /*1bf0*/  LDCU UR4, c[0x0][0x3a0] ;  /* 0x00007400ff0477ac */ /* 0x000e620008000800 */
[----:B------:R-:W-:Y:S01]  /*1c00*/  VIADD R11, R11, 0x1 ;  /* 0x000000010b0b7836 */ /* 0x000fe20000000000 */
[----:B------:R-:W-:Y:S04]  /*1c10*/  BAR.SYNC.DEFER_BLOCKING 0x0 ;  /* 0x0000000000007b1d */ /* 0x000fe80000010000 */
[----:B-1----:R-:W-:-:S13]  /*1c20*/  ISETP.NE.AND P0, PT, R11, UR4, PT ;  /* 0x000000040b007c0c */ /* 0x002fda000bf05270 */
[----:B------:R-:W-:Y:S05]  /*1c30*/  @P0 BRA `(.L_x_237) ;  /* 0xffffffec006c0947 */ /* 0x000fea000383ffff */
[----:B------:R-:W-:Y:S05]  /*1c40*/  EXIT ;  /* 0x000000000000794d */ /* 0x000fea0003800000 */
.L_x_236:
[----:B------:R-:W-:Y:S02]  /*1c50*/  IMAD.MOV.U32 R6, RZ, RZ, 0x10 ;  /* 0x00000010ff067424 */ /* 0x000fe400078e00ff */
[----:B------:R-:W-:Y:S02]  /*1c60*/  IMAD.MOV.U32 R5, RZ, RZ, 0x1f ;  /* 0x0000001fff057424 */ /* 0x000fe400078e00ff */
[----:B------:R-:W-:-:S07]  /*1c70*/  IMAD.MOV.U32 R4, RZ, RZ, -0x1 ;  /* 0xffffffffff047424 */ /* 0x000fce00078e00ff */
[----:B-1----:R-:W-:Y:S05]  /*1c80*/  WARPSYNC.COLLECTIVE R4, `(.L_x_238) ;  /* 0x0000000004087348 */ /* 0x002fea0003c00000 */
[----:B------:R0:W2:Y:S02]  /*1c90*/  SHFL.DOWN P1, R22, R7, R6, R5 ;  /* 0x0800000607167389 */ /* 0x0000a40000020005 */
[----:B012---:R-:W-:Y:S05]  /*1ca0*/  ENDCOLLECTIVE ;  /* 0x000000000000791b */ /* 0x007fea0003800000 */
.L_x_238:
[----:B------:R-:W-:Y:S02]  /*1cb0*/  IMAD.MOV.U32 R7, RZ, RZ, R16 ;  /* 0x000000ffff077224 */ /* 0x000fe400078e0010 */
[----:B------:R-:W-:-:S07]  /*1cc0*/  IMAD.MOV.U32 R18, RZ, RZ, R22 ;  /* 0x000000ffff127224 */ /* 0x000fce00078e0016 */
[----:B------:R-:W-:Y:S05]  /*1cd0*/  WARPSYNC.COLLECTIVE R4, `(.L_x_239) ;  /* 0x0000000004087348 */ /* 0x000fea0003c00000 */
[----:B------:R0:W1:Y:S02]  /*1ce0*/  SHFL.DOWN P1, R22, R7, R6, R5 ;  /* 0x0800000607167389 */ /* 0x0000640000020005 */
[----:B01----:R-:W-:Y:S05]  /*1cf0*/  ENDCOLLECTIVE ;  /* 0x000000000000791b */ /* 0x003fea0003800000 */
.L_x_239:
        /* <DEDUP_REMOVED lines=8> */
.L_x_240:
[----:B------:R-:W-:-:S05]  /*1d80*/  SEL R17, R16, R17, !P2 ;  /* 0x0000001110117207 */ /* 0x000fca0005000000 */
[----:B------:R-:W-:Y:S02]  /*1d90*/  IMAD.MOV.U32 R7, RZ, RZ, R17 ;  /* 0x000000ffff077224 */ /* 0x000fe400078e0011 */
[----:B------:R-:W-:-:S07]  /*1da0*/  IMAD.MOV.U32 R19, RZ, RZ, R22 ;  /* 0x000000ffff137224 */ /* 0x000fce00078e0016 */
[----:B------:R-:W-:Y:S05]  /*1db0*/  WARPSYNC.COLLECTIVE R4, `(.L_x_241) ;  /* 0x0000000004087348 */ /* 0x000fea0003c00000 */
[----:B------:R0:W1:Y:S02]  /*1dc0*/  SHFL.DOWN P1, R22, R7, R6, R5 ;  /* 0x0800000607167389 */ /* 0x0000640000020005 */
[----:B01----:R-:W-:Y:S05]  /*1dd0*/  ENDCOLLECTIVE ;  /* 0x000000000000791b */ /* 0x003fea0003800000 */
.L_x_241:
        /* <DEDUP_REMOVED lines=8> */
.L_x_242:
[----:B------:R-:W-:-:S05]  /*1e60*/  SEL R18, R17, R18, !P3 ;  /* 0x0000001211127207 */ /* 0x000fca0005800000 */
[----:B------:R-:W-:Y:S02]  /*1e70*/  IMAD.MOV.U32 R7, RZ, RZ, R18 ;  /* 0x000000ffff077224 */ /* 0x000fe400078e0012 */
[----:B------:R-:W-:-:S07]  /*1e80*/  IMAD.MOV.U32 R20, RZ, RZ, R22 ;  /* 0x000000ffff147224 */ /* 0x000fce00078e0016 */
[----:B------:R-:W-:Y:S05]  /*1e90*/  WARPSYNC.COLLECTIVE R4, `(.L_x_243) ;  /* 0x0000000004087348 */ /* 0x000fea0003c00000 */
[----:B------:R0:W1:Y:S02]  /*1ea0*/  SHFL.DOWN P1, R22, R7, R6, R5 ;  /* 0x0800000607167389 */ /* 0x0000640000020005 */
[----:B01----:R-:W-:Y:S05]  /*1eb0*/  ENDCOLLECTIVE ;  /* 0x000000000000791b */ /* 0x003fea0003800000 */
.L_x_243:
        /* <DEDUP_REMOVED lines=8> */
.L_x_244:
[----:B------:R-:W-:-:S05]  /*1f40*/  SEL R21, R18, R21, !P2 ;  /* 0x0000001512157207 */ /* 0x000fca0005000000 */
[----:B------:R-:W-:Y:S02]  /*1f50*/  IMAD.MOV.U32 R7, RZ, RZ, R21 ;  /* 0x000000ffff077224 */ /* 0x000fe400078e0015 */
[----:B------:R-:W-:-:S07]  /*1f60*/  IMAD.MOV.U32 R16, RZ, RZ, R22 ;  /* 0x000000ffff107224 */ /* 0x000fce00078e0016 */
[----:B------:R-:W-:Y:S05]  /*1f70*/  WARPSYNC.COLLECTIVE R4, `(.L_x_245) ;  /* 0x0000000004087348 */ /* 0x000fea0003c00000 */
[----:B------:R0:W1:Y:S02]  /*1f80*/  SHFL.DOWN P1, R22, R7, R6, R5 ;  /* 0x0800000607167389 */ /* 0x0000640000020005 */
[----:B01----:R-:W-:Y:S05]  /*1f90*/  ENDCOLLECTIVE ;  /* 0x000000000000791b */ /* 0x003fea0003800000 */
.L_x_245:
        /* <DEDUP_REMOVED lines=8> */
.L_x_246:
[----:B------:R-:W-:-:S05]  /*2020*/  SEL R20, R21, R20, !P2 ;  /* 0x0000001415147207 */ /* 0x000fca0005000000 */
[----:B------:R-:W-:Y:S02]  /*2030*/  IMAD.MOV.U32 R7, RZ, RZ, R20 ;  /* 0x000000ffff077224 */ /* 0x000fe400078e0014 */
[----:B------:R-:W-:-:S07]  /*2040*/  IMAD.MOV.U32 R17, RZ, RZ, R22 ;  /* 0x000000ffff117224 */ /* 0x000fce00078e0016 */
[----:B------:R-:W-:Y:S05]  /*2050*/  WARPSYNC.COLLECTIVE R4, `(.L_x_247) ;  /* 0x0000000004087348 */ /* 0x000fea0003c00000 */
[----:B------:R0:W1:Y:S02]  /*2060*/  SHFL.DOWN P1, R22, R7, R6, R5 ;  /* 0x0800000607167389 */ /* 0x0000640000020005 */
[----:B01----:R-:W-:Y:S05]  /*2070*/  ENDCOLLECTIVE ;  /* 0x000000000000791b */ /* 0x003fea0003800000 */
.L_x_247:
[----:B------:R-:W-:Y:S01]  /*2080*/  IMAD.MOV.U32 R19, RZ, RZ, R22 ;  /* 0x000000ffff137224 */ /* 0x000fe200078e0016 */
[----:B------:R-:W-:Y:S06]  /*2090*/  BRA `(.L_x_248) ;  /* 0xfffffff800907947 */ /* 0x000fec000383ffff */
.L_x_249:
        /* <DEDUP_REMOVED lines=14> */
.L_x_406:


//--------------------- .text._Z11topk_kernelI13__nv_bfloat16EvPKT_PS1_Pjiii --------------------------
	.section	.text._Z11topk_kernelI13__nv_bfloat16EvPKT_PS1_Pjiii,"ax",@progbits
	.align	128
        .global         _Z11topk_kernelI13__nv_bfloat16EvPKT_PS1_Pjiii
        .type           _Z11topk_kernelI13__nv_bfloat16EvPKT_PS1_Pjiii,@function
        .size           _Z11topk_kernelI13__nv_bfloat16EvPKT_PS1_Pjiii,(.L_x_407 - _Z11topk_kernelI13__nv_bfloat16EvPKT_PS1_Pjiii)
        .other          _Z11topk_kernelI13__nv_bfloat16EvPKT_PS1_Pjiii,@"STO_CUDA_ENTRY STV_DEFAULT"
_Z11topk_kernelI13__nv_bfloat16EvPKT_PS1_Pjiii:
.text._Z11topk_kernelI13__nv_bfloat16EvPKT_PS1_Pjiii:
        /* <DEDUP_REMOVED lines=59> */
.L_x_254:
        /* <DEDUP_REMOVED lines=12> */
.L_x_253:
[----:B------:R-:W-:Y:S05]  /*0470*/  BSYNC.RECONVERGENT B1 ;  /* 0x0000000000017941 */ /* 0x000fea0003800200 */
.L_x_252:
[----:B------:R-:W-:Y:S05]  /*0480*/  @!P1 BRA `(.L_x_251) ;  /* 0x0000000000a89947 */ /* 0x000fea0003800000 */
.L_x_255:
        /* <DEDUP_REMOVED lines=42> */
.L_x_251:
[----:B------:R-:W-:Y:S05]  /*0730*/  BSYNC.RECONVERGENT B0 ;  /* 0x0000000000007941 */ /* 0x000fea0003800200 */
.L_x_250:
        /* <DEDUP_REMOVED lines=43> */
.L_x_285:
        /* <DEDUP_REMOVED lines=31> */
[----:B0-----:R-:W-:-:S05]  /*0be0*/  IMAD.U32 R17, R19, 0x10000, RZ ;  /* 0x0001000013117824 */ /* 0x001fca00078e00ff */
[----:B------:R-:W-:-:S13]  /*0bf0*/  FSETP.GT.AND P4, PT, R17, -INF , PT ;  /* 0xff8000001100780b */ /* 0x000fda0003f84000 */
[----:B------:R-:W-:Y:S01]  /*0c00*/  @P4 PRMT R6, R19, 0x7610, R6 ;  /* 0x0000761013064816 */ /* 0x000fe20000000006 */
[----:B------:R-:W-:-:S07]  /*0c10*/  @P4 IMAD.MOV.U32 R4, RZ, RZ, R2 ;  /* 0x000000ffff044224 */ /* 0x000fce00078e0002 */
.L_x_261:
[----:B------:R-:W-:Y:S05]  /*0c20*/  BSYNC.RECONVERGENT B2 ;  /* 0x0000000000027941 */ /* 0x000fea0003800200 */
.L_x_260:
        /* <DEDUP_REMOVED lines=8> */
.L_x_263:
[----:B------:R-:W-:Y:S05]  /*0cb0*/  BSYNC.RECONVERGENT B2 ;  /* 0x0000000000027941 */ /* 0x000fea0003800200 */
.L_x_262:
        /* <DEDUP_REMOVED lines=9> */
.L_x_265:
[----:B------:R-:W-:Y:S05]  /*0d50*/  BSYNC.RECONVERGENT B2 ;  /* 0x0000000000027941 */ /* 0x000fea0003800200 */
.L_x_264:
        /* <DEDUP_REMOVED lines=9> */
.L_x_267:
[----:B------:R-:W-:Y:S05]  /*0df0*/  BSYNC.RECONVERGENT B2 ;  /* 0x0000000000027941 */ /* 0x000fea0003800200 */
.L_x_266:
[----:B------:R-:W-:Y:S01]  /*0e00*/  IADD3 R16, PT, PT, R16, UR16, R5 ;  /* 0x0000001010107c10 */ /* 0x000fe2000fffe005 */
[----:B------:R-:W-:Y:S06]  /*0e10*/  @!P3 BRA `(.L_x_259) ;  /* 0x0000000000f4b947 */ /* 0x000fec0003800000 */
[C---:B------:R-:W-:Y:S02]  /*0e20*/  IMAD R18, R5.reuse, 0x4, R18 ;  /* 0x0000000405127824 */ /* 0x040fe400078e0212 */
[C---:B------:R-:W-:Y:S02]  /*0e30*/  IMAD R20, R5.reuse, 0x4, R20 ;  /* 0x0000000405147824 */ /* 0x040fe400078e0214 */
[C---:B------:R-:W-:Y:S02]  /*0e40*/  IMAD R22, R5.reuse, 0x8, R12 ;  /* 0x0000000805167824 */ /* 0x040fe400078e020c */
[C---:B------:R-:W-:Y:S02]  /*0e50*/  IMAD R24, R5.reuse, 0x4, R14 ;  /* 0x0000000405187824 */ /* 0x040fe400078e020e */
[----:B------:R-:W-:-:S07]  /*0e60*/  IMAD R26, R5, 0x8, R9 ;  /* 0x00000008051a7824 */ /* 0x000fce00078e0209 */
.L_x_276:
        /* <DEDUP_REMOVED lines=16> */
.L_x_269:
[----:B------:R-:W-:Y:S05]  /*0f70*/  BSYNC.RECONVERGENT B2 ;  /* 0x0000000000027941 */ /* 0x000fea0003800200 */
.L_x_268:
        /* <DEDUP_REMOVED lines=8> */
.L_x_271:
[----:B------:R-:W-:Y:S05]  /*1000*/  BSYNC.RECONVERGENT B2 ;  /* 0x0000000000027941 */ /* 0x000fea0003800200 */
.L_x_270:
        /* <DEDUP_REMOVED lines=9> */
.L_x_273:
[----:B------:R-:W-:Y:S05]  /*10a0*/  BSYNC.RECONVERGENT B2 ;  /* 0x0000000000027941 */ /* 0x000fea0003800200 */
.L_x_272:
        /* <DEDUP_REMOVED lines=10> */
.L_x_275:
[----:B------:R-:W-:Y:S05]  /*1150*/  BSYNC.RECONVERGENT B2 ;  /* 0x0000000000027941 */ /* 0x000fea0003800200 */
.L_x_274:
        /* <DEDUP_REMOVED lines=9> */
.L_x_259:
[----:B------:R-:W-:Y:S05]  /*11f0*/  BSYNC.RECONVERGENT B0 ;  /* 0x0000000000007941 */ /* 0x000fea0003800200 */
.L_x_258:
        /* <DEDUP_REMOVED lines=18> */
.L_x_278:
[----:B------:R-:W-:Y:S05]  /*1320*/  BSYNC.RECONVERGENT B0 ;  /* 0x0000000000007941 */ /* 0x000fea0003800200 */
.L_x_277:
        /* <DEDUP_REMOVED lines=19> */
.L_x_280:
[----:B------:R-:W-:Y:S05]  /*1460*/  BSYNC.RECONVERGENT B0 ;  /* 0x0000000000007941 */ /* 0x000fea0003800200 */
.L_x_279:
        /* <DEDUP_REMOVED lines=17> */
.L_x_257:
[----:B------:R-:W-:Y:S05]  /*1580*/  BSYNC.RECONVERGENT B1 ;  /* 0x0000000000017941 */ /* 0x000fea0003800200 */
.L_x_256:
        /* <DEDUP_REMOVED lines=54> */
.L_x_283:
[----:B------:R-:W-:Y:S05]  /*18f0*/  BSYNC.RECONVERGENT B0 ;  /* 0x0000000000007941 */ /* 0x000fea0003800200 */
.L_x_282:
        /* <DEDUP_REMOVED lines=24> */
[----:B-1----:R-:W-:-:S05]  /*1a80*/  HSETP2.BF16_V2.GT.AND P1, PT, R16.H0_H0, R19.H0_H0, PT ;  /* 0x2000001310007234 */ /* 0x002fca0003f24802 */
[----:B------:R-:W-:-:S04]  /*1a90*/  SEL R16, R19, R16, !P1 ;  /* 0x0000001013107207 */ /* 0x000fc80004800000 */
[----:B------:R-:W-:Y:S02]  /*1aa0*/  PRMT R7, R16, 0x5410, R16 ;  /* 0x0000541010077816 */ /* 0x000fe40000000010 */
[----:B0-----:R-:W-:-:S03]  /*1ab0*/  SEL R20, R21, R20, !P1 ;  /* 0x0000001415147207 */ /* 0x001fc60004800000 */
[----:B------:R0:W1:Y:S04]  /*1ac0*/  SHFL.DOWN PT, R17, R7, 0x1, 0x1f ;  /* 0x08201f0007117f89 */ /* 0x00006800000e0000 */
[----:B------:R0:W2:Y:S02]  /*1ad0*/  SHFL.DOWN PT, R19, R20, 0x1, 0x1f ;  /* 0x08201f0014137f89 */ /* 0x0000a400000e0000 */
.L_x_296:
[----:B-1----:R-:W-:-:S05]  /*1ae0*/  HSETP2.BF16_V2.GT.AND P1, PT, R17.H0_H0, R16.H0_H0, PT ;  /* 0x2000001011007234 */ /* 0x002fca0003f24802 */
        /* <DEDUP_REMOVED lines=15> */
.L_x_281:
[----:B------:R-:W-:Y:S05]  /*1be0*/  WARPSYNC.ALL ;  /* 0x0000000000007948 */ /* 0x000fea0003800000 */
[----:B------:R-:W1:Y:S01]  /*1bf0*/  LDCU UR4, c[0x0][0x3a0] ;  /* 0x00007400ff0477ac */ /* 0x000e620008000800 */
[----:B------:R-:W-:Y:S01]  /*1c00*/  VIADD R11, R11, 0x1 ;  /* 0x000000010b0b7836 */ /* 0x000fe20000000000 */
[----:B------:R-:W-:Y:S04]  /*1c10*/  BAR.SYNC.DEFER_BLOCKING 0x0 ;  /* 0x0000000000007b1d */ /* 0x000fe80000010000 */
[----:B-1----:R-:W-:-:S13]  /*1c20*/  ISETP.NE.AND P0, PT, R11, UR4, PT ;  /* 0x000000040b007c0c */ /* 0x002fda000bf05270 */
[----:B------:R-:W-:Y:S05]  /*1c30*/  @P0 BRA `(.L_x_285) ;  /* 0xffffffec006c0947 */ /* 0x000fea000383ffff */
[----:B------:R-:W-:Y:S05]  /*1c40*/  EXIT ;  /* 0x000000000000794d */ /* 0x000fea0003800000 */
.L_x_284:
[----:B------:R-:W-:Y:S02]  /*1c50*/  IMAD.MOV.U32 R6, RZ, RZ, 0x10 ;  /* 0x00000010ff067424 */ /* 0x000fe400078e00ff */
[----:B------:R-:W-:Y:S02]  /*1c60*/  IMAD.MOV.U32 R5, RZ, RZ, 0x1f ;  /* 0x0000001fff057424 */ /* 0x000fe400078e00ff */
[----:B------:R-:W-:-:S07]  /*1c70*/  IMAD.MOV.U32 R4, RZ, RZ, -0x1 ;  /* 0xffffffffff047424 */ /* 0x000fce00078e00ff */
[----:B-1----:R-:W-:Y:S05]  /*1c80*/  WARPSYNC.COLLECTIVE R4, `(.L_x_286) ;  /* 0x0000000004087348 */ /* 0x002fea0003c00000 */
[----:B------:R0:W2:Y:S02]  /*1c90*/  SHFL.DOWN P1, R22, R7, R6, R5 ;  /* 0x0800000607167389 */ /* 0x0000a40000020005 */
[----:B012---:R-:W-:Y:S05]  /*1ca0*/  ENDCOLLECTIVE ;  /* 0x000000000000791b */ /* 0x007fea0003800000 */
.L_x_286:
[----:B------:R-:W-:Y:S02]  /*1cb0*/  IMAD.MOV.U32 R7, RZ, RZ, R16 ;  /* 0x000000ffff077224 */ /* 0x000fe400078e0010 */
[----:B------:R-:W-:-:S07]  /*1cc0*/  IMAD.MOV.U32 R18, RZ, RZ, R22 ;  /* 0x000000ffff127224 */ /* 0x000fce00078e0016 */
[----:B------:R-:W-:Y:S05]  /*1cd0*/  WARPSYNC.COLLECTIVE R4, `(.L_x_287) ;  /* 0x0000000004087348 */ /* 0x000fea0003c00000 */
[----:B------:R0:W1:Y:S02]  /*1ce0*/  SHFL.DOWN P1, R22, R7, R6, R5 ;  /* 0x0800000607167389 */ /* 0x0000640000020005 */
[----:B01----:R-:W-:Y:S05]  /*1cf0*/  ENDCOLLECTIVE ;  /* 0x000000000000791b */ /* 0x003fea0003800000 */
.L_x_287:
        /* <DEDUP_REMOVED lines=8> */
.L_x_288:
[----:B------:R-:W-:-:S05]  /*1d80*/  SEL R17, R16, R17, !P2 ;  /* 0x0000001110117207 */ /* 0x000fca0005000000 */
[----:B------:R-:W-:Y:S02]  /*1d90*/  IMAD.MOV.U32 R7, RZ, RZ, R17 ;  /* 0x000000ffff077224 */ /* 0x000fe400078e0011 */
[----:B------:R-:W-:-:S07]  /*1da0*/  IMAD.MOV.U32 R19, RZ, RZ, R22 ;  /* 0x000000ffff137224 */ /* 0x000fce00078e0016 */
[----:B------:R-:W-:Y:S05]  /*1db0*/  WARPSYNC.COLLECTIVE R4, `(.L_x_289) ;  /* 0x0000000004087348 */ /* 0x000fea0003c00000 */
[----:B------:R0:W1:Y:S02]  /*1dc0*/  SHFL.DOWN P1, R22, R7, R6, R5 ;  /* 0x0800000607167389 */ /* 0x0000640000020005 */
[----:B01----:R-:W-:Y:S05]  /*1dd0*/  ENDCOLLECTIVE ;  /* 0x000000000000791b */ /* 0x003fea0003800000 */
.L_x_289:
        /* <DEDUP_REMOVED lines=8> */
.L_x_290:
[----:B------:R-:W-:-:S05]  /*1e60*/  SEL R18, R17, R18, !P3 ;  /* 0x0000001211127207 */ /* 0x000fca0005800000 */
[----:B------:R-:W-:Y:S02]  /*1e70*/  IMAD.MOV.U32 R7, RZ, RZ, R18 ;  /* 0x000000ffff077224 */ /* 0x000fe400078e0012 */
[----:B------:R-:W-:-:S07]  /*1e80*/  IMAD.MOV.U32 R20, RZ, RZ, R22 ;  /* 0x000000ffff147224 */ /* 0x000fce00078e0016 */
[----:B------:R-:W-:Y:S05]  /*1e90*/  WARPSYNC.COLLECTIVE R4, `(.L_x_291) ;  /* 0x0000000004087348 */ /* 0x000fea0003c00000 */
[----:B------:R0:W1:Y:S02]  /*1ea0*/  SHFL.DOWN P1, R22, R7, R6, R5 ;  /* 0x0800000607167389 */ /* 0x0000640000020005 */
[----:B01----:R-:W-:Y:S05]  /*1eb0*/  ENDCOLLECTIVE ;  /* 0x000000000000791b */ /* 0x003fea0003800000 */
.L_x_291:
        /* <DEDUP_REMOVED lines=8> */
.L_x_292:
[----:B------:R-:W-:-:S05]  /*1f40*/  SEL R21, R18, R21, !P2 ;  /* 0x0000001512157207 */ /* 0x000fca0005000000 */
[----:B------:R-:W-:Y:S02]  /*1f50*/  IMAD.MOV.U32 R7, RZ, RZ, R21 ;  /* 0x000000ffff077224 */ /* 0x000fe400078e0015 */
[----:B------:R-:W-:-:S07]  /*1f60*/  IMAD.MOV.U32 R16, RZ, RZ, R22 ;  /* 0x000000ffff107224 */ /* 0x000fce00078e0016 */
[----:B------:R-:W-:Y:S05]  /*1f70*/  WARPSYNC.COLLECTIVE R4, `(.L_x_293) ;  /* 0x0000000004087348 */ /* 0x000fea0003c00000 */
[----:B------:R0:W1:Y:S02]  /*1f80*/  SHFL.DOWN P1, R22, R7, R6, R5 ;  /* 0x0800000607167389 */ /* 0x0000640000020005 */
[----:B01----:R-:W-:Y:S05]  /*1f90*/  ENDCOLLECTIVE ;  /* 0x000000000000791b */ /* 0x003fea0003800000 */
.L_x_293:
        /* <DEDUP_REMOVED lines=8> */
.L_x_294:
[----:B------:R-:W-:-:S05]  /*2020*/  SEL R20, R21, R20, !P2 ;  /* 0x0000001415147207 */ /* 0x000fca0005000000 */
[----:B------:R-:W-:Y:S02]  /*2030*/  IMAD.MOV.U32 R7, RZ, RZ, R20 ;  /* 0x000000ffff077224 */ /* 0x000fe400078e0014 */
[----:B------:R-:W-:-:S07]  /*2040*/  IMAD.MOV.U32 R17, RZ, RZ, R22 ;  /* 0x000000ffff117224 */ /* 0x000fce00078e0016 */
[----:B------:R-:W-:Y:S05]  /*2050*/  WARPSYNC.COLLECTIVE R4, `(.L_x_295) ;  /* 0x0000000004087348 */ /* 0x000fea0003c00000 */
[----:B------:R0:W1:Y:S02]  /*2060*/  SHFL.DOWN P1, R22, R7, R6, R5 ;  /* 0x0800000607167389 */ /* 0x0000640000020005 */
[----:B01----:R-:W-:Y:S05]  /*2070*/  ENDCOLLECTIVE ;  /* 0x000000000000791b */ /* 0x003fea0003800000 */
.L_x_295:
[----:B------:R-:W-:Y:S01]  /*2080*/  IMAD.MOV.U32 R19, RZ, RZ, R22 ;  /* 0x000000ffff137224 */ /* 0x000fe200078e0016 */
[----:B------:R-:W-:Y:S06]  /*2090*/  BRA `(.L_x_296) ;  /* 0xfffffff800907947 */ /* 0x000fec000383ffff */
.L_x_297:
        /* <DEDUP_REMOVED lines=14> */
.L_x_407:


//--------------------- .text._Z11topk_kernelIfEvPKT_PS0_Pjiii --------------------------
	.section	.text._Z11topk_kernelIfEvPKT_PS0_Pjiii,"ax",@progbits
	.align	128
        .global         _Z11topk_kernelIfEvPKT_PS0_Pjiii
        .type           _Z11topk_kernelIfEvPKT_PS0_Pjiii,@function
        .size           _Z11topk_kernelIfEvPKT_PS0_Pjiii,(.L_x_408 - _Z11topk_kernelIfEvPKT_PS0_Pjiii)
        .other          _Z11topk_kernelIfEvPKT_PS0_Pjiii,@"STO_CUDA_ENTRY STV_DEFAULT"
_Z11topk_kernelIfEvPKT_PS0_Pjiii:
.text._Z11topk_kernelIfEvPKT_PS0_Pjiii:
        /* <DEDUP_REMOVED lines=59> */
.L_x_302:
        /* <DEDUP_REMOVED lines=12> */
.L_x_301:
[----:B------:R-:W-:Y:S05]  /*0470*/  BSYNC.RECONVERGENT B1 ;  /* 0x0000000000017941 */ /* 0x000fea0003800200 */
.L_x_300:
[----:B------:R-:W-:Y:S05]  /*0480*/  @!P1 BRA `(.L_x_299) ;  /* 0x0000000000a89947 */ /* 0x000fea0003800000 */
.L_x_303:
        /* <DEDUP_REMOVED lines=11> */
[----:B------:R0:W2:Y:S01]  /*0540*/  LDG.E.CONSTANT R17, desc[UR10][R12.64] ;  /* 0x0000000a0c117981 */ /* 0x0000a2000c1e9900 */
        /* <DEDUP_REMOVED lines=9> */
[----:B------:R4:W5:Y:S04]  /*05e0*/  LDG.E.CONSTANT R8, desc[UR10][R8.64] ;  /* 0x0000000a08087981 */ /* 0x000968000c1e9900 */
[----:B------:R-:W5:Y:S01]  /*05f0*/  LDG.E.CONSTANT R10, desc[UR10][R10.64] ;  /* 0x0000000a0a0a7981 */ /* 0x000f62000c1e9900 */
        /* <DEDUP_REMOVED lines=8> */
[----:B--2---:R-:W-:Y:S04]  /*0680*/  STS [R18], R17 ;  /* 0x0000001112007388 */ /* 0x004fe80000000800 */
[----:B------:R0:W-:Y:S04]  /*0690*/  STS.U8 [R4+UR13], RZ ;  /* 0x000000ff04007988 */ /* 0x0001e8000800000d */
[----:B---3--:R1:W-:Y:S04]  /*06a0*/  STS [R5], R6 ;  /* 0x0000000605007388 */ /* 0x0083e80000000800 */
[----:B------:R1:W-:Y:S01]  /*06b0*/  STS.U8 [R19+UR20], RZ ;  /* 0x000000ff13007988 */ /* 0x0003e20008000014 */
[----:B0-----:R-:W-:-:S03]  /*06c0*/  VIADD R4, R14, UR20 ;  /* 0x000000140e047c36 */ /* 0x001fc60008000000 */
[----:B-----5:R1:W-:Y:S04]  /*06d0*/  STS [R13], R8 ;  /* 0x000000080d007388 */ /* 0x0203e80000000800 */
[----:B------:R1:W-:Y:S04]  /*06e0*/  STS.U8 [R12+UR20], RZ ;  /* 0x000000ff0c007988 */ /* 0x0003e80008000014 */
[----:B------:R1:W-:Y:S04]  /*06f0*/  STS [R9], R10 ;  /* 0x0000000a09007388 */ /* 0x0003e80000000800 */
[----:B------:R1:W-:Y:S01]  /*0700*/  STS.U8 [R7+UR20], RZ ;  /* 0x000000ff07007988 */ /* 0x0003e20008000014 */
[----:B------:R-:W-:-:S13]  /*0710*/  ISETP.GE.AND P0, PT, R4, UR21, PT ;  /* 0x0000001504007c0c */ /* 0x000fda000bf06270 */
[----:B-1----:R-:W-:Y:S05]  /*0720*/  @!P0 BRA `(.L_x_303) ;  /* 0xfffffffc00588947 */ /* 0x002fea000383ffff */
.L_x_299:
[----:B------:R-:W-:Y:S05]  /*0730*/  BSYNC.RECONVERGENT B0 ;  /* 0x0000000000007941 */ /* 0x000fea0003800200 */
.L_x_298:
[----:B------:R-:W-:Y:S01]  /*0740*/  BAR.SYNC.DEFER_BLOCKING 0x0 ;  /* 0x0000000000007b1d */ /* 0x000fe20000010000 */
[----:B------:R-:W-:-:S13]  /*0750*/  ISETP.GE.AND P0, PT, R15, 0x1, PT ;  /* 0x000000010f00780c */ /* 0x000fda0003f06270 */
[----:B------:R-:W-:Y:S05]  /*0760*/  @!P0 EXIT ;  /* 0x000000000000894d */ /* 0x000fea0003800000 */
        /* <DEDUP_REMOVED lines=8> */
[----:B------:R-:W-:Y:S01]  /*07f0*/  USHF.R.U32.HI UR5, URZ, 0x5, UR5 ;  /* 0x00000005ff057899 */ /* 0x000fe20008011605 */
[----:B------:R-:W-:Y:S01]  /*0800*/  SEL R6, RZ, 0x1, P0 ;  /* 0x00000001ff067807 */ /* 0x000fe20000000000 */
[----:B------:R-:W-:-:S02]  /*0810*/  ULEA UR6, UR19, UR6, 0x18 ;  /* 0x0000000613067291 */ /* 0x000fc4000f8ec0ff */
[----:B------:R-:W-:Y:S01]  /*0820*/  ULEA UR7, UR20, UR9, 0x1 ;  /* 0x0000000914077291 */ /* 0x000fe2000f8e08ff */
[----:B------:R-:W-:Y:S01]  /*0830*/  IADD3 R3, PT, PT, R3, -R7, -R6 ;  /* 0x8000000703037210 */ /* 0x000fe20007ffe806 */
[----:B0-----:R-:W0:Y:S01]  /*0840*/  MUFU.RCP R8, R8 ;  /* 0x0000000800087308 */ /* 0x001e220000001000 */
[----:B------:R-:W-:Y:S01]  /*0850*/  UIMAD UR8, UR20, 0x3, UR9 ;  /* 0x00000003140878a4 */ /* 0x000fe2000f8e0209 */
[C---:B------:R-:W-:Y:S01]  /*0860*/  LEA.HI R7, R2.reuse, UR6, RZ, 0x1d ;  /* 0x0000000602077c11 */ /* 0x040fe2000f8fe8ff */
[----:B------:R-:W-:Y:S01]  /*0870*/  ULEA UR15, UR20, UR4, 0x3 ;  /* 0x00000004140f7291 */ /* 0x000fe2000f8e18ff */
[----:B------:R-:W-:Y:S01]  /*0880*/  LEA R15, R2, UR6, 0x2 ;  /* 0x00000006020f7c11 */ /* 0x000fe2000f8e10ff */
[----:B------:R-:W-:Y:S02]  /*0890*/  UIMAD UR16, UR20, 0xc, UR4 ;  /* 0x0000000c141078a4 */ /* 0x000fe4000f8e0204 */
[----:B------:R-:W-:Y:S02]  /*08a0*/  ULEA UR17, UR20, UR4, 0x2 ;  /* 0x0000000414117291 */ /* 0x000fe4000f8e10ff */
[----:B------:R-:W-:-:S02]  /*08b0*/  UIADD3 UR18, UPT, UPT, UR4, UR20, UR9 ;  /* 0x0000001404127290 */ /* 0x000fc4000fffe009 */
[----:B------:R-:W-:Y:S02]  /*08c0*/  UIADD3 UR7, UPT, UPT, UR4, UR7, URZ ;  /* 0x0000000704077290 */ /* 0x000fe4000fffe0ff */
[----:B------:R-:W-:Y:S01]  /*08d0*/  UIADD3 UR8, UPT, UPT, UR4, UR8, URZ ;  /* 0x0000000804087290 */ /* 0x000fe2000fffe0ff */
        /* <DEDUP_REMOVED lines=17> */
[----:B------:R-:W-:Y:S01]  /*09f0*/  IMAD.IADD R3, R6, 0x1, R5 ;  /* 0x0000000106037824 */ /* 0x000fe200078e0205 */
[----:B------:R-:W-:Y:S01]  /*0a00*/  LEA R6, R2, UR14, 0x2 ;  /* 0x0000000e02067c11 */ /* 0x000fe2000f8e10ff */
[----:B------:R-:W-:Y:S02]  /*0a10*/  IMAD.MOV.U32 R5, RZ, RZ, RZ ;  /* 0x000000ffff057224 */ /* 0x000fe400078e00ff */
[----:B------:R-:W-:-:S05]  /*0a20*/  VIADD R8, R3, 0x1 ;  /* 0x0000000103087836 */ /* 0x000fca0000000000 */
[C---:B------:R-:W-:Y:S02]  /*0a30*/  LOP3.LUT R17, R8.reuse, 0x3, RZ, 0xc0, !PT ;  /* 0x0000000308117812 */ /* 0x040fe400078ec0ff */
[----:B------:R-:W-:-:S07]  /*0a40*/  LOP3.LUT R8, R8, 0xfffffffc, RZ, 0xc0, !PT ;  /* 0xfffffffc08087812 */ /* 0x000fce00078ec0ff */
.L_x_331:
[----:B0-----:R-:W0:Y:S01]  /*0a50*/  LDCU UR4, c[0x0][0x39c] ;  /* 0x00007380ff0477ac */ /* 0x001e220008000800 */
[----:B------:R-:W-:Y:S01]  /*0a60*/  BSSY.RECONVERGENT B1, `(.L_x_304) ;  /* 0x00000ac000017945 */ /* 0x000fe20003800200 */
[----:B----4-:R-:W-:Y:S02]  /*0a70*/  IMAD.MOV.U32 R10, RZ, RZ, -0x1 ;  /* 0xffffffffff0a7424 */ /* 0x010fe400078e00ff */
[----:B------:R-:W-:Y:S01]  /*0a80*/  IMAD.MOV.U32 R12, RZ, RZ, -0x800000 ;  /* 0xff800000ff0c7424 */ /* 0x000fe200078e00ff */
[----:B0-----:R-:W-:-:S13]  /*0a90*/  ISETP.GE.AND P1, PT, R2, UR4, PT ;  /* 0x0000000402007c0c */ /* 0x001fda000bf26270 */
[----:B-1----:R-:W-:Y:S05]  /*0aa0*/  @P1 BRA `(.L_x_305) ;  /* 0x00000008009c1947 */ /* 0x002fea0003800000 */
        /* <DEDUP_REMOVED lines=34> */
.L_x_309:
[----:B------:R-:W-:Y:S05]  /*0cd0*/  BSYNC.RECONVERGENT B2 ;  /* 0x0000000000027941 */ /* 0x000fea0003800200 */
.L_x_308:
[----:B------:R-:W-:Y:S04]  /*0ce0*/  BSSY.RECONVERGENT B2, `(.L_x_310) ;  /* 0x0000007000027945 */ /* 0x000fe80003800200 */
[----:B------:R-:W-:Y:S05]  /*0cf0*/  @P1 BRA `(.L_x_311) ;  /* 0x0000000000141947 */ /* 0x000fea0003800000 */
[----:B------:R-:W-:-:S06]  /*0d00*/  LEA R13, R2, UR17, 0x2 ;  /* 0x00000011020d7c11 */ /* 0x000fcc000f8e10ff */
[----:B------:R-:W0:Y:S02]  /*0d10*/  LDS R13, [R13] ;  /* 0x000000000d0d7984 */ /* 0x000e240000000800 */
[----:B0-----:R-:W-:-:S13]  /*0d20*/  FSETP.GT.AND P1, PT, R13, R12, PT ;  /* 0x0000000c0d00720b */ /* 0x001fda0003f24000 */
[----:B------:R-:W-:Y:S02]  /*0d30*/  @P1 IMAD.MOV.U32 R12, RZ, RZ, R13 ;  /* 0x000000ffff0c1224 */ /* 0x000fe400078e000d */
[----:B------:R-:W-:-:S07]  /*0d40*/  @P1 IMAD.MOV.U32 R10, RZ, RZ, R20 ;  /* 0x000000ffff0a1224 */ /* 0x000fce00078e0014 */
.L_x_311:
[----:B------:R-:W-:Y:S05]  /*0d50*/  BSYNC.RECONVERGENT B2 ;  /* 0x0000000000027941 */ /* 0x000fea0003800200 */
.L_x_310:
[----:B------:R-:W-:Y:S04]  /*0d60*/  BSSY.RECONVERGENT B2, `(.L_x_312) ;  /* 0x0000007000027945 */ /* 0x000fe80003800200 */
[----:B------:R-:W-:Y:S05]  /*0d70*/  @P2 BRA `(.L_x_313) ;  /* 0x0000000000142947 */ /* 0x000fea0003800000 */
[----:B------:R-:W-:-:S06]  /*0d80*/  LEA R13, R2, UR15, 0x2 ;  /* 0x0000000f020d7c11 */ /* 0x000fcc000f8e10ff */
[----:B------:R-:W0:Y:S02]  /*0d90*/  LDS R13, [R13] ;  /* 0x000000000d0d7984 */ /* 0x000e240000000800 */
[----:B0-----:R-:W-:-:S13]  /*0da0*/  FSETP.GT.AND P1, PT, R13, R12, PT ;  /* 0x0000000c0d00720b */ /* 0x001fda0003f24000 */
[----:B------:R-:W-:Y:S02]  /*0db0*/  @P1 IMAD.MOV.U32 R12, RZ, RZ, R13 ;  /* 0x000000ffff0c1224 */ /* 0x000fe400078e000d */
[----:B------:R-:W-:-:S07]  /*0dc0*/  @P1 IMAD.MOV.U32 R10, RZ, RZ, R16 ;  /* 0x000000ffff0a1224 */ /* 0x000fce00078e0010 */
.L_x_313:
[----:B------:R-:W-:Y:S05]  /*0dd0*/  BSYNC.RECONVERGENT B2 ;  /* 0x0000000000027941 */ /* 0x000fea0003800200 */
.L_x_312:
[----:B------:R-:W-:Y:S04]  /*0de0*/  BSSY.RECONVERGENT B2, `(.L_x_314) ;  /* 0x0000007000027945 */ /* 0x000fe80003800200 */
[----:B------:R-:W-:Y:S05]  /*0df0*/  @P3 BRA `(.L_x_315) ;  /* 0x0000000000143947 */ /* 0x000fea0003800000 */
[----:B------:R-:W-:-:S06]  /*0e00*/  LEA R13, R2, UR16, 0x2 ;  /* 0x00000010020d7c11 */ /* 0x000fcc000f8e10ff */
[----:B------:R-:W0:Y:S02]  /*0e10*/  LDS R13, [R13] ;  /* 0x000000000d0d7984 */ /* 0x000e240000000800 */
[----:B0-----:R-:W-:-:S13]  /*0e20*/  FSETP.GT.AND P1, PT, R13, R12, PT ;  /* 0x0000000c0d00720b */ /* 0x001fda0003f24000 */
[----:B------:R-:W-:Y:S02]  /*0e30*/  @P1 IMAD.MOV.U32 R12, RZ, RZ, R13 ;  /* 0x000000ffff0c1224 */ /* 0x000fe400078e000d */
[----:B------:R-:W-:-:S07]  /*0e40*/  @P1 IMAD.MOV.U32 R10, RZ, RZ, R18 ;  /* 0x000000ffff0a1224 */ /* 0x000fce00078e0012 */
.L_x_315:
[----:B------:R-:W-:Y:S05]  /*0e50*/  BSYNC.RECONVERGENT B2 ;  /* 0x0000000000027941 */ /* 0x000fea0003800200 */
.L_x_314:
        /* <DEDUP_REMOVED lines=8> */
.L_x_324:
        /* <DEDUP_REMOVED lines=18> */
.L_x_317:
[----:B------:R-:W-:Y:S05]  /*1000*/  BSYNC.RECONVERGENT B2 ;  /* 0x0000000000027941 */ /* 0x000fea0003800200 */
.L_x_316:
[----:B------:R-:W-:Y:S04]  /*1010*/  BSSY.RECONVERGENT B2, `(.L_x_318) ;  /* 0x0000006000027945 */ /* 0x000fe80003800200 */
[----:B------:R-:W-:Y:S05]  /*1020*/  @P4 BRA `(.L_x_319) ;  /* 0x0000000000104947 */ /* 0x000fea0003800000 */
[----:B------:R-:W0:Y:S02]  /*1030*/  LDS R9, [R22+UR17] ;  /* 0x0000001116097984 */ /* 0x000e240008000800 */
[----:B0-----:R-:W-:-:S13]  /*1040*/  FSETP.GT.AND P3, PT, R9, R12, PT ;  /* 0x0000000c0900720b */ /* 0x001fda0003f64000 */
[----:B------:R-:W-:Y:S02]  /*1050*/  @P3 IMAD.MOV.U32 R12, RZ, RZ, R9 ;  /* 0x000000ffff0c3224 */ /* 0x000fe400078e0009 */
[----:B------:R-:W-:-:S07]  /*1060*/  @P3 IMAD.MOV.U32 R10, RZ, RZ, R20 ;  /* 0x000000ffff0a3224 */ /* 0x000fce00078e0014 */
.L_x_319:
[----:B------:R-:W-:Y:S05]  /*1070*/  BSYNC.RECONVERGENT B2 ;  /* 0x0000000000027941 */ /* 0x000fea0003800200 */
.L_x_318:
[----:B------:R-:W-:Y:S04]  /*1080*/  BSSY.RECONVERGENT B2, `(.L_x_320) ;  /* 0x0000006000027945 */ /* 0x000fe80003800200 */
[----:B------:R-:W-:Y:S05]  /*1090*/  @P1 BRA `(.L_x_321) ;  /* 0x0000000000101947 */ /* 0x000fea0003800000 */
[----:B------:R-:W0:Y:S02]  /*10a0*/  LDS R9, [R22+UR15] ;  /* 0x0000000f16097984 */ /* 0x000e240008000800 */
[----:B0-----:R-:W-:-:S13]  /*10b0*/  FSETP.GT.AND P1, PT, R9, R12, PT ;  /* 0x0000000c0900720b */ /* 0x001fda0003f24000 */
[----:B------:R-:W-:Y:S02]  /*10c0*/  @P1 IMAD.MOV.U32 R12, RZ, RZ, R9 ;  /* 0x000000ffff0c1224 */ /* 0x000fe400078e0009 */
[----:B------:R-:W-:-:S07]  /*10d0*/  @P1 IMAD.MOV.U32 R10, RZ, RZ, R16 ;  /* 0x000000ffff0a1224 */ /* 0x000fce00078e0010 */
.L_x_321:
[----:B------:R-:W-:Y:S05]  /*10e0*/  BSYNC.RECONVERGENT B2 ;  /* 0x0000000000027941 */ /* 0x000fea0003800200 */
.L_x_320:
[----:B------:R-:W-:Y:S01]  /*10f0*/  BSSY.RECONVERGENT B2, `(.L_x_322) ;  /* 0x0000007000027945 */ /* 0x000fe20003800200 */
[----:B------:R-:W-:-:S03]  /*1100*/  IADD3 R14, PT, PT, R14, UR20, R11 ;  /* 0x000000140e0e7c10 */ /* 0x000fc6000fffe00b */
[----:B------:R-:W-:Y:S05]  /*1110*/  @P2 BRA `(.L_x_323) ;  /* 0x0000000000102947 */ /* 0x000fea0003800000 */
[----:B------:R-:W0:Y:S02]  /*1120*/  LDS R9, [R22+UR16] ;  /* 0x0000001016097984 */ /* 0x000e240008000800 */
[----:B0-----:R-:W-:-:S13]  /*1130*/  FSETP.GT.AND P1, PT, R9, R12, PT ;  /* 0x0000000c0900720b */ /* 0x001fda0003f24000 */
[----:B------:R-:W-:Y:S02]  /*1140*/  @P1 IMAD.MOV.U32 R12, RZ, RZ, R9 ;  /* 0x000000ffff0c1224 */ /* 0x000fe400078e0009 */
[----:B------:R-:W-:-:S07]  /*1150*/  @P1 IMAD.MOV.U32 R10, RZ, RZ, R18 ;  /* 0x000000ffff0a1224 */ /* 0x000fce00078e0012 */
.L_x_323:
[----:B------:R-:W-:Y:S05]  /*1160*/  BSYNC.RECONVERGENT B2 ;  /* 0x0000000000027941 */ /* 0x000fea0003800200 */
.L_x_322:
        /* <DEDUP_REMOVED lines=8> */
.L_x_307:
[----:B------:R-:W-:Y:S05]  /*11f0*/  BSYNC.RECONVERGENT B0 ;  /* 0x0000000000007941 */ /* 0x000fea0003800200 */
.L_x_306:
        /* <DEDUP_REMOVED lines=16> */
.L_x_326:
[----:B------:R-:W-:Y:S05]  /*1300*/  BSYNC.RECONVERGENT B0 ;  /* 0x0000000000007941 */ /* 0x000fea0003800200 */
.L_x_325:
        /* <DEDUP_REMOVED lines=17> */
.L_x_328:
[----:B------:R-:W-:Y:S05]  /*1420*/  BSYNC.RECONVERGENT B0 ;  /* 0x0000000000007941 */ /* 0x000fea0003800200 */
.L_x_327:
        /* <DEDUP_REMOVED lines=15> */
.L_x_305:
[----:B------:R-:W-:Y:S05]  /*1520*/  BSYNC.RECONVERGENT B1 ;  /* 0x0000000000017941 */ /* 0x000fea0003800200 */
.L_x_304:
        /* <DEDUP_REMOVED lines=31> */
[----:B------:R-:W-:Y:S01]  /*1720*/  IMAD.MOV.U32 R14, RZ, RZ, -0x800000 ;  /* 0xff800000ff0e7424 */ /* 0x000fe200078e00ff */
[----:B------:R-:W-:Y:S01]  /*1730*/  UMOV UR4, 0xffffffff ;  /* 0xffffffff00047882 */ /* 0x000fe20000000000 */
[----:B------:R-:W-:Y:S01]  /*1740*/  IMAD.MOV.U32 R13, RZ, RZ, -0x1 ;  /* 0xffffffffff0d7424 */ /* 0x000fe200078e00ff */
[----:B------:R-:W-:-:S03]  /*1750*/  ISETP.NE.AND P1, PT, R2, RZ, PT ;  /* 0x000000ff0200720c */ /* 0x000fc60003f25270 */
[----:B------:R0:W1:Y:S04]  /*1760*/  @!P0 LDS R14, [R6] ;  /* 0x00000000060e8984 */ /* 0x0000680000000800 */
[----:B------:R0:W2:Y:S01]  /*1770*/  @!P0 LDS R13, [R15] ;  /* 0x000000000f0d8984 */ /* 0x0000a20000000800 */
[----:B------:R-:W-:Y:S05]  /*1780*/  BRA.DIV UR4, `(.L_x_330) ;  /* 0x0000000204bc7947 */ /* 0x000fea000b800000 */
[----:B-1----:R-:W1:Y:S04]  /*1790*/  SHFL.DOWN PT, R19, R14, 0x10, 0x1f ;  /* 0x0a001f000e137f89 */ /* 0x002e6800000e0000 */
[----:B--2---:R-:W2:Y:S01]  /*17a0*/  SHFL.DOWN PT, R16, R13, 0x10, 0x1f ;  /* 0x0a001f000d107f89 */ /* 0x004ea200000e0000 */
[----:B-1----:R-:W-:-:S04]  /*17b0*/  FSETP.GEU.AND P2, PT, R14, R19, PT ;  /* 0x000000130e00720b */ /* 0x002fc80003f4e000 */
[----:B------:R-:W-:Y:S02]  /*17c0*/  FSEL R19, R19, R14, !P2 ;  /* 0x0000000e13137208 */ /* 0x000fe40005000000 */
[----:B--2---:R-:W-:-:S03]  /*17d0*/  SEL R16, R16, R13, !P2 ;  /* 0x0000000d10107207 */ /* 0x004fc60005000000 */
[----:B------:R-:W1:Y:S04]  /*17e0*/  SHFL.DOWN PT, R18, R19, 0x8, 0x1f ;  /* 0x09001f0013127f89 */ /* 0x000e6800000e0000 */
[----:B------:R-:W2:Y:S01]  /*17f0*/  SHFL.DOWN PT, R21, R16, 0x8, 0x1f ;  /* 0x09001f0010157f89 */ /* 0x000ea200000e0000 */
        /* <DEDUP_REMOVED lines=13> */
[----:B------:R1:W2:Y:S04]  /*18d0*/  SHFL.DOWN PT, R19, R20, 0x1, 0x1f ;  /* 0x08201f0014137f89 */ /* 0x0002a800000e0000 */
[----:B------:R1:W3:Y:S02]  /*18e0*/  SHFL.DOWN PT, R16, R13, 0x1, 0x1f ;  /* 0x08201f000d107f89 */ /* 0x0002e400000e0000 */
.L_x_342:
[----:B--2---:R-:W-:-:S04]  /*18f0*/  FSETP.GEU.AND P2, PT, R20, R19, PT ;  /* 0x000000131400720b */ /* 0x004fc80003f4e000 */
[----:B---3--:R-:W-:Y:S02]  /*1900*/  SEL R21, R16, R13, !P2 ;  /* 0x0000000d10157207 */ /* 0x008fe40005000000 */
[----:B------:R-:W-:Y:S01]  /*1910*/  FSEL R19, R19, R20, !P2 ;  /* 0x0000001413137208 */ /* 0x000fe20005000000 */
[----:B------:R-:W-:Y:S06]  /*1920*/  @P1 BRA `(.L_x_329) ;  /* 0x0000000000381947 */ /* 0x000fec0003800000 */
[----:B------:R-:W2:Y:S01]  /*1930*/  LDCU.64 UR4, c[0x0][0x388] ;  /* 0x00007100ff0477ac */ /* 0x000ea20008000a00 */
[C---:B------:R-:W-:Y:S01]  /*1940*/  IADD3 R9, P1, PT, R0.reuse, R5, RZ ;  /* 0x0000000500097210 */ /* 0x040fe20007f3e0ff */
[----:B------:R-:W-:Y:S01]  /*1950*/  IMAD.MOV.U32 R14, RZ, RZ, 0x1 ;  /* 0x00000001ff0e7424 */ /* 0x000fe200078e00ff */
[----:B------:R-:W3:Y:S02]  /*1960*/  LDCU.64 UR22, c[0x0][0x390] ;  /* 0x00007200ff1677ac */ /* 0x000ee40008000a00 */
[----:B------:R-:W-:Y:S01]  /*1970*/  LEA.HI.X.SX32 R10, R0, RZ, 0x1, P1 ;  /* 0x000000ff000a7211 */ /* 0x000fe200008f0eff */
[C---:B------:R-:W-:Y:S01]  /*1980*/  IMAD.SHL.U32 R12, R9.reuse, 0x4, RZ ;  /* 0x00000004090c7824 */ /* 0x040fe200078e00ff */
[----:B------:R4:W-:Y:S02]  /*1990*/  STS.U8 [R21+UR13], R14 ;  /* 0x0000000e15007988 */ /* 0x0009e4000800000d */
[----:B------:R-:W-:Y:S02]  /*19a0*/  SHF.L.U64.HI R9, R9, 0x2, R10 ;  /* 0x0000000209097819 */ /* 0x000fe4000001020a */
[----:B--2---:R-:W-:-:S02]  /*19b0*/  IADD3 R10, P1, PT, R12, UR4, RZ ;  /* 0x000000040c0a7c10 */ /* 0x004fc4000ff3e0ff */
[----:B---3--:R-:W-:Y:S02]  /*19c0*/  IADD3 R12, P2, PT, R12, UR22, RZ ;  /* 0x000000160c0c7c10 */ /* 0x008fe4000ff5e0ff */
[C---:B------:R-:W-:Y:S02]  /*19d0*/  IADD3.X R11, PT, PT, R9.reuse, UR5, RZ, P1, !PT ;  /* 0x00000005090b7c10 */ /* 0x040fe40008ffe4ff */
[----:B-1----:R-:W-:-:S03]  /*19e0*/  IADD3.X R13, PT, PT, R9, UR23, RZ, P2, !PT ;  /* 0x00000017090d7c10 */ /* 0x002fc600097fe4ff */
[----:B------:R4:W-:Y:S04]  /*19f0*/  STG.E desc[UR10][R10.64], R19 ;  /* 0x000000130a007986 */ /* 0x0009e8000c10190a */
[----:B------:R4:W-:Y:S02]  /*1a00*/  STG.E desc[UR10][R12.64], R21 ;  /* 0x000000150c007986 */ /* 0x0009e4000c10190a */
.L_x_329:
[----:B------:R-:W-:Y:S05]  /*1a10*/  WARPSYNC.ALL ;  /* 0x0000000000007948 */ /* 0x000fea0003800000 */
[----:B------:R-:W2:Y:S01]  /*1a20*/  LDCU UR4, c[0x0][0x3a0] ;  /* 0x00007400ff0477ac */ /* 0x000ea20008000800 */
[----:B------:R-:W-:Y:S01]  /*1a30*/  VIADD R5, R5, 0x1 ;  /* 0x0000000105057836 */ /* 0x000fe20000000000 */
[----:B------:R-:W-:Y:S04]  /*1a40*/  BAR.SYNC.DEFER_BLOCKING 0x0 ;  /* 0x0000000000007b1d */ /* 0x000fe80000010000 */
[----:B--2---:R-:W-:-:S13]  /*1a50*/  ISETP.NE.AND P1, PT, R5, UR4, PT ;  /* 0x0000000405007c0c */ /* 0x004fda000bf25270 */
[----:B------:R-:W-:Y:S05]  /*1a60*/  @P1 BRA `(.L_x_331) ;  /* 0xffffffec00f81947 */ /* 0x000fea000383ffff */
[----:B------:R-:W-:Y:S05]  /*1a70*/  EXIT ;  /* 0x000000000000794d */ /* 0x000fea0003800000 */
.L_x_330:
[----:B-1----:R-:W-:Y:S02]  /*1a80*/  IMAD.MOV.U32 R12, RZ, RZ, R14 ;  /* 0x000000ffff0c7224 */ /* 0x002fe400078e000e */
[----:B------:R-:W-:Y:S02]  /*1a90*/  IMAD.MOV.U32 R11, RZ, RZ, 0x10 ;  /* 0x00000010ff0b7424 */ /* 0x000fe400078e00ff */
[----:B------:R-:W-:Y:S02]  /*1aa0*/  IMAD.MOV.U32 R10, RZ, RZ, 0x1f ;  /* 0x0000001fff0a7424 */ /* 0x000fe400078e00ff */
[----:B------:R-:W-:-:S07]  /*1ab0*/  IMAD.MOV.U32 R9, RZ, RZ, -0x1 ;  /* 0xffffffffff097424 */ /* 0x000fce00078e00ff */
[----:B0-2---:R-:W-:Y:S05]  /*1ac0*/  WARPSYNC.COLLECTIVE R9, `(.L_x_332) ;  /* 0x0000000009087348 */ /* 0x005fea0003c00000 */
[----:B------:R1:W3:Y:S02]  /*1ad0*/  SHFL.DOWN P3, R22, R12, R11, R10 ;  /* 0x0800000b0c167389 */ /* 0x0002e4000006000a */
[----:B0123--:R-:W-:Y:S05]  /*1ae0*/  ENDCOLLECTIVE ;  /* 0x000000000000791b */ /* 0x00ffea0003800000 */
.L_x_332:
[----:B------:R-:W-:Y:S02]  /*1af0*/  IMAD.MOV.U32 R12, RZ, RZ, R13 ;  /* 0x000000ffff0c7224 */ /* 0x000fe400078e000d */
[----:B------:R-:W-:-:S07]  /*1b00*/  IMAD.MOV.U32 R19, RZ, RZ, R22 ;  /* 0x000000ffff137224 */ /* 0x000fce00078e0016 */
[----:B------:R-:W-:Y:S05]  /*1b10*/  WARPSYNC.COLLECTIVE R9, `(.L_x_333) ;  /* 0x0000000009087348 */ /* 0x000fea0003c00000 */
[----:B------:R0:W1:Y:S02]  /*1b20*/  SHFL.DOWN P3, R22, R12, R11, R10 ;  /* 0x0800000b0c167389 */ /* 0x000064000006000a */
[----:B01----:R-:W-:Y:S05]  /*1b30*/  ENDCOLLECTIVE ;  /* 0x000000000000791b */ /* 0x003fea0003800000 */
.L_x_333:
        /* <DEDUP_REMOVED lines=8> */
.L_x_334:
[----:B------:R-:W-:-:S05]  /*1bc0*/  SEL R16, R16, R13, !P2 ;  /* 0x0000000d10107207 */ /* 0x000fca0005000000 */
[----:B------:R-:W-:Y:S02]  /*1bd0*/  IMAD.MOV.U32 R12, RZ, RZ, R16 ;  /* 0x000000ffff0c7224 */ /* 0x000fe400078e0010 */
[----:B------:R-:W-:-:S07]  /*1be0*/  IMAD.MOV.U32 R18, RZ, RZ, R22 ;  /* 0x000000ffff127224 */ /* 0x000fce00078e0016 */
[----:B------:R-:W-:Y:S05]  /*1bf0*/  WARPSYNC.COLLECTIVE R9, `(.L_x_335) ;  /* 0x0000000009087348 */ /* 0x000fea0003c00000 */
[----:B------:R0:W1:Y:S02]  /*1c00*/  SHFL.DOWN P3, R22, R12, R11, R10 ;  /* 0x0800000b0c167389 */ /* 0x000064000006000a */
[----:B01----:R-:W-:Y:S05]  /*1c10*/  ENDCOLLECTIVE ;  /* 0x000000000000791b */ /* 0x003fea0003800000 */
.L_x_335:
        /* <DEDUP_REMOVED lines=8> */
.L_x_336:
[----:B------:R-:W-:-:S05]  /*1ca0*/  SEL R21, R21, R16, !P2 ;  /* 0x0000001015157207 */ /* 0x000fca0005000000 */
[----:B------:R-:W-:Y:S02]  /*1cb0*/  IMAD.MOV.U32 R12, RZ, RZ, R21 ;  /* 0x000000ffff0c7224 */ /* 0x000fe400078e0015 */
[----:B------:R-:W-:-:S07]  /*1cc0*/  IMAD.MOV.U32 R23, RZ, RZ, R22 ;  /* 0x000000ffff177224 */ /* 0x000fce00078e0016 */
[----:B------:R-:W-:Y:S05]  /*1cd0*/  WARPSYNC.COLLECTIVE R9, `(.L_x_337) ;  /* 0x0000000009087348 */ /* 0x000fea0003c00000 */
[----:B------:R0:W1:Y:S02]  /*1ce0*/  SHFL.DOWN P3, R22, R12, R11, R10 ;  /* 0x0800000b0c167389 */ /* 0x000064000006000a */
[----:B01----:R-:W-:Y:S05]  /*1cf0*/  ENDCOLLECTIVE ;  /* 0x000000000000791b */ /* 0x003fea0003800000 */
.L_x_337:
        /* <DEDUP_REMOVED lines=8> */
.L_x_338:
[----:B------:R-:W-:-:S05]  /*1d80*/  SEL R14, R14, R21, !P2 ;  /* 0x000000150e0e7207 */ /* 0x000fca0005000000 */
[----:B------:R-:W-:Y:S02]  /*1d90*/  IMAD.MOV.U32 R12, RZ, RZ, R14 ;  /* 0x000000ffff0c7224 */ /* 0x000fe400078e000e */
[----:B------:R-:W-:-:S07]  /*1da0*/  IMAD.MOV.U32 R20, RZ, RZ, R22 ;  /* 0x000000ffff147224 */ /* 0x000fce00078e0016 */
[----:B------:R-:W-:Y:S05]  /*1db0*/  WARPSYNC.COLLECTIVE R9, `(.L_x_339) ;  /* 0x0000000009087348 */ /* 0x000fea0003c00000 */
[----:B------:R0:W1:Y:S02]  /*1dc0*/  SHFL.DOWN P3, R22, R12, R11, R10 ;  /* 0x0800000b0c167389 */ /* 0x000064000006000a */
[----:B01----:R-:W-:Y:S05]  /*1dd0*/  ENDCOLLECTIVE ;  /* 0x000000000000791b */ /* 0x003fea0003800000 */
.L_x_339:
        /* <DEDUP_REMOVED lines=8> */
.L_x_340:
[----:B------:R-:W-:-:S05]  /*1e60*/  SEL R13, R13, R14, !P2 ;  /* 0x0000000e0d0d7207 */ /* 0x000fca0005000000 */
[----:B------:R-:W-:Y:S02]  /*1e70*/  IMAD.MOV.U32 R12, RZ, RZ, R13 ;  /* 0x000000ffff0c7224 */ /* 0x000fe400078e000d */
[----:B------:R-:W-:-:S07]  /*1e80*/  IMAD.MOV.U32 R19, RZ, RZ, R22 ;  /* 0x000000ffff137224 */ /* 0x000fce00078e0016 */
[----:B------:R-:W-:Y:S05]  /*1e90*/  WARPSYNC.COLLECTIVE R9, `(.L_x_341) ;  /* 0x0000000009087348 */ /* 0x000fea0003c00000 */
[----:B------:R0:W1:Y:S02]  /*1ea0*/  SHFL.DOWN P3, R22, R12, R11, R10 ;  /* 0x0800000b0c167389 */ /* 0x000064000006000a */
[----:B01----:R-:W-:Y:S05]  /*1eb0*/  ENDCOLLECTIVE ;  /* 0x000000000000791b */ /* 0x003fea0003800000 */
.L_x_341:
[----:B------:R-:W-:Y:S01]  /*1ec0*/  IMAD.MOV.U32 R16, RZ, RZ, R22 ;  /* 0x000000ffff107224 */ /* 0x000fe200078e0016 */
[----:B------:R-:W-:Y:S06]  /*1ed0*/  BRA `(.L_x_342) ;  /* 0xfffffff800847947 */ /* 0x000fec000383ffff */
.L_x_343:
        /* <DEDUP_REMOVED lines=10> */
.L_x_408:


//--------------------- .text._Z19bitonic_sort_kernelIlLb0EEvPT_Pjii --------------------------
	.section	.text._Z19bitonic_sort_kernelIlLb0EEvPT_Pjii,"ax",@progbits
	.align	128
        .global         _Z19bitonic_sort_kernelIlLb0EEvPT_Pjii
        .type           _Z19bitonic_sort_kernelIlLb0EEvPT_Pjii,@function
        .size           _Z19bitonic_sort_kernelIlLb0EEvPT_Pjii,(.L_x_409 - _Z19bitonic_sort_kernelIlLb0EEvPT_Pjii)
        .other          _Z19bitonic_sort_kernelIlLb0EEvPT_Pjii,@"STO_CUDA_ENTRY STV_DEFAULT"
_Z19bitonic_sort_kernelIlLb0EEvPT_Pjii:
.text._Z19bitonic_sort_kernelIlLb0EEvPT_Pjii:
[----:B------:R-:W-:Y:S01]  /*0000*/  LDC R1, c[0x0][0x37c] ;  /* 0x0000df00ff017b82 */ /* 0x000fe20000000800 */
[----:B------:R-:W0:Y:S01]  /*0010*/  S2R R0, SR_TID.X ;  /* 0x0000000000007919 */ /* 0x000e220000002100 */
[----:B------:R-:W0:Y:S01]  /*0020*/  LDCU UR4, c[0x0][0x360] ;  /* 0x00006c00ff0477ac */ /* 0x000e220008000800 */
[----:B------:R-:W-:Y:S01]  /*0030*/  BSSY.RECONVERGENT B0, `(.L_x_344) ;  /* 0x0000046000007945 */ /* 0x000fe20003800200 */
[----:B------:R-:W0:Y:S01]  /*0040*/  S2R R3, SR_CTAID.X ;  /* 0x0000000000037919 */ /* 0x000e220000002500 */
[----:B------:R-:W1:Y:S01]  /*0050*/  LDCU UR5, c[0x0][0x390] ;  /* 0x00007200ff0577ac */ /* 0x000e620008000800 */
[----:B0-----:R-:W-:-:S05]  /*0060*/  IMAD R0, R3, UR4, R0 ;  /* 0x0000000403007c24 */ /* 0x001fca000f8e0200 */
[----:B-1----:R-:W-:-:S04]  /*0070*/  LOP3.LUT R13, R0, UR5, RZ, 0x3c, !PT ;  /* 0x00000005000d7c12 */ /* 0x002fc8000f8e3cff */
[----:B------:R-:W-:-:S13]  /*0080*/  ISETP.GT.U32.AND P0, PT, R13, R0, PT ;  /* 0x000000000d00720c */ /* 0x000fda0003f04070 */
[----:B------:R-:W-:Y:S05]  /*0090*/  @!P0 BRA `(.L_x_345) ;  /* 0x0000000000fc8947 */ /* 0x000fea0003800000 */
[----:B------:R-:W0:Y:S01]  /*00a0*/  LDCU UR4, c[0x0][0x394] ;  /* 0x00007280ff0477ac */ /* 0x000e220008000800 */
[----:B------:R-:W1:Y:S01]  /*00b0*/  LDC.64 R14, c[0x0][0x358] ;  /* 0x0000d600ff0e7b82 */ /* 0x000e620000000a00 */
[----:B0-----:R-:W-:-:S13]  /*00c0*/  LOP3.LUT P0, RZ, R0, UR4, RZ, 0xc0, !PT ;  /* 0x0000000400ff7c12 */ /* 0x001fda000f80c0ff */
[----:B------:R-:W-:Y:S05]  /*00d0*/  @!P0 BRA `(.L_x_346) ;  /* 0x0000000000788947 */ /* 0x000fea0003800000 */
[----:B------:R-:W0:Y:S01]  /*00e0*/  LDC.64 R6, c[0x0][0x380] ;  /* 0x0000e000ff067b82 */ /* 0x000e220000000a00 */
[C---:B-1----:R-:W-:Y:S02]  /*00f0*/  R2UR UR4, R14.reuse ;  /* 0x000000000e0472ca */ /* 0x042fe400000e0000 */
[C---:B------:R-:W-:Y:S02]  /*0100*/  R2UR UR5, R15.reuse ;  /* 0x000000000f0572ca */ /* 0x040fe400000e0000 */
[----:B------:R-:W-:Y:S02]  /*0110*/  R2UR UR6, R14 ;  /* 0x000000000e0672ca */ /* 0x000fe400000e0000 */
[----:B------:R-:W-:Y:S01]  /*0120*/  R2UR UR7, R15 ;  /* 0x000000000f0772ca */ /* 0x000fe200000e0000 */
[----:B0-----:R-:W-:-:S04]  /*0130*/  IMAD.WIDE.U32 R2, R0, 0x8, R6 ;  /* 0x0000000800027825 */ /* 0x001fc800078e0006 */
[----:B------:R-:W-:-:S04]  /*0140*/  IMAD.WIDE.U32 R6, R13, 0x8, R6 ;  /* 0x000000080d067825 */ /* 0x000fc800078e0006 */
[----:B------:R-:W2:Y:S04]  /*0150*/  LDG.E.64 R4, desc[UR4][R2.64] ;  /* 0x0000000402047981 */ /* 0x000ea8000c1e1b00 */
[----:B------:R-:W2:Y:S02]  /*0160*/  LDG.E.64 R8, desc[UR6][R6.64] ;  /* 0x0000000606087981 */ /* 0x000ea4000c1e1b00 */
[----:B--2---:R-:W-:-:S04]  /*0170*/  ISETP.GT.U32.AND P0, PT, R4, R8, PT ;  /* 0x000000080400720c */ /* 0x004fc80003f04070 */
[----:B------:R-:W-:-:S13]  /*0180*/  ISETP.GT.AND.EX P0, PT, R5, R9, PT, P0 ;  /* 0x000000090500720c */ /* 0x000fda0003f04300 */
[----:B------:R-:W-:Y:S05]  /*0190*/  @!P0 BRA `(.L_x_345) ;  /* 0x0000000000bc8947 */ /* 0x000fea0003800000 */
[----:B------:R-:W0:Y:S01]  /*01a0*/  LDC.64 R10, c[0x0][0x388] ;  /* 0x0000e200ff0a7b82 */ /* 0x000e220000000a00 */
[C---:B------:R-:W-:Y:S02]  /*01b0*/  R2UR UR4, R14.reuse ;  /* 0x000000000e0472ca */ /* 0x040fe400000e0000 */
[C---:B------:R-:W-:Y:S02]  /*01c0*/  R2UR UR5, R15.reuse ;  /* 0x000000000f0572ca */ /* 0x040fe400000e0000 */
[C---:B------:R-:W-:Y:S02]  /*01d0*/  R2UR UR6, R14.reuse ;  /* 0x000000000e0672ca */ /* 0x040fe400000e0000 */
[C---:B------:R-:W-:Y:S02]  /*01e0*/  R2UR UR7, R15.reuse ;  /* 0x000000000f0772ca */ /* 0x040fe400000e0000 */
[----:B------:R-:W-:Y:S02]  /*01f0*/  R2UR UR10, R14 ;  /* 0x000000000e0a72ca */ /* 0x000fe400000e0000 */
[----:B------:R-:W-:-:S02]  /*0200*/  R2UR UR11, R15 ;  /* 0x000000000f0b72ca */ /* 0x000fc400000e0000 */
[----:B------:R-:W-:Y:S02]  /*0210*/  R2UR UR8, R14 ;  /* 0x000000000e0872ca */ /* 0x000fe400000e0000 */
[----:B------:R-:W-:Y:S01]  /*0220*/  R2UR UR9, R15 ;  /* 0x000000000f0972ca */ /* 0x000fe200000e0000 */
[----:B------:R1:W-:Y:S04]  /*0230*/  STG.E.64 desc[UR4][R2.64], R8 ;  /* 0x0000000802007986 */ /* 0x0003e8000c101b04 */
[----:B------:R1:W-:Y:S01]  /*0240*/  STG.E.64 desc[UR6][R6.64], R4 ;  /* 0x0000000406007986 */ /* 0x0003e2000c101b06 */
[----:B0-----:R-:W-:-:S04]  /*0250*/  IMAD.WIDE.U32 R12, R13, 0x4, R10 ;  /* 0x000000040d0c7825 */ /* 0x001fc800078e000a */
[----:B------:R-:W-:Y:S01]  /*0260*/  IMAD.WIDE.U32 R10, R0, 0x4, R10 ;  /* 0x00000004000a7825 */ /* 0x000fe200078e000a */
[----:B------:R-:W2:Y:S04]  /*0270*/  LDG.E R19, desc[UR10][R12.64] ;  /* 0x0000000a0c137981 */ /* 0x000ea8000c1e1900 */
[----:B------:R-:W3:Y:S04]  /*0280*/  LDG.E R17, desc[UR8][R10.64] ;  /* 0x000000080a117981 */ /* 0x000ee8000c1e1900 */
[----:B--2---:R1:W-:Y:S04]  /*0290*/  STG.E desc[UR4][R10.64], R19 ;  /* 0x000000130a007986 */ /* 0x0043e8000c101904 */
[----:B---3--:R1:W-:Y:S01]  /*02a0*/  STG.E desc[UR6][R12.64], R17 ;  /* 0x000000110c007986 */ /* 0x0083e2000c101906 */
[----:B------:R-:W-:Y:S05]  /*02b0*/  BRA `(.L_x_345) ;  /* 0x0000000000747947 */ /* 0x000fea0003800000 */
.L_x_346:
        /* <DEDUP_REMOVED lines=9> */
[----:B--2---:R-:W-:-:S04]  /*0350*/  ISETP.GE.U32.AND P0, PT, R2, R4, PT ;  /* 0x000000040200720c */ /* 0x004fc80003f06070 */
[----:B------:R-:W-:-:S13]  /*0360*/  ISETP.GE.AND.EX P0, PT, R3, R5, PT, P0 ;  /* 0x000000050300720c */ /* 0x000fda0003f06300 */
[----:B------:R-:W-:Y:S05]  /*0370*/  @P0 BRA `(.L_x_345) ;  /* 0x0000000000440947 */ /* 0x000fea0003800000 */
        /* <DEDUP_REMOVED lines=13> */
[----:B------:R-:W3:Y:S04]  /*0450*/  LDG.E R19, desc[UR10][R12.64] ;  /* 0x0000000a0c137981 */ /* 0x000ee8000c1e1900 */
[----:B------:R-:W4:Y:S04]  /*0460*/  LDG.E R17, desc[UR8][R10.64] ;  /* 0x000000080a117981 */ /* 0x000f28000c1e1900 */
[----:B---3--:R2:W-:Y:S04]  /*0470*/  STG.E desc[UR4][R10.64], R19 ;  /* 0x000000130a007986 */ /* 0x0085e8000c101904 */
[----:B----4-:R2:W-:Y:S02]  /*0480*/  STG.E desc[UR6][R12.64], R17 ;  /* 0x000000110c007986 */ /* 0x0105e4000c101906 */
.L_x_345:
[----:B------:R-:W-:Y:S05]  /*0490*/  BSYNC.RECONVERGENT B0 ;  /* 0x0000000000007941 */ /* 0x000fea0003800200 */
.L_x_344:
[----:B------:R-:W-:Y:S06]  /*04a0*/  BAR.SYNC.DEFER_BLOCKING 0x0 ;  /* 0x0000000000007b1d */ /* 0x000fec0000010000 */
[----:B------:R-:W-:Y:S05]  /*04b0*/  EXIT ;  /* 0x000000000000794d */ /* 0x000fea0003800000 */
.L_x_347:
        /* <DEDUP_REMOVED lines=12> */
.L_x_409:


//--------------------- .text._Z19bitonic_sort_kernelIjLb0EEvPT_Pjii --------------------------
	.section	.text._Z19bitonic_sort_kernelIjLb0EEvPT_Pjii,"ax",@progbits
	.align	128
        .global         _Z19bitonic_sort_kernelIjLb0EEvPT_Pjii
        .type           _Z19bitonic_sort_kernelIjLb0EEvPT_Pjii,@function
        .size           _Z19bitonic_sort_kernelIjLb0EEvPT_Pjii,(.L_x_410 - _Z19bitonic_sort_kernelIjLb0EEvPT_Pjii)
        .other          _Z19bitonic_sort_kernelIjLb0EEvPT_Pjii,@"STO_CUDA_ENTRY STV_DEFAULT"
_Z19bitonic_sort_kernelIjLb0EEvPT_Pjii:
.text._Z19bitonic_sort_kernelIjLb0EEvPT_Pjii:
        /* <DEDUP_REMOVED lines=21> */
[----:B------:R-:W2:Y:S04]  /*0150*/  LDG.E R15, desc[UR4][R2.64] ;  /* 0x00000004020f7981 */ /* 0x000ea8000c1e1900 */
[----:B------:R-:W2:Y:S02]  /*0160*/  LDG.E R0, desc[UR6][R4.64] ;  /* 0x0000000604007981 */ /* 0x000ea4000c1e1900 */
[----:B--2---:R-:W-:-:S13]  /*0170*/  ISETP.GT.U32.AND P0, PT, R15, R0, PT ;  /* 0x000000000f00720c */ /* 0x004fda0003f04070 */
        /* <DEDUP_REMOVED lines=10> */
[----:B------:R1:W-:Y:S04]  /*0220*/  STG.E desc[UR4][R2.64], R0 ;  /* 0x0000000002007986 */ /* 0x0003e8000c101904 */
[----:B------:R1:W-:Y:S01]  /*0230*/  STG.E desc[UR6][R4.64], R15 ;  /* 0x0000000f04007986 */ /* 0x0003e2000c101906 */
[----:B0-----:R-:W-:-:S04]  /*0240*/  IMAD.WIDE.U32 R8, R9, 0x4, R6 ;  /* 0x0000000409087825 */ /* 0x001fc800078e0006 */
[----:B------:R-:W-:Y:S01]  /*0250*/  IMAD.WIDE.U32 R6, R11, 0x4, R6 ;  /* 0x000000040b067825 */ /* 0x000fe200078e0006 */
[----:B------:R-:W2:Y:S04]  /*0260*/  LDG.E R17, desc[UR10][R8.64] ;  /* 0x0000000a08117981 */ /* 0x000ea8000c1e1900 */
[----:B------:R-:W3:Y:S04]  /*0270*/  LDG.E R11, desc[UR8][R6.64] ;  /* 0x00000008060b7981 */ /* 0x000ee8000c1e1900 */
[----:B--2---:R1:W-:Y:S04]  /*0280*/  STG.E desc[UR4][R6.64], R17 ;  /* 0x0000001106007986 */ /* 0x0043e8000c101904 */
[----:B---3--:R1:W-:Y:S01]  /*0290*/  STG.E desc[UR6][R8.64], R11 ;  /* 0x0000000b08007986 */ /* 0x0083e2000c101906 */
[----:B------:R-:W-:Y:S05]  /*02a0*/  BRA `(.L_x_349) ;  /* 0x0000000000707947 */ /* 0x000fea0003800000 */
.L_x_350:
        /* <DEDUP_REMOVED lines=9> */
[----:B--2---:R-:W-:-:S13]  /*0340*/  ISETP.GE.U32.AND P0, PT, R15, R0, PT ;  /* 0x000000000f00720c */ /* 0x004fda0003f06070 */
        /* <DEDUP_REMOVED lines=14> */
[----:B------:R-:W3:Y:S04]  /*0430*/  LDG.E R17, desc[UR10][R8.64] ;  /* 0x0000000a08117981 */ /* 0x000ee8000c1e1900 */
[----:B------:R-:W4:Y:S04]  /*0440*/  LDG.E R11, desc[UR8][R6.64] ;  /* 0x00000008060b7981 */ /* 0x000f28000c1e1900 */
[----:B---3--:R2:W-:Y:S04]  /*0450*/  STG.E desc[UR4][R6.64], R17 ;  /* 0x0000001106007986 */ /* 0x0085e8000c101904 */
[----:B----4-:R2:W-:Y:S02]  /*0460*/  STG.E desc[UR6][R8.64], R11 ;  /* 0x0000000b08007986 */ /* 0x0105e4000c101906 */
.L_x_349:
[----:B------:R-:W-:Y:S05]  /*0470*/  BSYNC.RECONVERGENT B0 ;  /* 0x0000000000007941 */ /* 0x000fea0003800200 */
.L_x_348:
[----:B------:R-:W-:Y:S06]  /*0480*/  BAR.SYNC.DEFER_BLOCKING 0x0 ;  /* 0x0000000000007b1d */ /* 0x000fec0000010000 */
[----:B------:R-:W-:Y:S05]  /*0490*/  EXIT ;  /* 0x000000000000794d */ /* 0x000fea0003800000 */
.L_x_351:
        /* <DEDUP_REMOVED lines=14> */
.L_x_410:


//--------------------- .text._Z19bitonic_sort_kernelIhLb0EEvPT_Pjii --------------------------
	.section	.text._Z19bitonic_sort_kernelIhLb0EEvPT_Pjii,"ax",@progbits
	.align	128
        .global         _Z19bitonic_sort_kernelIhLb0EEvPT_Pjii
        .type           _Z19bitonic_sort_kernelIhLb0EEvPT_Pjii,@function
        .size           _Z19bitonic_sort_kernelIhLb0EEvPT_Pjii,(.L_x_411 - _Z19bitonic_sort_kernelIhLb0EEvPT_Pjii)
        .other          _Z19bitonic_sort_kernelIhLb0EEvPT_Pjii,@"STO_CUDA_ENTRY STV_DEFAULT"
_Z19bitonic_sort_kernelIhLb0EEvPT_Pjii:
.text._Z19bitonic_sort_kernelIhLb0EEvPT_Pjii:
        /* <DEDUP_REMOVED lines=14> */
[----:B------:R-:W0:Y:S01]  /*00e0*/  LDCU.64 UR4, c[0x0][0x380] ;  /* 0x00007000ff0477ac */ /* 0x000e220008000a00 */
[C---:B-1----:R-:W-:Y:S02]  /*00f0*/  R2UR UR6, R14.reuse ;  /* 0x000000000e0672ca */ /* 0x042fe400000e0000 */
[C---:B------:R-:W-:Y:S02]  /*0100*/  R2UR UR7, R15.reuse ;  /* 0x000000000f0772ca */ /* 0x040fe400000e0000 */
[----:B------:R-:W-:Y:S02]  /*0110*/  R2UR UR8, R14 ;  /* 0x000000000e0872ca */ /* 0x000fe400000e0000 */
[----:B------:R-:W-:Y:S02]  /*0120*/  R2UR UR9, R15 ;  /* 0x000000000f0972ca */ /* 0x000fe400000e0000 */
[----:B0-----:R-:W-:Y:S02]  /*0130*/  IADD3 R2, P0, PT, R11, UR4, RZ ;  /* 0x000000040b027c10 */ /* 0x001fe4000ff1e0ff */
[----:B------:R-:W-:-:S03]  /*0140*/  IADD3 R4, P1, PT, R9, UR4, RZ ;  /* 0x0000000409047c10 */ /* 0x000fc6000ff3e0ff */
[----:B------:R-:W-:Y:S02]  /*0150*/  IMAD.X R3, RZ, RZ, UR5, P0 ;  /* 0x00000005ff037e24 */ /* 0x000fe400080e06ff */
[----:B------:R-:W-:-:S03]  /*0160*/  IMAD.X R5, RZ, RZ, UR5, P1 ;  /* 0x00000005ff057e24 */ /* 0x000fc600088e06ff */
[----:B------:R-:W2:Y:S04]  /*0170*/  LDG.E.U8 R13, desc[UR6][R2.64] ;  /* 0x00000006020d7981 */ /* 0x000ea8000c1e1100 */
[----:B------:R-:W2:Y:S02]  /*0180*/  LDG.E.U8 R0, desc[UR8][R4.64] ;  /* 0x0000000804007981 */ /* 0x000ea4000c1e1100 */
        /* <DEDUP_REMOVED lines=11> */
[----:B------:R1:W-:Y:S04]  /*0240*/  STG.E.U8 desc[UR4][R2.64], R0 ;  /* 0x0000000002007986 */ /* 0x0003e8000c101104 */
[----:B------:R1:W-:Y:S01]  /*0250*/  STG.E.U8 desc[UR6][R4.64], R13 ;  /* 0x0000000d04007986 */ /* 0x0003e2000c101106 */
[----:B0-----:R-:W-:-:S04]  /*0260*/  IMAD.WIDE.U32 R8, R9, 0x4, R6 ;  /* 0x0000000409087825 */ /* 0x001fc800078e0006 */
[----:B------:R-:W-:Y:S01]  /*0270*/  IMAD.WIDE.U32 R6, R11, 0x4, R6 ;  /* 0x000000040b067825 */ /* 0x000fe200078e0006 */
[----:B------:R-:W2:Y:S04]  /*0280*/  LDG.E R17, desc[UR10][R8.64] ;  /* 0x0000000a08117981 */ /* 0x000ea8000c1e1900 */
[----:B------:R-:W3:Y:S04]  /*0290*/  LDG.E R11, desc[UR8][R6.64] ;  /* 0x00000008060b7981 */ /* 0x000ee8000c1e1900 */
[----:B--2---:R1:W-:Y:S04]  /*02a0*/  STG.E desc[UR4][R6.64], R17 ;  /* 0x0000001106007986 */ /* 0x0043e8000c101904 */
[----:B---3--:R1:W-:Y:S01]  /*02b0*/  STG.E desc[UR6][R8.64], R11 ;  /* 0x0000000b08007986 */ /* 0x0083e2000c101906 */
[----:B------:R-:W-:Y:S05]  /*02c0*/  BRA `(.L_x_353) ;  /* 0x0000000000787947 */ /* 0x000fea0003800000 */
.L_x_354:
        /* <DEDUP_REMOVED lines=26> */
[----:B------:R-:W3:Y:S04]  /*0470*/  LDG.E R17, desc[UR10][R8.64] ;  /* 0x0000000a08117981 */ /* 0x000ee8000c1e1900 */
[----:B------:R-:W4:Y:S04]  /*0480*/  LDG.E R11, desc[UR8][R6.64] ;  /* 0x00000008060b7981 */ /* 0x000f28000c1e1900 */
[----:B---3--:R2:W-:Y:S04]  /*0490*/  STG.E desc[UR4][R6.64], R17 ;  /* 0x0000001106007986 */ /* 0x0085e8000c101904 */
[----:B----4-:R2:W-:Y:S02]  /*04a0*/  STG.E desc[UR6][R8.64], R11 ;  /* 0x0000000b08007986 */ /* 0x0105e4000c101906 */
.L_x_353:
[----:B------:R-:W-:Y:S05]  /*04b0*/  BSYNC.RECONVERGENT B0 ;  /* 0x0000000000007941 */ /* 0x000fea0003800200 */
.L_x_352:
[----:B------:R-:W-:Y:S06]  /*04c0*/  BAR.SYNC.DEFER_BLOCKING 0x0 ;  /* 0x0000000000007b1d */ /* 0x000fec0000010000 */
[----:B------:R-:W-:Y:S05]  /*04d0*/  EXIT ;  /* 0x000000000000794d */ /* 0x000fea0003800000 */
.L_x_355:
        /* <DEDUP_REMOVED lines=10> */
.L_x_411:


//--------------------- .text._Z19bitonic_sort_kernelIdLb0EEvPT_Pjii --------------------------
	.section	.text._Z19bitonic_sort_kernelIdLb0EEvPT_Pjii,"ax",@progbits
	.align	128
        .global         _Z19bitonic_sort_kernelIdLb0EEvPT_Pjii
        .type           _Z19bitonic_sort_kernelIdLb0EEvPT_Pjii,@function
        .size           _Z19bitonic_sort_kernelIdLb0EEvPT_Pjii,(.L_x_412 - _Z19bitonic_sort_kernelIdLb0EEvPT_Pjii)
        .other          _Z19bitonic_sort_kernelIdLb0EEvPT_Pjii,@"STO_CUDA_ENTRY STV_DEFAULT"
_Z19bitonic_sort_kernelIdLb0EEvPT_Pjii:
.text._Z19bitonic_sort_kernelIdLb0EEvPT_Pjii:
        /* <DEDUP_REMOVED lines=23> */
[----:B--2---:R-:W-:-:S14]  /*0170*/  DSETP.GT.AND P0, PT, R4, R8, PT ;  /* 0x000000080400722a */ /* 0x004fdc0003f04000 */
        /* <DEDUP_REMOVED lines=19> */
.L_x_358:
        /* <DEDUP_REMOVED lines=9> */
[----:B--2---:R-:W-:-:S14]  /*0340*/  DSETP.GEU.AND P0, PT, R2, R4, PT ;  /* 0x000000040200722a */ /* 0x004fdc0003f0e000 */
        /* <DEDUP_REMOVED lines=18> */
.L_x_357:
[----:B------:R-:W-:Y:S05]  /*0470*/  BSYNC.RECONVERGENT B0 ;  /* 0x0000000000007941 */ /* 0x000fea0003800200 */
.L_x_356:
[----:B------:R-:W-:Y:S06]  /*0480*/  BAR.SYNC.DEFER_BLOCKING 0x0 ;  /* 0x0000000000007b1d */ /* 0x000fec0000010000 */
[----:B------:R-:W-:Y:S05]  /*0490*/  EXIT ;  /* 0x000000000000794d */ /* 0x000fea0003800000 */
.L_x_359:
        /* <DEDUP_REMOVED lines=14> */
.L_x_412:


//--------------------- .text._Z19bitonic_sort_kernelIfLb0EEvPT_Pjii --------------------------
	.section	.text._Z19bitonic_sort_kernelIfLb0EEvPT_Pjii,"ax",@progbits
	.align	128
        .global         _Z19bitonic_sort_kernelIfLb0EEvPT_Pjii
        .type           _Z19bitonic_sort_kernelIfLb0EEvPT_Pjii,@function
        .size           _Z19bitonic_sort_kernelIfLb0EEvPT_Pjii,(.L_x_413 - _Z19bitonic_sort_kernelIfLb0EEvPT_Pjii)
        .other          _Z19bitonic_sort_kernelIfLb0EEvPT_Pjii,@"STO_CUDA_ENTRY STV_DEFAULT"
_Z19bitonic_sort_kernelIfLb0EEvPT_Pjii:
.text._Z19bitonic_sort_kernelIfLb0EEvPT_Pjii:
        /* <DEDUP_REMOVED lines=23> */
[----:B--2---:R-:W-:-:S13]  /*0170*/  FSETP.GT.AND P0, PT, R15, R0, PT ;  /* 0x000000000f00720b */ /* 0x004fda0003f04000 */
        /* <DEDUP_REMOVED lines=19> */
.L_x_362:
        /* <DEDUP_REMOVED lines=9> */
[----:B--2---:R-:W-:-:S13]  /*0340*/  FSETP.GEU.AND P0, PT, R15, R0, PT ;  /* 0x000000000f00720b */ /* 0x004fda0003f0e000 */
        /* <DEDUP_REMOVED lines=18> */
.L_x_361:
[----:B------:R-:W-:Y:S05]  /*0470*/  BSYNC.RECONVERGENT B0 ;  /* 0x0000000000007941 */ /* 0x000fea0003800200 */
.L_x_360:
[----:B------:R-:W-:Y:S06]  /*0480*/  BAR.SYNC.DEFER_BLOCKING 0x0 ;  /* 0x0000000000007b1d */ /* 0x000fec0000010000 */
[----:B------:R-:W-:Y:S05]  /*0490*/  EXIT ;  /* 0x000000000000794d */ /* 0x000fea0003800000 */
.L_x_363:
        /* <DEDUP_REMOVED lines=14> */
.L_x_413:


//--------------------- .text._Z19bitonic_sort_kernelIlLb1EEvPT_Pjii --------------------------
	.section	.text._Z19bitonic_sort_kernelIlLb1EEvPT_Pjii,"ax",@progbits
	.align	128
        .global         _Z19bitonic_sort_kernelIlLb1EEvPT_Pjii
        .type           _Z19bitonic_sort_kernelIlLb1EEvPT_Pjii,@function
        .size           _Z19bitonic_sort_kernelIlLb1EEvPT_Pjii,(.L_x_414 - _Z19bitonic_sort_kernelIlLb1EEvPT_Pjii)
        .other          _Z19bitonic_sort_kernelIlLb1EEvPT_Pjii,@"STO_CUDA_ENTRY STV_DEFAULT"
_Z19bitonic_sort_kernelIlLb1EEvPT_Pjii:
.text._Z19bitonic_sort_kernelIlLb1EEvPT_Pjii:
        /* <DEDUP_REMOVED lines=13> */
[----:B------:R-:W-:Y:S05]  /*00d0*/  @P0 BRA `(.L_x_366) ;  /* 0x0000000000780947 */ /* 0x000fea0003800000 */
        /* <DEDUP_REMOVED lines=30> */
.L_x_366:
        /* <DEDUP_REMOVED lines=29> */
.L_x_365:
[----:B------:R-:W-:Y:S05]  /*0490*/  BSYNC.RECONVERGENT B0 ;  /* 0x0000000000007941 */ /* 0x000fea0003800200 */
.L_x_364:
[----:B------:R-:W-:Y:S06]  /*04a0*/  BAR.SYNC.DEFER_BLOCKING 0x0 ;  /* 0x0000000000007b1d */ /* 0x000fec0000010000 */
[----:B------:R-:W-:Y:S05]  /*04b0*/  EXIT ;  /* 0x000000000000794d */ /* 0x000fea0003800000 */
.L_x_367:
        /* <DEDUP_REMOVED lines=12> */
.L_x_414:


//--------------------- .text._Z19bitonic_sort_kernelIjLb1EEvPT_Pjii --------------------------
	.section	.text._Z19bitonic_sort_kernelIjLb1EEvPT_Pjii,"ax",@progbits
	.align	128
        .global         _Z19bitonic_sort_kernelIjLb1EEvPT_Pjii
        .type           _Z19bitonic_sort_kernelIjLb1EEvPT_Pjii,@function
        .size           _Z19bitonic_sort_kernelIjLb1EEvPT_Pjii,(.L_x_415 - _Z19bitonic_sort_kernelIjLb1EEvPT_Pjii)
        .other          _Z19bitonic_sort_kernelIjLb1EEvPT_Pjii,@"STO_CUDA_ENTRY STV_DEFAULT"
_Z19bitonic_sort_kernelIjLb1EEvPT_Pjii:
.text._Z19bitonic_sort_kernelIjLb1EEvPT_Pjii:
        /* <DEDUP_REMOVED lines=43> */
.L_x_370:
        /* <DEDUP_REMOVED lines=28> */
.L_x_369:
[----:B------:R-:W-:Y:S05]  /*0470*/  BSYNC.RECONVERGENT B0 ;  /* 0x0000000000007941 */ /* 0x000fea0003800200 */
.L_x_368:
[----:B------:R-:W-:Y:S06]  /*0480*/  BAR.SYNC.DEFER_BLOCKING 0x0 ;  /* 0x0000000000007b1d */ /* 0x000fec0000010000 */
[----:B------:R-:W-:Y:S05]  /*0490*/  EXIT ;  /* 0x000000000000794d */ /* 0x000fea0003800000 */
.L_x_371:
        /* <DEDUP_REMOVED lines=14> */
.L_x_415:


//--------------------- .text._Z19bitonic_sort_kernelIhLb1EEvPT_Pjii --------------------------
	.section	.text._Z19bitonic_sort_kernelIhLb1EEvPT_Pjii,"ax",@progbits
	.align	128
        .global         _Z19bitonic_sort_kernelIhLb1EEvPT_Pjii
        .type           _Z19bitonic_sort_kernelIhLb1EEvPT_Pjii,@function
        .size           _Z19bitonic_sort_kernelIhLb1EEvPT_Pjii,(.L_x_416 - _Z19bitonic_sort_kernelIhLb1EEvPT_Pjii)
        .other          _Z19bitonic_sort_kernelIhLb1EEvPT_Pjii,@"STO_CUDA_ENTRY STV_DEFAULT"
_Z19bitonic_sort_kernelIhLb1EEvPT_Pjii:
.text._Z19bitonic_sort_kernelIhLb1EEvPT_Pjii:
        /* <DEDUP_REMOVED lines=45> */
.L_x_374:
        /* <DEDUP_REMOVED lines=30> */
.L_x_373:
[----:B------:R-:W-:Y:S05]  /*04b0*/  BSYNC.RECONVERGENT B0 ;  /* 0x0000000000007941 */ /* 0x000fea0003800200 */
.L_x_372:
[----:B------:R-:W-:Y:S06]  /*04c0*/  BAR.SYNC.DEFER_BLOCKING 0x0 ;  /* 0x0000000000007b1d */ /* 0x000fec0000010000 */
[----:B------:R-:W-:Y:S05]  /*04d0*/  EXIT ;  /* 0x000000000000794d */ /* 0x000fea0003800000 */
.L_x_375:
        /* <DEDUP_REMOVED lines=10> */
.L_x_416:


//--------------------- .text._Z19bitonic_sort_kernelIdLb1EEvPT_Pjii --------------------------
	.section	.text._Z19bitonic_sort_kernelIdLb1EEvPT_Pjii,"ax",@progbits
	.align	128
        .global         _Z19bitonic_sort_kernelIdLb1EEvPT_Pjii
        .type           _Z19bitonic_sort_kernelIdLb1EEvPT_Pjii,@function
        .size           _Z19bitonic_sort_kernelIdLb1EEvPT_Pjii,(.L_x_417 - _Z19bitonic_sort_kernelIdLb1EEvPT_Pjii)
        .other          _Z19bitonic_sort_kernelIdLb1EEvPT_Pjii,@"STO_CUDA_ENTRY STV_DEFAULT"
_Z19bitonic_sort_kernelIdLb1EEvPT_Pjii:
.text._Z19bitonic_sort_kernelIdLb1EEvPT_Pjii:
        /* <DEDUP_REMOVED lines=43> */
.L_x_378:
        /* <DEDUP_REMOVED lines=28> */
.L_x_377:
[----:B------:R-:W-:Y:S05]  /*0470*/  BSYNC.RECONVERGENT B0 ;  /* 0x0000000000007941 */ /* 0x000fea0003800200 */
.L_x_376:
[----:B------:R-:W-:Y:S06]  /*0480*/  BAR.SYNC.DEFER_BLOCKING 0x0 ;  /* 0x0000000000007b1d */ /* 0x000fec0000010000 */
[----:B------:R-:W-:Y:S05]  /*0490*/  EXIT ;  /* 0x000000000000794d */ /* 0x000fea0003800000 */
.L_x_379:
        /* <DEDUP_REMOVED lines=14> */
.L_x_417:


//--------------------- .text._Z19bitonic_sort_kernelIfLb1EEvPT_Pjii --------------------------
	.section	.text._Z19bitonic_sort_kernelIfLb1EEvPT_Pjii,"ax",@progbits
	.align	128
        .global         _Z19bitonic_sort_kernelIfLb1EEvPT_Pjii
        .type           _Z19bitonic_sort_kernelIfLb1EEvPT_Pjii,@function
        .size           _Z19bitonic_sort_kernelIfLb1EEvPT_Pjii,(.L_x_418 - _Z19bitonic_sort_kernelIfLb1EEvPT_Pjii)
        .other          _Z19bitonic_sort_kernelIfLb1EEvPT_Pjii,@"STO_CUDA_ENTRY STV_DEFAULT"
_Z19bitonic_sort_kernelIfLb1EEvPT_Pjii:
.text._Z19bitonic_sort_kernelIfLb1EEvPT_Pjii:
        /* <DEDUP_REMOVED lines=43> */
.L_x_382:
        /* <DEDUP_REMOVED lines=28> */
.L_x_381:
[----:B------:R-:W-:Y:S05]  /*0470*/  BSYNC.RECONVERGENT B0 ;  /* 0x0000000000007941 */ /* 0x000fea0003800200 */
.L_x_380:
[----:B------:R-:W-:Y:S06]  /*0480*/  BAR.SYNC.DEFER_BLOCKING 0x0 ;  /* 0x0000000000007b1d */ /* 0x000fec0000010000 */
[----:B------:R-:W-:Y:S05]  /*0490*/  EXIT ;  /* 0x000000000000794d */ /* 0x000fea0003800000 */
.L_x_383:
        /* <DEDUP_REMOVED lines=14> */
.L_x_418:


//--------------------- .text._Z19bitonic_sort_kernelI6__halfLb0EEvPT_Pjii --------------------------
	.section	.text._Z19bitonic_sort_kernelI6__halfLb0EEvPT_Pjii,"ax",@progbits
	.align	128
        .global         _Z19bitonic_sort_kernelI6__halfLb0EEvPT_Pjii
        .type           _Z19bitonic_sort_kernelI6__halfLb0EEvPT_Pjii,@function
        .size           _Z19bitonic_sort_kernelI6__halfLb0EEvPT_Pjii,(.L_x_419 - _Z19bitonic_sort_kernelI6__halfLb0EEvPT_Pjii)
        .other          _Z19bitonic_sort_kernelI6__halfLb0EEvPT_Pjii,@"STO_CUDA_ENTRY STV_DEFAULT"
_Z19bitonic_sort_kernelI6__halfLb0EEvPT_Pjii:
.text._Z19bitonic_sort_kernelI6__halfLb0EEvPT_Pjii:
        /* <DEDUP_REMOVED lines=21> */
[----:B------:R-:W2:Y:S04]  /*0150*/  LDG.E.U16 R15, desc[UR4][R2.64] ;  /* 0x00000004020f7981 */ /* 0x000ea8000c1e1500 */
[----:B------:R-:W2:Y:S02]  /*0160*/  LDG.E.U16 R0, desc[UR6][R4.64] ;  /* 0x0000000604007981 */ /* 0x000ea4000c1e1500 */
[----:B--2---:R-:W-:-:S13]  /*0170*/  HSETP2.GT.AND P0, PT, R15.H0_H0, R0.H0_H0, PT ;  /* 0x200000000f007234 */ /* 0x004fda0003f04800 */
        /* <DEDUP_REMOVED lines=10> */
[----:B------:R1:W-:Y:S04]  /*0220*/  STG.E.U16 desc[UR4][R2.64], R0 ;  /* 0x0000000002007986 */ /* 0x0003e8000c101504 */
[----:B------:R1:W-:Y:S01]  /*0230*/  STG.E.U16 desc[UR6][R4.64], R15 ;  /* 0x0000000f04007986 */ /* 0x0003e2000c101506 */
[----:B0-----:R-:W-:-:S04]  /*0240*/  IMAD.WIDE.U32 R8, R9, 0x4, R6 ;  /* 0x0000000409087825 */ /* 0x001fc800078e0006 */
[----:B------:R-:W-:Y:S01]  /*0250*/  IMAD.WIDE.U32 R6, R11, 0x4, R6 ;  /* 0x000000040b067825 */ /* 0x000fe200078e0006 */
[----:B------:R-:W2:Y:S04]  /*0260*/  LDG.E R17, desc[UR10][R8.64] ;  /* 0x0000000a08117981 */ /* 0x000ea8000c1e1900 */
[----:B------:R-:W3:Y:S04]  /*0270*/  LDG.E R11, desc[UR8][R6.64] ;  /* 0x00000008060b7981 */ /* 0x000ee8000c1e1900 */
[----:B--2---:R1:W-:Y:S04]  /*0280*/  STG.E desc[UR4][R6.64], R17 ;  /* 0x0000001106007986 */ /* 0x0043e8000c101904 */
[----:B---3--:R1:W-:Y:S01]  /*0290*/  STG.E desc[UR6][R8.64], R11 ;  /* 0x0000000b08007986 */ /* 0x0083e2000c101906 */
[----:B------:R-:W-:Y:S05]  /*02a0*/  BRA `(.L_x_385) ;  /* 0x0000000000707947 */ /* 0x000fea0003800000 */
.L_x_386:
        /* <DEDUP_REMOVED lines=9> */
[----:B--2---:R-:W-:-:S13]  /*0340*/  HSETP2.GEU.AND P0, PT, R15.H0_H0, R0.H0_H0, PT ;  /* 0x200000000f007234 */ /* 0x004fda0003f0e800 */
        /* <DEDUP_REMOVED lines=14> */
[----:B------:R-:W3:Y:S04]  /*0430*/  LDG.E R17, desc[UR10][R8.64] ;  /* 0x0000000a08117981 */ /* 0x000ee8000c1e1900 */
[----:B------:R-:W4:Y:S04]  /*0440*/  LDG.E R11, desc[UR8][R6.64] ;  /* 0x00000008060b7981 */ /* 0x000f28000c1e1900 */
[----:B---3--:R2:W-:Y:S04]  /*0450*/  STG.E desc[UR4][R6.64], R17 ;  /* 0x0000001106007986 */ /* 0x0085e8000c101904 */
[----:B----4-:R2:W-:Y:S02]  /*0460*/  STG.E desc[UR6][R8.64], R11 ;  /* 0x0000000b08007986 */ /* 0x0105e4000c101906 */
.L_x_385:
[----:B------:R-:W-:Y:S05]  /*0470*/  BSYNC.RECONVERGENT B0 ;  /* 0x0000000000007941 */ /* 0x000fea0003800200 */
.L_x_384:
[----:B------:R-:W-:Y:S06]  /*0480*/  BAR.SYNC.DEFER_BLOCKING 0x0 ;  /* 0x0000000000007b1d */ /* 0x000fec0000010000 */
[----:B------:R-:W-:Y:S05]  /*0490*/  EXIT ;  /* 0x000000000000794d */ /* 0x000fea0003800000 */
.L_x_387:
        /* <DEDUP_REMOVED lines=14> */
.L_x_419:


//--------------------- .text._Z19bitonic_sort_kernelI6__halfLb1EEvPT_Pjii --------------------------
	.section	.text._Z19bitonic_sort_kernelI6__halfLb1EEvPT_Pjii,"ax",@progbits
	.align	128
        .global         _Z19bitonic_sort_kernelI6__halfLb1EEvPT_Pjii
        .type           _Z19bitonic_sort_kernelI6__halfLb1EEvPT_Pjii,@function
        .size           _Z19bitonic_sort_kernelI6__halfLb1EEvPT_Pjii,(.L_x_420 - _Z19bitonic_sort_kernelI6__halfLb1EEvPT_Pjii)
        .other          _Z19bitonic_sort_kernelI6__halfLb1EEvPT_Pjii,@"STO_CUDA_ENTRY STV_DEFAULT"
_Z19bitonic_sort_kernelI6__halfLb1EEvPT_Pjii:
.text._Z19bitonic_sort_kernelI6__halfLb1EEvPT_Pjii:
        /* <DEDUP_REMOVED lines=43> */
.L_x_390:
        /* <DEDUP_REMOVED lines=28> */
.L_x_389:
[----:B------:R-:W-:Y:S05]  /*0470*/  BSYNC.RECONVERGENT B0 ;  /* 0x0000000000007941 */ /* 0x000fea0003800200 */
.L_x_388:
[----:B------:R-:W-:Y:S06]  /*0480*/  BAR.SYNC.DEFER_BLOCKING 0x0 ;  /* 0x0000000000007b1d */ /* 0x000fec0000010000 */
[----:B------:R-:W-:Y:S05]  /*0490*/  EXIT ;  /* 0x000000000000794d */ /* 0x000fea0003800000 */
.L_x_391:
        /* <DEDUP_REMOVED lines=14> */
.L_x_420:


//--------------------- .text._Z19bitonic_sort_kernelI13__nv_bfloat16Lb0EEvPT_Pjii --------------------------
	.section	.text._Z19bitonic_sort_kernelI13__nv_bfloat16Lb0EEvPT_Pjii,"ax",@progbits
	.align	128
        .global         _Z19bitonic_sort_kernelI13__nv_bfloat16Lb0EEvPT_Pjii
        .type           _Z19bitonic_sort_kernelI13__nv_bfloat16Lb0EEvPT_Pjii,@function
        .size           _Z19bitonic_sort_kernelI13__nv_bfloat16Lb0EEvPT_Pjii,(.L_x_421 - _Z19bitonic_sort_kernelI13__nv_bfloat16Lb0EEvPT_Pjii)
        .other          _Z19bitonic_sort_kernelI13__nv_bfloat16Lb0EEvPT_Pjii,@"STO_CUDA_ENTRY STV_DEFAULT"
_Z19bitonic_sort_kernelI13__nv_bfloat16Lb0EEvPT_Pjii:
.text._Z19bitonic_sort_kernelI13__nv_bfloat16Lb0EEvPT_Pjii:
        /* <DEDUP_REMOVED lines=23> */
[----:B--2---:R-:W-:-:S13]  /*0170*/  HSETP2.BF16_V2.GT.AND P0, PT, R15.H0_H0, R0.H0_H0, PT ;  /* 0x200000000f007234 */ /* 0x004fda0003f04802 */
        /* <DEDUP_REMOVED lines=19> */
.L_x_394:
        /* <DEDUP_REMOVED lines=9> */
[----:B--2---:R-:W-:-:S13]  /*0340*/  HSETP2.BF16_V2.GEU.AND P0, PT, R15.H0_H0, R0.H0_H0, PT ;  /* 0x200000000f007234 */ /* 0x004fda0003f0e802 */
        /* <DEDUP_REMOVED lines=18> */
.L_x_393:
[----:B------:R-:W-:Y:S05]  /*0470*/  BSYNC.RECONVERGENT B0 ;  /* 0x0000000000007941 */ /* 0x000fea0003800200 */
.L_x_392:
[----:B------:R-:W-:Y:S06]  /*0480*/  BAR.SYNC.DEFER_BLOCKING 0x0 ;  /* 0x0000000000007b1d */ /* 0x000fec0000010000 */
[----:B------:R-:W-:Y:S05]  /*0490*/  EXIT ;  /* 0x000000000000794d */ /* 0x000fea0003800000 */
.L_x_395:
        /* <DEDUP_REMOVED lines=14> */
.L_x_421:


//--------------------- .text._Z19bitonic_sort_kernelI13__nv_bfloat16Lb1EEvPT_Pjii --------------------------
	.section	.text._Z19bitonic_sort_kernelI13__nv_bfloat16Lb1EEvPT_Pjii,"ax",@progbits
	.align	128
        .global         _Z19bitonic_sort_kernelI13__nv_bfloat16Lb1EEvPT_Pjii
        .type           _Z19bitonic_sort_kernelI13__nv_bfloat16Lb1EEvPT_Pjii,@function
        .size           _Z19bitonic_sort_kernelI13__nv_bfloat16Lb1EEvPT_Pjii,(.L_x_422 - _Z19bitonic_sort_kernelI13__nv_bfloat16Lb1EEvPT_Pjii)
        .other          _Z19bitonic_sort_kernelI13__nv_bfloat16Lb1EEvPT_Pjii,@"STO_CUDA_ENTRY STV_DEFAULT"
_Z19bitonic_sort_kernelI13__nv_bfloat16Lb1EEvPT_Pjii:
.text._Z19bitonic_sort_kernelI13__nv_bfloat16Lb1EEvPT_Pjii:
        /* <DEDUP_REMOVED lines=43> */
.L_x_398:
        /* <DEDUP_REMOVED lines=28> */
.L_x_397:
[----:B------:R-:W-:Y:S05]  /*0470*/  BSYNC.RECONVERGENT B0 ;  /* 0x0000000000007941 */ /* 0x000fea0003800200 */
.L_x_396:
[----:B------:R-:W-:Y:S06]  /*0480*/  BAR.SYNC.DEFER_BLOCKING 0x0 ;  /* 0x0000000000007b1d */ /* 0x000fec0000010000 */
[----:B------:R-:W-:Y:S05]  /*0490*/  EXIT ;  /* 0x000000000000794d */ /* 0x000fea0003800000 */
.L_x_399:
        /* <DEDUP_REMOVED lines=14> */
.L_x_422:


//--------------------- .nv.shared._Z19topk_softmax_kernelI6__halfEvPKT_PS1_Pjiii --------------------------
	.section	.nv.shared._Z19topk_softmax_kernelI6__halfEvPKT_PS1_Pjiii,"aw",@nobits
	.sectionflags	@""
	.align	16
.nv.shared._Z19topk_softmax_kernelI6__halfEvPKT_PS1_Pjiii:
	.zero		1216


//--------------------- .nv.shared.reserved.0     --------------------------
	.section	.nv.shared.reserved.0,"aw",@nobits
	.weak		__nv_reservedSMEM_offset_0_alias
	.size		__nv_reservedSMEM_offset_0_alias, 0, 64
	.other		__nv_reservedSMEM_offset_0_alias,@"STO_CUDA_RESERVED_SHARED STV_DEFAULT"
__nv_reservedSMEM_offset_0_alias:
	.zero		0
	.zero		64


//--------------------- .nv.shared._Z19topk_softmax_kernelI13__nv_bfloat16EvPKT_PS1_Pjiii --------------------------
	.section	.nv.shared._Z19topk_softmax_kernelI13__nv_bfloat16EvPKT_PS1_Pjiii,"aw",@nobits
	.sectionflags	@""
	.align	16
.nv.shared._Z19topk_softmax_kernelI13__nv_bfloat16EvPKT_PS1_Pjiii:
	.zero		1216


//--------------------- .nv.shared._Z19topk_softmax_kernelIfEvPKT_PS0_Pjiii --------------------------
	.section	.nv.shared._Z19topk_softmax_kernelIfEvPKT_PS0_Pjiii,"aw",@nobits
	.sectionflags	@""
	.align	16
.nv.shared._Z19topk_softmax_kernelIfEvPKT_PS0_Pjiii:
	.zero		1280


//--------------------- .nv.shared._Z11topk_kernelI6__halfEvPKT_PS1_Pjiii --------------------------
	.section	.nv.shared._Z11topk_kernelI6__halfEvPKT_PS1_Pjiii,"aw",@nobits
	.sectionflags	@""
	.align	16
.nv.shared._Z11topk_kernelI6__halfEvPKT_PS1_Pjiii:
	.zero		1216


//--------------------- .nv.shared._Z11topk_kernelI13__nv_bfloat16EvPKT_PS1_Pjiii --------------------------
	.section	.nv.shared._Z11topk_kernelI13__nv_bfloat16EvPKT_PS1_Pjiii,"aw",@nobits
	.sectionflags	@""
	.align	16
.nv.shared._Z11topk_kernelI13__nv_bfloat16EvPKT_PS1_Pjiii:
	.zero		1216


//--------------------- .nv.shared._Z11topk_kernelIfEvPKT_PS0_Pjiii --------------------------
	.section	.nv.shared._Z11topk_kernelIfEvPKT_PS0_Pjiii,"aw",@nobits
	.sectionflags	@""
	.align	16
.nv.shared._Z11topk_kernelIfEvPKT_PS0_Pjiii:
	.zero		1280


//--------------------- .nv.shared._Z19bitonic_sort_kernelIlLb0EEvPT_Pjii --------------------------
	.section	.nv.shared._Z19bitonic_sort_kernelIlLb0EEvPT_Pjii,"aw",@nobits
	.sectionflags	@""
	.align	16
	.zero		1024


//--------------------- .nv.shared._Z19bitonic_sort_kernelIjLb0EEvPT_Pjii --------------------------
	.section	.nv.shared._Z19bitonic_sort_kernelIjLb0EEvPT_Pjii,"aw",@nobits
	.sectionflags	@""
	.align	16
	.zero		1024


//--------------------- .nv.shared._Z19bitonic_sort_kernelIhLb0EEvPT_Pjii --------------------------
	.section	.nv.shared._Z19bitonic_sort_kernelIhLb0EEvPT_Pjii,"aw",@nobits
	.sectionflags	@""
	.align	16
	.zero		1024


//--------------------- .nv.shared._Z19bitonic_sort_kernelIdLb0EEvPT_Pjii --------------------------
	.section	.nv.shared._Z19bitonic_sort_kernelIdLb0EEvPT_Pjii,"aw",@nobits
	.sectionflags	@""
	.align	16
	.zero		1024


//--------------------- .nv.shared._Z19bitonic_sort_kernelIfLb0EEvPT_Pjii --------------------------
	.section	.nv.shared._Z19bitonic_sort_kernelIfLb0EEvPT_Pjii,"aw",@nobits
	.sectionflags	@""
	.align	16
	.zero		1024


//--------------------- .nv.shared._Z19bitonic_sort_kernelIlLb1EEvPT_Pjii --------------------------
	.section	.nv.shared._Z19bitonic_sort_kernelIlLb1EEvPT_Pjii,"aw",@nobits
	.sectionflags	@""
	.align	16
	.zero		1024


//--------------------- .nv.shared._Z19bitonic_sort_kernelIjLb1EEvPT_Pjii --------------------------
	.section	.nv.shared._Z19bitonic_sort_kernelIjLb1EEvPT_Pjii,"aw",@nobits
	.sectionflags	@""
	.align	16
	.zero		1024


//--------------------- .nv.shared._Z19bitonic_sort_kernelIhLb1EEvPT_Pjii --------------------------
	.section	.nv.shared._Z19bitonic_sort_kernelIhLb1EEvPT_Pjii,"aw",@nobits
	.sectionflags	@""
	.align	16
	.zero		1024


//--------------------- .nv.shared._Z19bitonic_sort_kernelIdLb1EEvPT_Pjii --------------------------
	.section	.nv.shared._Z19bitonic_sort_kernelIdLb1EEvPT_Pjii,"aw",@nobits
	.sectionflags	@""
	.align	16
	.zero		1024


//--------------------- .nv.shared._Z19bitonic_sort_kernelIfLb1EEvPT_Pjii --------------------------
	.section	.nv.shared._Z19bitonic_sort_kernelIfLb1EEvPT_Pjii,"aw",@nobits
	.sectionflags	@""
	.align	16
	.zero		1024


//--------------------- .nv.shared._Z19bitonic_sort_kernelI6__halfLb0EEvPT_Pjii --------------------------
	.section	.nv.shared._Z19bitonic_sort_kernelI6__halfLb0EEvPT_Pjii,"aw",@nobits
	.sectionflags	@""
	.align	16
	.zero		1024


//--------------------- .nv.shared._Z19bitonic_sort_kernelI6__halfLb1EEvPT_Pjii --------------------------
	.section	.nv.shared._Z19bitonic_sort_kernelI6__halfLb1EEvPT_Pjii,"aw",@nobits
	.sectionflags	@""
	.align	16
	.zero		1024


//--------------------- .nv.shared._Z19bitonic_sort_kernelI13__nv_bfloat16Lb0EEvPT_Pjii --------------------------
	.section	.nv.shared._Z19bitonic_sort_kernelI13__nv_bfloat16Lb0EEvPT_Pjii,"aw",@nobits
	.sectionflags	@""
	.align	16
	.zero		1024


//--------------------- .nv.shared._Z19bitonic_sort_kernelI13__nv_bfloat16Lb1EEvPT_Pjii --------------------------
	.section	.nv.shared._Z19bitonic_sort_kernelI13__nv_bfloat16Lb1EEvPT_Pjii,"aw",@nobits
	.sectionflags	@""
	.align	16
	.zero		1024


//--------------------- .nv.constant0._Z19topk_softmax_kernelI6__halfEvPKT_PS1_Pjiii --------------------------
	.section	.nv.constant0._Z19topk_softmax_kernelI6__halfEvPKT_PS1_Pjiii,"a",@progbits
	.sectionflags	@""
	.align	4
.nv.constant0._Z19topk_softmax_kernelI6__halfEvPKT_PS1_Pjiii:
	.zero		932


//--------------------- .nv.constant0._Z19topk_softmax_kernelI13__nv_bfloat16EvPKT_PS1_Pjiii --------------------------
	.section	.nv.constant0._Z19topk_softmax_kernelI13__nv_bfloat16EvPKT_PS1_Pjiii,"a",@progbits
	.sectionflags	@""
	.align	4
.nv.constant0._Z19topk_softmax_kernelI13__nv_bfloat16EvPKT_PS1_Pjiii:
	.zero		932


//--------------------- .nv.constant0._Z19topk_softmax_kernelIfEvPKT_PS0_Pjiii --------------------------
	.section	.nv.constant0._Z19topk_softmax_kernelIfEvPKT_PS0_Pjiii,"a",@progbits
	.sectionflags	@""
	.align	4
.nv.constant0._Z19topk_softmax_kernelIfEvPKT_PS0_Pjiii:
	.zero		932


//--------------------- .nv.constant0._Z11topk_kernelI6__halfEvPKT_PS1_Pjiii --------------------------
	.section	.nv.constant0._Z11topk_kernelI6__halfEvPKT_PS1_Pjiii,"a",@progbits
	.sectionflags	@""
	.align	4
.nv.constant0._Z11topk_kernelI6__halfEvPKT_PS1_Pjiii:
	.zero		932


//--------------------- .nv.constant0._Z11topk_kernelI13__nv_bfloat16EvPKT_PS1_Pjiii --------------------------
	.section	.nv.constant0._Z11topk_kernelI13__nv_bfloat16EvPKT_PS1_Pjiii,"a",@progbits
	.sectionflags	@""
	.align	4
.nv.constant0._Z11topk_kernelI13__nv_bfloat16EvPKT_PS1_Pjiii:
	.zero		932


//--------------------- .nv.constant0._Z11topk_kernelIfEvPKT_PS0_Pjiii --------------------------
	.section	.nv.constant0._Z11topk_kernelIfEvPKT_PS0_Pjiii,"a",@progbits
	.sectionflags	@""
	.align	4
.nv.constant0._Z11topk_kernelIfEvPKT_PS0_Pjiii:
	.zero		932


//--------------------- .nv.constant0._Z19bitonic_sort_kernelIlLb0EEvPT_Pjii --------------------------
	.section	.nv.constant0._Z19bitonic_sort_kernelIlLb0EEvPT_Pjii,"a",@progbits
	.sectionflags	@""
	.align	4
.nv.constant0._Z19bitonic_sort_kernelIlLb0EEvPT_Pjii:
	.zero		920


//--------------------- .nv.constant0._Z19bitonic_sort_kernelIjLb0EEvPT_Pjii --------------------------
	.section	.nv.constant0._Z19bitonic_sort_kernelIjLb0EEvPT_Pjii,"a",@progbits
	.sectionflags	@""
	.align	4
.nv.constant0._Z19bitonic_sort_kernelIjLb0EEvPT_Pjii:
	.zero		920


//--------------------- .nv.constant0._Z19bitonic_sort_kernelIhLb0EEvPT_Pjii --------------------------
	.section	.nv.constant0._Z19bitonic_sort_kernelIhLb0EEvPT_Pjii,"a",@progbits
	.sectionflags	@""
	.align	4
.nv.constant0._Z19bitonic_sort_kernelIhLb0EEvPT_Pjii:
	.zero		920


//--------------------- .nv.constant0._Z19bitonic_sort_kernelIdLb0EEvPT_Pjii --------------------------
	.section	.nv.constant0._Z19bitonic_sort_kernelIdLb0EEvPT_Pjii,"a",@progbits
	.sectionflags	@""
	.align	4
.nv.constant0._Z19bitonic_sort_kernelIdLb0EEvPT_Pjii:
	.zero		920


//--------------------- .nv.constant0._Z19bitonic_sort_kernelIfLb0EEvPT_Pjii --------------------------
	.section	.nv.constant0._Z19bitonic_sort_kernelIfLb0EEvPT_Pjii,"a",@progbits
	.sectionflags	@""
	.align	4
.nv.constant0._Z19bitonic_sort_kernelIfLb0EEvPT_Pjii:
	.zero		920


//--------------------- .nv.constant0._Z19bitonic_sort_kernelIlLb1EEvPT_Pjii --------------------------
	.section	.nv.constant0._Z19bitonic_sort_kernelIlLb1EEvPT_Pjii,"a",@progbits
	.sectionflags	@""
	.align	4
.nv.constant0._Z19bitonic_sort_kernelIlLb1EEvPT_Pjii:
	.zero		920


//--------------------- .nv.constant0._Z19bitonic_sort_kernelIjLb1EEvPT_Pjii --------------------------
	.section	.nv.constant0._Z19bitonic_sort_kernelIjLb1EEvPT_Pjii,"a",@progbits
	.sectionflags	@""
	.align	4
.nv.constant0._Z19bitonic_sort_kernelIjLb1EEvPT_Pjii:
	.zero		920


//--------------------- .nv.constant0._Z19bitonic_sort_kernelIhLb1EEvPT_Pjii --------------------------
	.section	.nv.constant0._Z19bitonic_sort_kernelIhLb1EEvPT_Pjii,"a",@progbits
	.sectionflags	@""
	.align	4
.nv.constant0._Z19bitonic_sort_kernelIhLb1EEvPT_Pjii:
	.zero		920


//--------------------- .nv.constant0._Z19bitonic_sort_kernelIdLb1EEvPT_Pjii --------------------------
	.section	.nv.constant0._Z19bitonic_sort_kernelIdLb1EEvPT_Pjii,"a",@progbits
	.sectionflags	@""
	.align	4
.nv.constant0._Z19bitonic_sort_kernelIdLb1EEvPT_Pjii:
	.zero		920


//--------------------- .nv.constant0._Z19bitonic_sort_kernelIfLb1EEvPT_Pjii --------------------------
	.section	.nv.constant0._Z19bitonic_sort_kernelIfLb1EEvPT_Pjii,"a",@progbits
	.sectionflags	@""
	.align	4
.nv.constant0._Z19bitonic_sort_kernelIfLb1EEvPT_Pjii:
	.zero		920


//--------------------- .nv.constant0._Z19bitonic_sort_kernelI6__halfLb0EEvPT_Pjii --------------------------
	.section	.nv.constant0._Z19bitonic_sort_kernelI6__halfLb0EEvPT_Pjii,"a",@progbits
	.sectionflags	@""
	.align	4
.nv.constant0._Z19bitonic_sort_kernelI6__halfLb0EEvPT_Pjii:
	.zero		920


//--------------------- .nv.constant0._Z19bitonic_sort_kernelI6__halfLb1EEvPT_Pjii --------------------------
	.section	.nv.constant0._Z19bitonic_sort_kernelI6__halfLb1EEvPT_Pjii,"a",@progbits
	.sectionflags	@""
	.align	4
.nv.constant0._Z19bitonic_sort_kernelI6__halfLb1EEvPT_Pjii:
	.zero		920


//--------------------- .nv.constant0._Z19bitonic_sort_kernelI13__nv_bfloat16Lb0EEvPT_Pjii --------------------------
	.section	.nv.constant0._Z19bitonic_sort_kernelI13__nv_bfloat16Lb0EEvPT_Pjii,"a",@progbits
	.sectionflags	@""
	.align	4
.nv.constant0._Z19bitonic_sort_kernelI13__nv_bfloat16Lb0EEvPT_Pjii:
	.zero		920


//--------------------- .nv.constant0._Z19bitonic_sort_kernelI13__nv_bfloat16Lb1EEvPT_Pjii --------------------------
	.section	.nv.constant0._Z19bitonic_sort_kernelI13__nv_bfloat16Lb1EEvPT_Pjii,"a",@progbits
	.sectionflags	@""
	.align	4
.nv.constant0._Z19bitonic_sort_kernelI13__nv_bfloat16Lb1EEvPT_Pjii:
	.zero		920


//--------------------- SYMBOLS --------------------------

	.type		.nv.reservedSmem.offset0,@object
	.size		.nv.reservedSmem.offset0,0x4
	.type		.nv.reservedSmem.cap,@object
	.size		.nv.reservedSmem.cap,0x4
